//
// Generated by NVIDIA NVVM Compiler
//
// Compiler Build ID: CL-36424714
// Cuda compilation tools, release 13.0, V13.0.88
// Based on NVVM 20.0.0
//

.version 9.0
.target sm_100
.address_size 64

	// .globl	_Z16kernel_swap_rowsPfiiii
// _ZZ20kernel_gaussian_stepPfiiiiE4coef has been demoted
.global .align 1 .b8 _ZN34_INTERNAL_9252517f_4_k_cu_9d620cfc4cuda3std3__45__cpo5beginE[1];
.global .align 1 .b8 _ZN34_INTERNAL_9252517f_4_k_cu_9d620cfc4cuda3std3__45__cpo3endE[1];
.global .align 1 .b8 _ZN34_INTERNAL_9252517f_4_k_cu_9d620cfc4cuda3std3__45__cpo6cbeginE[1];
.global .align 1 .b8 _ZN34_INTERNAL_9252517f_4_k_cu_9d620cfc4cuda3std3__45__cpo4cendE[1];
.global .align 1 .b8 _ZN34_INTERNAL_9252517f_4_k_cu_9d620cfc4cuda3std3__45__cpo6rbeginE[1];
.global .align 1 .b8 _ZN34_INTERNAL_9252517f_4_k_cu_9d620cfc4cuda3std3__45__cpo4rendE[1];
.global .align 1 .b8 _ZN34_INTERNAL_9252517f_4_k_cu_9d620cfc4cuda3std3__45__cpo7crbeginE[1];
.global .align 1 .b8 _ZN34_INTERNAL_9252517f_4_k_cu_9d620cfc4cuda3std3__45__cpo5crendE[1];
.global .align 1 .b8 _ZN34_INTERNAL_9252517f_4_k_cu_9d620cfc4cuda3std3__436_GLOBAL__N__9252517f_4_k_cu_9d620cfc6ignoreE[1];
.global .align 1 .b8 _ZN34_INTERNAL_9252517f_4_k_cu_9d620cfc4cuda3std3__419piecewise_constructE[1];
.global .align 1 .b8 _ZN34_INTERNAL_9252517f_4_k_cu_9d620cfc4cuda3std3__48in_placeE[1];
.global .align 1 .b8 _ZN34_INTERNAL_9252517f_4_k_cu_9d620cfc4cuda3std3__420unreachable_sentinelE[1];
.global .align 1 .b8 _ZN34_INTERNAL_9252517f_4_k_cu_9d620cfc4cuda3std3__47nulloptE[1];
.global .align 1 .b8 _ZN34_INTERNAL_9252517f_4_k_cu_9d620cfc4cuda3std3__48unexpectE[1];
.global .align 1 .b8 _ZN34_INTERNAL_9252517f_4_k_cu_9d620cfc4cuda3std6ranges3__45__cpo4swapE[1];
.global .align 1 .b8 _ZN34_INTERNAL_9252517f_4_k_cu_9d620cfc4cuda3std6ranges3__45__cpo9iter_moveE[1];
.global .align 1 .b8 _ZN34_INTERNAL_9252517f_4_k_cu_9d620cfc4cuda3std6ranges3__45__cpo5beginE[1];
.global .align 1 .b8 _ZN34_INTERNAL_9252517f_4_k_cu_9d620cfc4cuda3std6ranges3__45__cpo3endE[1];
.global .align 1 .b8 _ZN34_INTERNAL_9252517f_4_k_cu_9d620cfc4cuda3std6ranges3__45__cpo6cbeginE[1];
.global .align 1 .b8 _ZN34_INTERNAL_9252517f_4_k_cu_9d620cfc4cuda3std6ranges3__45__cpo4cendE[1];
.global .align 1 .b8 _ZN34_INTERNAL_9252517f_4_k_cu_9d620cfc4cuda3std6ranges3__45__cpo7advanceE[1];
.global .align 1 .b8 _ZN34_INTERNAL_9252517f_4_k_cu_9d620cfc4cuda3std6ranges3__45__cpo9iter_swapE[1];
.global .align 1 .b8 _ZN34_INTERNAL_9252517f_4_k_cu_9d620cfc4cuda3std6ranges3__45__cpo4nextE[1];
.global .align 1 .b8 _ZN34_INTERNAL_9252517f_4_k_cu_9d620cfc4cuda3std6ranges3__45__cpo4prevE[1];
.global .align 1 .b8 _ZN34_INTERNAL_9252517f_4_k_cu_9d620cfc4cuda3std6ranges3__45__cpo4dataE[1];
.global .align 1 .b8 _ZN34_INTERNAL_9252517f_4_k_cu_9d620cfc4cuda3std6ranges3__45__cpo5cdataE[1];
.global .align 1 .b8 _ZN34_INTERNAL_9252517f_4_k_cu_9d620cfc4cuda3std6ranges3__45__cpo4sizeE[1];
.global .align 1 .b8 _ZN34_INTERNAL_9252517f_4_k_cu_9d620cfc4cuda3std6ranges3__45__cpo5ssizeE[1];
.global .align 1 .b8 _ZN34_INTERNAL_9252517f_4_k_cu_9d620cfc4cuda3std6ranges3__45__cpo8distanceE[1];
.global .align 1 .b8 _ZN34_INTERNAL_9252517f_4_k_cu_9d620cfc6thrust24THRUST_300001_SM_1000_NS8cuda_cub3parE[1];
.global .align 1 .b8 _ZN34_INTERNAL_9252517f_4_k_cu_9d620cfc6thrust24THRUST_300001_SM_1000_NS8cuda_cub10par_nosyncE[1];
.global .align 1 .b8 _ZN34_INTERNAL_9252517f_4_k_cu_9d620cfc6thrust24THRUST_300001_SM_1000_NS6system6detail10sequential3seqE[1];
.global .align 1 .b8 _ZN34_INTERNAL_9252517f_4_k_cu_9d620cfc6thrust24THRUST_300001_SM_1000_NS6system3cpp3parE[1];
.global .align 1 .b8 _ZN34_INTERNAL_9252517f_4_k_cu_9d620cfc6thrust24THRUST_300001_SM_1000_NS12placeholders2_1E[1];
.global .align 1 .b8 _ZN34_INTERNAL_9252517f_4_k_cu_9d620cfc6thrust24THRUST_300001_SM_1000_NS12placeholders2_2E[1];
.global .align 1 .b8 _ZN34_INTERNAL_9252517f_4_k_cu_9d620cfc6thrust24THRUST_300001_SM_1000_NS12placeholders2_3E[1];
.global .align 1 .b8 _ZN34_INTERNAL_9252517f_4_k_cu_9d620cfc6thrust24THRUST_300001_SM_1000_NS12placeholders2_4E[1];
.global .align 1 .b8 _ZN34_INTERNAL_9252517f_4_k_cu_9d620cfc6thrust24THRUST_300001_SM_1000_NS12placeholders2_5E[1];
.global .align 1 .b8 _ZN34_INTERNAL_9252517f_4_k_cu_9d620cfc6thrust24THRUST_300001_SM_1000_NS12placeholders2_6E[1];
.global .align 1 .b8 _ZN34_INTERNAL_9252517f_4_k_cu_9d620cfc6thrust24THRUST_300001_SM_1000_NS12placeholders2_7E[1];
.global .align 1 .b8 _ZN34_INTERNAL_9252517f_4_k_cu_9d620cfc6thrust24THRUST_300001_SM_1000_NS12placeholders2_8E[1];
.global .align 1 .b8 _ZN34_INTERNAL_9252517f_4_k_cu_9d620cfc6thrust24THRUST_300001_SM_1000_NS12placeholders2_9E[1];
.global .align 1 .b8 _ZN34_INTERNAL_9252517f_4_k_cu_9d620cfc6thrust24THRUST_300001_SM_1000_NS12placeholders3_10E[1];
.global .align 1 .b8 _ZN34_INTERNAL_9252517f_4_k_cu_9d620cfc6thrust24THRUST_300001_SM_1000_NS3seqE[1];
.global .align 1 .b8 _ZN34_INTERNAL_9252517f_4_k_cu_9d620cfc6thrust24THRUST_300001_SM_1000_NS6deviceE[1];
.extern .shared .align 16 .b8 _ZN6thrust24THRUST_300001_SM_1000_NS8cuda_cub4core6detail5shmemE[];

.visible .entry _Z16kernel_swap_rowsPfiiii(
	.param .u64 .ptr .align 1 _Z16kernel_swap_rowsPfiiii_param_0,
	.param .u32 _Z16kernel_swap_rowsPfiiii_param_1,
	.param .u32 _Z16kernel_swap_rowsPfiiii_param_2,
	.param .u32 _Z16kernel_swap_rowsPfiiii_param_3,
	.param .u32 _Z16kernel_swap_rowsPfiiii_param_4
)
{
	.reg .pred 	%p<7>;
	.reg .b32 	%r<58>;
	.reg .b32 	%f<11>;
	.reg .b64 	%rd<23>;

	ld.param.u64 	%rd2, [_Z16kernel_swap_rowsPfiiii_param_0];
	ld.param.u32 	%r19, [_Z16kernel_swap_rowsPfiiii_param_1];
	ld.param.u32 	%r20, [_Z16kernel_swap_rowsPfiiii_param_2];
	ld.param.u32 	%r21, [_Z16kernel_swap_rowsPfiiii_param_3];
	ld.param.u32 	%r22, [_Z16kernel_swap_rowsPfiiii_param_4];
	cvta.to.global.u64 	%rd1, %rd2;
	mov.u32 	%r23, %ctaid.x;
	mov.u32 	%r24, %ntid.x;
	mov.u32 	%r25, %tid.x;
	mad.lo.s32 	%r56, %r23, %r24, %r25;
	mov.u32 	%r26, %nctaid.x;
	mul.lo.s32 	%r2, %r24, %r26;
	setp.ge.s32 	%p1, %r56, %r22;
	@%p1 bra 	$L__BB0_6;
	add.s32 	%r27, %r56, %r2;
	max.s32 	%r28, %r22, %r27;
	setp.lt.s32 	%p2, %r27, %r22;
	selp.u32 	%r29, 1, 0, %p2;
	add.s32 	%r30, %r27, %r29;
	sub.s32 	%r31, %r28, %r30;
	div.u32 	%r32, %r31, %r2;
	add.s32 	%r3, %r32, %r29;
	and.b32  	%r33, %r3, 3;
	setp.eq.s32 	%p3, %r33, 3;
	@%p3 bra 	$L__BB0_4;
	mul.lo.s32 	%r34, %r21, %r56;
	add.s32 	%r54, %r20, %r34;
	mul.lo.s32 	%r5, %r2, %r21;
	add.s32 	%r53, %r19, %r34;
	add.s32 	%r35, %r3, 1;
	and.b32  	%r36, %r35, 3;
	neg.s32 	%r52, %r36;
$L__BB0_3:
	.pragma "nounroll";
	mul.wide.s32 	%rd3, %r53, 4;
	add.s64 	%rd4, %rd1, %rd3;
	ld.global.f32 	%f1, [%rd4];
	mul.wide.s32 	%rd5, %r54, 4;
	add.s64 	%rd6, %rd1, %rd5;
	ld.global.f32 	%f2, [%rd6];
	st.global.f32 	[%rd4], %f2;
	st.global.f32 	[%rd6], %f1;
	add.s32 	%r56, %r56, %r2;
	add.s32 	%r54, %r54, %r5;
	add.s32 	%r53, %r53, %r5;
	add.s32 	%r52, %r52, 1;
	setp.ne.s32 	%p4, %r52, 0;
	@%p4 bra 	$L__BB0_3;
$L__BB0_4:
	setp.lt.u32 	%p5, %r3, 3;
	@%p5 bra 	$L__BB0_6;
$L__BB0_5:
	mul.lo.s32 	%r37, %r56, %r21;
	add.s32 	%r38, %r37, %r19;
	mul.wide.s32 	%rd7, %r38, 4;
	add.s64 	%rd8, %rd1, %rd7;
	ld.global.f32 	%f3, [%rd8];
	add.s32 	%r39, %r37, %r20;
	mul.wide.s32 	%rd9, %r39, 4;
	add.s64 	%rd10, %rd1, %rd9;
	ld.global.f32 	%f4, [%rd10];
	st.global.f32 	[%rd8], %f4;
	st.global.f32 	[%rd10], %f3;
	add.s32 	%r40, %r56, %r2;
	mul.lo.s32 	%r41, %r40, %r21;
	add.s32 	%r42, %r41, %r19;
	mul.wide.s32 	%rd11, %r42, 4;
	add.s64 	%rd12, %rd1, %rd11;
	ld.global.f32 	%f5, [%rd12];
	add.s32 	%r43, %r41, %r20;
	mul.wide.s32 	%rd13, %r43, 4;
	add.s64 	%rd14, %rd1, %rd13;
	ld.global.f32 	%f6, [%rd14];
	st.global.f32 	[%rd12], %f6;
	st.global.f32 	[%rd14], %f5;
	add.s32 	%r44, %r40, %r2;
	mul.lo.s32 	%r45, %r44, %r21;
	add.s32 	%r46, %r45, %r19;
	mul.wide.s32 	%rd15, %r46, 4;
	add.s64 	%rd16, %rd1, %rd15;
	ld.global.f32 	%f7, [%rd16];
	add.s32 	%r47, %r45, %r20;
	mul.wide.s32 	%rd17, %r47, 4;
	add.s64 	%rd18, %rd1, %rd17;
	ld.global.f32 	%f8, [%rd18];
	st.global.f32 	[%rd16], %f8;
	st.global.f32 	[%rd18], %f7;
	add.s32 	%r48, %r44, %r2;
	mul.lo.s32 	%r49, %r48, %r21;
	add.s32 	%r50, %r49, %r19;
	mul.wide.s32 	%rd19, %r50, 4;
	add.s64 	%rd20, %rd1, %rd19;
	ld.global.f32 	%f9, [%rd20];
	add.s32 	%r51, %r49, %r20;
	mul.wide.s32 	%rd21, %r51, 4;
	add.s64 	%rd22, %rd1, %rd21;
	ld.global.f32 	%f10, [%rd22];
	st.global.f32 	[%rd20], %f10;
	st.global.f32 	[%rd22], %f9;
	add.s32 	%r56, %r48, %r2;
	setp.lt.s32 	%p6, %r56, %r22;
	@%p6 bra 	$L__BB0_5;
$L__BB0_6:
	ret;

}
	// .globl	_Z20kernel_gaussian_stepPfiiii
.visible .entry _Z20kernel_gaussian_stepPfiiii(
	.param .u64 .ptr .align 1 _Z20kernel_gaussian_stepPfiiii_param_0,
	.param .u32 _Z20kernel_gaussian_stepPfiiii_param_1,
	.param .u32 _Z20kernel_gaussian_stepPfiiii_param_2,
	.param .u32 _Z20kernel_gaussian_stepPfiiii_param_3,
	.param .u32 _Z20kernel_gaussian_stepPfiiii_param_4
)
{
	.reg .pred 	%p<11>;
	.reg .b32 	%r<79>;
	.reg .b32 	%f<28>;
	.reg .b64 	%rd<35>;
	.reg .b64 	%fd<2>;
	// demoted variable
	.shared .align 4 .b8 _ZZ20kernel_gaussian_stepPfiiiiE4coef[128];
	ld.param.u64 	%rd5, [_Z20kernel_gaussian_stepPfiiii_param_0];
	ld.param.u32 	%r20, [_Z20kernel_gaussian_stepPfiiii_param_1];
	ld.param.u32 	%r21, [_Z20kernel_gaussian_stepPfiiii_param_2];
	ld.param.u32 	%r22, [_Z20kernel_gaussian_stepPfiiii_param_3];
	ld.param.u32 	%r23, [_Z20kernel_gaussian_stepPfiiii_param_4];
	cvta.to.global.u64 	%rd1, %rd5;
	mul.lo.s32 	%r1, %r23, %r20;
	add.s32 	%r24, %r1, %r22;
	mul.wide.s32 	%rd6, %r24, 4;
	add.s64 	%rd2, %rd1, %rd6;
	ld.global.f32 	%f2, [%rd2];
	abs.f32 	%f3, %f2;
	cvt.f64.f32 	%fd1, %f3;
	setp.lt.f64 	%p1, %fd1, 0d3E7AD7F29ABCAF48;
	@%p1 bra 	$L__BB1_12;
	mov.u32 	%r25, %ctaid.x;
	mov.u32 	%r2, %ntid.x;
	mov.u32 	%r26, %tid.x;
	mov.u32 	%r3, %ntid.y;
	mad.lo.s32 	%r27, %r25, %r2, %r26;
	add.s32 	%r28, %r27, %r22;
	add.s32 	%r76, %r28, 1;
	mov.u32 	%r29, %nctaid.y;
	mul.lo.s32 	%r5, %r3, %r29;
	setp.ge.s32 	%p2, %r76, %r20;
	@%p2 bra 	$L__BB1_12;
	mov.u32 	%r30, %ctaid.y;
	mul.lo.s32 	%r31, %r30, %r3;
	mov.u32 	%r32, %tid.y;
	add.s32 	%r33, %r32, %r23;
	add.s32 	%r34, %r33, %r31;
	add.s32 	%r6, %r34, 1;
	add.s32 	%r35, %r5, %r31;
	add.s32 	%r36, %r33, %r35;
	add.s32 	%r37, %r36, 1;
	max.s32 	%r38, %r21, %r37;
	not.b32 	%r39, %r35;
	add.s32 	%r40, %r38, %r39;
	sub.s32 	%r41, %r40, %r33;
	setp.ne.s32 	%p3, %r41, 0;
	selp.u32 	%r42, 1, 0, %p3;
	selp.s32 	%r43, -1, 0, %p3;
	add.s32 	%r44, %r41, %r43;
	div.u32 	%r45, %r44, %r5;
	add.s32 	%r7, %r45, %r42;
	mad.lo.s32 	%r8, %r20, %r34, %r20;
	add.s32 	%r46, %r8, %r22;
	mul.wide.s32 	%rd7, %r46, 4;
	add.s64 	%rd3, %rd1, %rd7;
	add.s32 	%r9, %r6, %r5;
	mul.lo.s32 	%r10, %r9, %r20;
	add.s32 	%r11, %r9, %r5;
	mul.lo.s32 	%r12, %r11, %r20;
	add.s32 	%r47, %r12, %r22;
	mul.wide.s32 	%rd8, %r47, 4;
	add.s64 	%rd4, %rd1, %rd8;
	mov.u32 	%r48, %nctaid.x;
	mul.lo.s32 	%r13, %r2, %r48;
$L__BB1_3:
	setp.ge.s32 	%p4, %r6, %r21;
	add.s32 	%r49, %r76, %r1;
	mul.wide.s32 	%rd9, %r49, 4;
	add.s64 	%rd10, %rd1, %rd9;
	ld.global.f32 	%f4, [%rd10];
	neg.f32 	%f5, %f4;
	ld.global.f32 	%f6, [%rd2];
	div.rn.f32 	%f1, %f5, %f6;
	@%p4 bra 	$L__BB1_10;
	and.b32  	%r50, %r7, 3;
	setp.eq.s32 	%p5, %r50, 3;
	mov.u32 	%r77, %r6;
	@%p5 bra 	$L__BB1_8;
	setp.eq.s32 	%p6, %r50, 0;
	add.s32 	%r52, %r8, %r76;
	mul.wide.s32 	%rd11, %r52, 4;
	add.s64 	%rd12, %rd1, %rd11;
	ld.global.f32 	%f7, [%rd12];
	ld.global.f32 	%f8, [%rd3];
	fma.rn.f32 	%f9, %f1, %f8, %f7;
	st.global.f32 	[%rd12], %f9;
	mov.u32 	%r77, %r9;
	@%p6 bra 	$L__BB1_8;
	setp.eq.s32 	%p7, %r50, 1;
	add.s32 	%r54, %r10, %r76;
	mul.wide.s32 	%rd13, %r54, 4;
	add.s64 	%rd14, %rd1, %rd13;
	ld.global.f32 	%f10, [%rd14];
	add.s32 	%r55, %r10, %r22;
	mul.wide.s32 	%rd15, %r55, 4;
	add.s64 	%rd16, %rd1, %rd15;
	ld.global.f32 	%f11, [%rd16];
	fma.rn.f32 	%f12, %f1, %f11, %f10;
	st.global.f32 	[%rd14], %f12;
	mov.u32 	%r77, %r11;
	@%p7 bra 	$L__BB1_8;
	add.s32 	%r77, %r11, %r5;
	add.s32 	%r56, %r12, %r76;
	mul.wide.s32 	%rd17, %r56, 4;
	add.s64 	%rd18, %rd1, %rd17;
	ld.global.f32 	%f13, [%rd18];
	ld.global.f32 	%f14, [%rd4];
	fma.rn.f32 	%f15, %f1, %f14, %f13;
	st.global.f32 	[%rd18], %f15;
$L__BB1_8:
	setp.lt.u32 	%p8, %r7, 3;
	@%p8 bra 	$L__BB1_10;
$L__BB1_9:
	mul.lo.s32 	%r57, %r77, %r20;
	add.s32 	%r58, %r57, %r76;
	mul.wide.s32 	%rd19, %r58, 4;
	add.s64 	%rd20, %rd1, %rd19;
	ld.global.f32 	%f16, [%rd20];
	add.s32 	%r59, %r57, %r22;
	mul.wide.s32 	%rd21, %r59, 4;
	add.s64 	%rd22, %rd1, %rd21;
	ld.global.f32 	%f17, [%rd22];
	fma.rn.f32 	%f18, %f1, %f17, %f16;
	st.global.f32 	[%rd20], %f18;
	add.s32 	%r60, %r77, %r5;
	mul.lo.s32 	%r61, %r60, %r20;
	add.s32 	%r62, %r61, %r76;
	mul.wide.s32 	%rd23, %r62, 4;
	add.s64 	%rd24, %rd1, %rd23;
	ld.global.f32 	%f19, [%rd24];
	add.s32 	%r63, %r61, %r22;
	mul.wide.s32 	%rd25, %r63, 4;
	add.s64 	%rd26, %rd1, %rd25;
	ld.global.f32 	%f20, [%rd26];
	fma.rn.f32 	%f21, %f1, %f20, %f19;
	st.global.f32 	[%rd24], %f21;
	add.s32 	%r64, %r60, %r5;
	mul.lo.s32 	%r65, %r64, %r20;
	add.s32 	%r66, %r65, %r76;
	mul.wide.s32 	%rd27, %r66, 4;
	add.s64 	%rd28, %rd1, %rd27;
	ld.global.f32 	%f22, [%rd28];
	add.s32 	%r67, %r65, %r22;
	mul.wide.s32 	%rd29, %r67, 4;
	add.s64 	%rd30, %rd1, %rd29;
	ld.global.f32 	%f23, [%rd30];
	fma.rn.f32 	%f24, %f1, %f23, %f22;
	st.global.f32 	[%rd28], %f24;
	add.s32 	%r68, %r64, %r5;
	mul.lo.s32 	%r69, %r68, %r20;
	add.s32 	%r70, %r69, %r76;
	mul.wide.s32 	%rd31, %r70, 4;
	add.s64 	%rd32, %rd1, %rd31;
	ld.global.f32 	%f25, [%rd32];
	add.s32 	%r71, %r69, %r22;
	mul.wide.s32 	%rd33, %r71, 4;
	add.s64 	%rd34, %rd1, %rd33;
	ld.global.f32 	%f26, [%rd34];
	fma.rn.f32 	%f27, %f1, %f26, %f25;
	st.global.f32 	[%rd32], %f27;
	add.s32 	%r77, %r68, %r5;
	setp.lt.s32 	%p9, %r77, %r21;
	@%p9 bra 	$L__BB1_9;
$L__BB1_10:
	add.s32 	%r76, %r76, %r13;
	setp.lt.s32 	%p10, %r76, %r20;
	@%p10 bra 	$L__BB1_3;
	shl.b32 	%r73, %r26, 2;
	mov.u32 	%r74, _ZZ20kernel_gaussian_stepPfiiiiE4coef;
	add.s32 	%r75, %r74, %r73;
	st.shared.f32 	[%r75], %f1;
$L__BB1_12:
	ret;

}
	// .globl	_ZN6thrust24THRUST_300001_SM_1000_NS8cuda_cub4core6detail13_kernel_agentINS1_8__reduce11ReduceAgentINS0_12zip_iteratorIN4cuda3std3__45tupleIJNS0_10device_ptrIfEENS0_17counting_iteratorIlNS0_11use_defaultESF_SF_EEEEEEEPNSB_IJflEEESJ_iNS1_9__extrema9arg_max_fIfl7CompareEEEEJSI_SK_iSO_EEEvDpT0_
.visible .entry _ZN6thrust24THRUST_300001_SM_1000_NS8cuda_cub4core6detail13_kernel_agentINS1_8__reduce11ReduceAgentINS0_12zip_iteratorIN4cuda3std3__45tupleIJNS0_10device_ptrIfEENS0_17counting_iteratorIlNS0_11use_defaultESF_SF_EEEEEEEPNSB_IJflEEESJ_iNS1_9__extrema9arg_max_fIfl7CompareEEEEJSI_SK_iSO_EEEvDpT0_(
	.param .align 8 .b8 _ZN6thrust24THRUST_300001_SM_1000_NS8cuda_cub4core6detail13_kernel_agentINS1_8__reduce11ReduceAgentINS0_12zip_iteratorIN4cuda3std3__45tupleIJNS0_10device_ptrIfEENS0_17counting_iteratorIlNS0_11use_defaultESF_SF_EEEEEEEPNSB_IJflEEESJ_iNS1_9__extrema9arg_max_fIfl7CompareEEEEJSI_SK_iSO_EEEvDpT0__param_0[16],
	.param .u64 .ptr .align 1 _ZN6thrust24THRUST_300001_SM_1000_NS8cuda_cub4core6detail13_kernel_agentINS1_8__reduce11ReduceAgentINS0_12zip_iteratorIN4cuda3std3__45tupleIJNS0_10device_ptrIfEENS0_17counting_iteratorIlNS0_11use_defaultESF_SF_EEEEEEEPNSB_IJflEEESJ_iNS1_9__extrema9arg_max_fIfl7CompareEEEEJSI_SK_iSO_EEEvDpT0__param_1,
	.param .u32 _ZN6thrust24THRUST_300001_SM_1000_NS8cuda_cub4core6detail13_kernel_agentINS1_8__reduce11ReduceAgentINS0_12zip_iteratorIN4cuda3std3__45tupleIJNS0_10device_ptrIfEENS0_17counting_iteratorIlNS0_11use_defaultESF_SF_EEEEEEEPNSB_IJflEEESJ_iNS1_9__extrema9arg_max_fIfl7CompareEEEEJSI_SK_iSO_EEEvDpT0__param_2,
	.param .align 1 .b8 _ZN6thrust24THRUST_300001_SM_1000_NS8cuda_cub4core6detail13_kernel_agentINS1_8__reduce11ReduceAgentINS0_12zip_iteratorIN4cuda3std3__45tupleIJNS0_10device_ptrIfEENS0_17counting_iteratorIlNS0_11use_defaultESF_SF_EEEEEEEPNSB_IJflEEESJ_iNS1_9__extrema9arg_max_fIfl7CompareEEEEJSI_SK_iSO_EEEvDpT0__param_3[1]
)
.maxntid 256
{
	.reg .pred 	%p<213>;
	.reg .b32 	%r<400>;
	.reg .b32 	%f<352>;
	.reg .b64 	%rd<307>;

	ld.param.u64 	%rd195, [_ZN6thrust24THRUST_300001_SM_1000_NS8cuda_cub4core6detail13_kernel_agentINS1_8__reduce11ReduceAgentINS0_12zip_iteratorIN4cuda3std3__45tupleIJNS0_10device_ptrIfEENS0_17counting_iteratorIlNS0_11use_defaultESF_SF_EEEEEEEPNSB_IJflEEESJ_iNS1_9__extrema9arg_max_fIfl7CompareEEEEJSI_SK_iSO_EEEvDpT0__param_0+8];
	ld.param.u64 	%rd194, [_ZN6thrust24THRUST_300001_SM_1000_NS8cuda_cub4core6detail13_kernel_agentINS1_8__reduce11ReduceAgentINS0_12zip_iteratorIN4cuda3std3__45tupleIJNS0_10device_ptrIfEENS0_17counting_iteratorIlNS0_11use_defaultESF_SF_EEEEEEEPNSB_IJflEEESJ_iNS1_9__extrema9arg_max_fIfl7CompareEEEEJSI_SK_iSO_EEEvDpT0__param_0];
	ld.param.u32 	%r36, [_ZN6thrust24THRUST_300001_SM_1000_NS8cuda_cub4core6detail13_kernel_agentINS1_8__reduce11ReduceAgentINS0_12zip_iteratorIN4cuda3std3__45tupleIJNS0_10device_ptrIfEENS0_17counting_iteratorIlNS0_11use_defaultESF_SF_EEEEEEEPNSB_IJflEEESJ_iNS1_9__extrema9arg_max_fIfl7CompareEEEEJSI_SK_iSO_EEEvDpT0__param_2];
	setp.eq.s32 	%p1, %r36, 0;
	@%p1 bra 	$L__BB2_206;
	cvta.to.global.u64 	%rd1, %rd194;
	setp.gt.s32 	%p2, %r36, 1279;
	@%p2 bra 	$L__BB2_122;
	mov.u32 	%r1, %tid.x;
	setp.ge.s32 	%p96, %r1, %r36;
	mov.f32 	%f298, 0f00000000;
	mov.b64 	%rd248, 0;
	mov.u32 	%r391, %r1;
	@%p96 bra 	$L__BB2_4;
	cvt.u64.u32 	%rd224, %r1;
	mul.wide.u32 	%rd225, %r1, 4;
	add.s64 	%rd226, %rd1, %rd225;
	add.s64 	%rd248, %rd195, %rd224;
	ld.global.f32 	%f298, [%rd226];
	add.s32 	%r391, %r1, 256;
$L__BB2_4:
	setp.ge.s32 	%p97, %r391, %r36;
	@%p97 bra 	$L__BB2_26;
	not.b32 	%r160, %r391;
	add.s32 	%r4, %r36, %r160;
	and.b32  	%r161, %r4, 768;
	setp.eq.s32 	%p98, %r161, 768;
	@%p98 bra 	$L__BB2_11;
	cvt.u64.u32 	%rd228, %r391;
	add.s64 	%rd239, %rd195, %rd228;
	mul.wide.u32 	%rd229, %r391, 4;
	add.s64 	%rd238, %rd1, %rd229;
	shr.u32 	%r162, %r4, 8;
	add.s32 	%r163, %r162, 1;
	and.b32  	%r164, %r163, 3;
	neg.s32 	%r389, %r164;
$L__BB2_7:
	.pragma "nounroll";
	mov.u64 	%rd9, %rd248;
	mov.f32 	%f3, %f298;
	ld.global.f32 	%f4, [%rd238];
	abs.f32 	%f5, %f3;
	abs.f32 	%f6, %f4;
	setp.lt.f32 	%p99, %f5, %f6;
	mov.u64 	%rd248, %rd239;
	mov.f32 	%f298, %f4;
	@%p99 bra 	$L__BB2_10;
	setp.lt.f32 	%p100, %f6, %f5;
	mov.u64 	%rd248, %rd9;
	mov.f32 	%f298, %f3;
	@%p100 bra 	$L__BB2_10;
	setp.lt.s64 	%p101, %rd9, %rd239;
	min.s64 	%rd248, %rd9, %rd239;
	selp.f32 	%f298, %f3, %f4, %p101;
$L__BB2_10:
	add.s32 	%r391, %r391, 256;
	add.s64 	%rd239, %rd239, 256;
	add.s64 	%rd238, %rd238, 1024;
	add.s32 	%r389, %r389, 1;
	setp.ne.s32 	%p102, %r389, 0;
	@%p102 bra 	$L__BB2_7;
$L__BB2_11:
	setp.lt.u32 	%p103, %r4, 768;
	@%p103 bra 	$L__BB2_26;
	add.s32 	%r392, %r391, 512;
$L__BB2_13:
	mov.u32 	%r12, %r392;
	add.s32 	%r165, %r12, -512;
	cvt.s64.s32 	%rd230, %r165;
	mul.wide.s32 	%rd231, %r165, 4;
	add.s64 	%rd17, %rd1, %rd231;
	add.s64 	%rd18, %rd195, %rd230;
	ld.global.f32 	%f12, [%rd17];
	abs.f32 	%f13, %f298;
	abs.f32 	%f14, %f12;
	setp.lt.f32 	%p104, %f13, %f14;
	mov.u64 	%rd245, %rd18;
	mov.f32 	%f295, %f12;
	@%p104 bra 	$L__BB2_16;
	setp.lt.f32 	%p105, %f14, %f13;
	mov.u64 	%rd245, %rd248;
	mov.f32 	%f295, %f298;
	@%p105 bra 	$L__BB2_16;
	setp.lt.s64 	%p106, %rd248, %rd18;
	min.s64 	%rd245, %rd248, %rd18;
	selp.f32 	%f295, %f298, %f12, %p106;
$L__BB2_16:
	add.s32 	%r166, %r12, -256;
	cvt.s64.s32 	%rd232, %r166;
	add.s64 	%rd21, %rd195, %rd232;
	ld.global.f32 	%f17, [%rd17+1024];
	abs.f32 	%f18, %f295;
	abs.f32 	%f19, %f17;
	setp.lt.f32 	%p107, %f18, %f19;
	mov.u64 	%rd246, %rd21;
	mov.f32 	%f296, %f17;
	@%p107 bra 	$L__BB2_19;
	setp.lt.f32 	%p108, %f19, %f18;
	mov.u64 	%rd246, %rd245;
	mov.f32 	%f296, %f295;
	@%p108 bra 	$L__BB2_19;
	setp.lt.s64 	%p109, %rd245, %rd21;
	min.s64 	%rd246, %rd245, %rd21;
	selp.f32 	%f296, %f295, %f17, %p109;
$L__BB2_19:
	cvt.s64.s32 	%rd233, %r12;
	add.s64 	%rd24, %rd195, %rd233;
	ld.global.f32 	%f22, [%rd17+2048];
	abs.f32 	%f23, %f296;
	abs.f32 	%f24, %f22;
	setp.lt.f32 	%p110, %f23, %f24;
	mov.u64 	%rd247, %rd24;
	mov.f32 	%f297, %f22;
	@%p110 bra 	$L__BB2_22;
	setp.lt.f32 	%p111, %f24, %f23;
	mov.u64 	%rd247, %rd246;
	mov.f32 	%f297, %f296;
	@%p111 bra 	$L__BB2_22;
	setp.lt.s64 	%p112, %rd246, %rd24;
	min.s64 	%rd247, %rd246, %rd24;
	selp.f32 	%f297, %f296, %f22, %p112;
$L__BB2_22:
	add.s32 	%r167, %r12, 256;
	cvt.s64.s32 	%rd234, %r167;
	add.s64 	%rd27, %rd195, %rd234;
	ld.global.f32 	%f27, [%rd17+3072];
	abs.f32 	%f28, %f297;
	abs.f32 	%f29, %f27;
	setp.lt.f32 	%p113, %f28, %f29;
	mov.u64 	%rd248, %rd27;
	mov.f32 	%f298, %f27;
	@%p113 bra 	$L__BB2_25;
	setp.lt.f32 	%p114, %f29, %f28;
	mov.u64 	%rd248, %rd247;
	mov.f32 	%f298, %f297;
	@%p114 bra 	$L__BB2_25;
	setp.lt.s64 	%p115, %rd247, %rd27;
	min.s64 	%rd248, %rd247, %rd27;
	selp.f32 	%f298, %f297, %f27, %p115;
$L__BB2_25:
	add.s32 	%r392, %r12, 1024;
	add.s32 	%r168, %r12, 512;
	setp.lt.s32 	%p116, %r168, %r36;
	@%p116 bra 	$L__BB2_13;
$L__BB2_26:
	setp.lt.s32 	%p117, %r36, 256;
	@%p117 bra 	$L__BB2_71;
	// begin inline asm
	mov.u32 %r282, %laneid;
	// end inline asm
	mov.b32 	%r284, %f298;
	mov.b32 	%r300, 1;
	mov.b32 	%r301, 31;
	mov.b32 	%r302, -1;
	// begin inline asm
	shfl.sync.down.b32 %r283, %r284, %r300, %r301, %r302;
	// end inline asm
	mov.b32 	%f33, %r283;
	// begin inline asm
	shfl.sync.down.b32 %r288, %r289, %r300, %r301, %r302;
	// end inline asm
	mov.b64 	{%r294, %r299}, %rd248;
	// begin inline asm
	shfl.sync.down.b32 %r293, %r294, %r300, %r301, %r302;
	// end inline asm
	// begin inline asm
	shfl.sync.down.b32 %r298, %r299, %r300, %r301, %r302;
	// end inline asm
	mov.b64 	%rd31, {%r293, %r298};
	setp.gt.s32 	%p169, %r282, 30;
	mov.u64 	%rd250, %rd248;
	mov.f32 	%f300, %f298;
	@%p169 bra 	$L__BB2_31;
	abs.f32 	%f34, %f298;
	abs.f32 	%f35, %f33;
	setp.lt.f32 	%p170, %f34, %f35;
	mov.u64 	%rd250, %rd31;
	mov.f32 	%f300, %f33;
	@%p170 bra 	$L__BB2_31;
	setp.lt.f32 	%p171, %f35, %f34;
	mov.u64 	%rd250, %rd248;
	mov.f32 	%f300, %f298;
	@%p171 bra 	$L__BB2_31;
	setp.lt.s64 	%p172, %rd248, %rd31;
	min.s64 	%rd250, %rd248, %rd31;
	selp.f32 	%f300, %f298, %f33, %p172;
$L__BB2_31:
	mov.b32 	%r304, %f300;
	mov.b32 	%r320, 2;
	mov.b32 	%r321, 31;
	mov.b32 	%r322, -1;
	// begin inline asm
	shfl.sync.down.b32 %r303, %r304, %r320, %r321, %r322;
	// end inline asm
	mov.b32 	%f38, %r303;
	// begin inline asm
	shfl.sync.down.b32 %r308, %r309, %r320, %r321, %r322;
	// end inline asm
	mov.b64 	{%r314, %r319}, %rd250;
	// begin inline asm
	shfl.sync.down.b32 %r313, %r314, %r320, %r321, %r322;
	// end inline asm
	// begin inline asm
	shfl.sync.down.b32 %r318, %r319, %r320, %r321, %r322;
	// end inline asm
	mov.b64 	%rd34, {%r313, %r318};
	setp.gt.s32 	%p173, %r282, 29;
	mov.u64 	%rd251, %rd250;
	mov.f32 	%f301, %f300;
	@%p173 bra 	$L__BB2_35;
	abs.f32 	%f39, %f300;
	abs.f32 	%f40, %f38;
	setp.lt.f32 	%p174, %f39, %f40;
	mov.u64 	%rd251, %rd34;
	mov.f32 	%f301, %f38;
	@%p174 bra 	$L__BB2_35;
	setp.lt.f32 	%p175, %f40, %f39;
	mov.u64 	%rd251, %rd250;
	mov.f32 	%f301, %f300;
	@%p175 bra 	$L__BB2_35;
	setp.lt.s64 	%p176, %rd250, %rd34;
	min.s64 	%rd251, %rd250, %rd34;
	selp.f32 	%f301, %f300, %f38, %p176;
$L__BB2_35:
	mov.b32 	%r324, %f301;
	mov.b32 	%r340, 4;
	mov.b32 	%r341, 31;
	mov.b32 	%r342, -1;
	// begin inline asm
	shfl.sync.down.b32 %r323, %r324, %r340, %r341, %r342;
	// end inline asm
	mov.b32 	%f43, %r323;
	// begin inline asm
	shfl.sync.down.b32 %r328, %r329, %r340, %r341, %r342;
	// end inline asm
	mov.b64 	{%r334, %r339}, %rd251;
	// begin inline asm
	shfl.sync.down.b32 %r333, %r334, %r340, %r341, %r342;
	// end inline asm
	// begin inline asm
	shfl.sync.down.b32 %r338, %r339, %r340, %r341, %r342;
	// end inline asm
	mov.b64 	%rd37, {%r333, %r338};
	setp.gt.s32 	%p177, %r282, 27;
	mov.u64 	%rd252, %rd251;
	mov.f32 	%f302, %f301;
	@%p177 bra 	$L__BB2_39;
	abs.f32 	%f44, %f301;
	abs.f32 	%f45, %f43;
	setp.lt.f32 	%p178, %f44, %f45;
	mov.u64 	%rd252, %rd37;
	mov.f32 	%f302, %f43;
	@%p178 bra 	$L__BB2_39;
	setp.lt.f32 	%p179, %f45, %f44;
	mov.u64 	%rd252, %rd251;
	mov.f32 	%f302, %f301;
	@%p179 bra 	$L__BB2_39;
	setp.lt.s64 	%p180, %rd251, %rd37;
	min.s64 	%rd252, %rd251, %rd37;
	selp.f32 	%f302, %f301, %f43, %p180;
$L__BB2_39:
	mov.b32 	%r344, %f302;
	mov.b32 	%r360, 8;
	mov.b32 	%r361, 31;
	mov.b32 	%r362, -1;
	// begin inline asm
	shfl.sync.down.b32 %r343, %r344, %r360, %r361, %r362;
	// end inline asm
	mov.b32 	%f48, %r343;
	// begin inline asm
	shfl.sync.down.b32 %r348, %r349, %r360, %r361, %r362;
	// end inline asm
	mov.b64 	{%r354, %r359}, %rd252;
	// begin inline asm
	shfl.sync.down.b32 %r353, %r354, %r360, %r361, %r362;
	// end inline asm
	// begin inline asm
	shfl.sync.down.b32 %r358, %r359, %r360, %r361, %r362;
	// end inline asm
	mov.b64 	%rd40, {%r353, %r358};
	setp.gt.s32 	%p181, %r282, 23;
	mov.u64 	%rd253, %rd252;
	mov.f32 	%f303, %f302;
	@%p181 bra 	$L__BB2_43;
	abs.f32 	%f49, %f302;
	abs.f32 	%f50, %f48;
	setp.lt.f32 	%p182, %f49, %f50;
	mov.u64 	%rd253, %rd40;
	mov.f32 	%f303, %f48;
	@%p182 bra 	$L__BB2_43;
	setp.lt.f32 	%p183, %f50, %f49;
	mov.u64 	%rd253, %rd252;
	mov.f32 	%f303, %f302;
	@%p183 bra 	$L__BB2_43;
	setp.lt.s64 	%p184, %rd252, %rd40;
	min.s64 	%rd253, %rd252, %rd40;
	selp.f32 	%f303, %f302, %f48, %p184;
$L__BB2_43:
	mov.b32 	%r364, %f303;
	mov.b32 	%r380, 16;
	mov.b32 	%r381, 31;
	mov.b32 	%r382, -1;
	// begin inline asm
	shfl.sync.down.b32 %r363, %r364, %r380, %r381, %r382;
	// end inline asm
	mov.b32 	%f53, %r363;
	// begin inline asm
	shfl.sync.down.b32 %r368, %r369, %r380, %r381, %r382;
	// end inline asm
	mov.b64 	{%r374, %r379}, %rd253;
	// begin inline asm
	shfl.sync.down.b32 %r373, %r374, %r380, %r381, %r382;
	// end inline asm
	// begin inline asm
	shfl.sync.down.b32 %r378, %r379, %r380, %r381, %r382;
	// end inline asm
	mov.b64 	%rd43, {%r373, %r378};
	setp.gt.s32 	%p185, %r282, 15;
	mov.u64 	%rd306, %rd253;
	mov.f32 	%f351, %f303;
	@%p185 bra 	$L__BB2_47;
	abs.f32 	%f54, %f303;
	abs.f32 	%f55, %f53;
	setp.lt.f32 	%p186, %f54, %f55;
	mov.u64 	%rd306, %rd43;
	mov.f32 	%f351, %f53;
	@%p186 bra 	$L__BB2_47;
	setp.lt.f32 	%p187, %f55, %f54;
	mov.u64 	%rd306, %rd253;
	mov.f32 	%f351, %f303;
	@%p187 bra 	$L__BB2_47;
	setp.lt.s64 	%p188, %rd253, %rd43;
	min.s64 	%rd306, %rd253, %rd43;
	selp.f32 	%f351, %f303, %f53, %p188;
$L__BB2_47:
	setp.ne.s32 	%p189, %r282, 0;
	@%p189 bra 	$L__BB2_49;
	shr.u32 	%r383, %r1, 1;
	and.b32  	%r384, %r383, 496;
	mov.u32 	%r385, _ZN6thrust24THRUST_300001_SM_1000_NS8cuda_cub4core6detail5shmemE;
	add.s32 	%r386, %r385, %r384;
	st.shared.f32 	[%r386+8], %f351;
	st.shared.u64 	[%r386+16], %rd306;
$L__BB2_49:
	bar.sync 	0;
	setp.ne.s32 	%p190, %r1, 0;
	@%p190 bra 	$L__BB2_204;
	ld.shared.f32 	%f58, [_ZN6thrust24THRUST_300001_SM_1000_NS8cuda_cub4core6detail5shmemE+24];
	ld.shared.u64 	%rd46, [_ZN6thrust24THRUST_300001_SM_1000_NS8cuda_cub4core6detail5shmemE+32];
	abs.f32 	%f59, %f351;
	abs.f32 	%f60, %f58;
	setp.lt.f32 	%p191, %f59, %f60;
	mov.u64 	%rd255, %rd46;
	mov.f32 	%f305, %f58;
	@%p191 bra 	$L__BB2_53;
	setp.lt.f32 	%p192, %f60, %f59;
	mov.u64 	%rd255, %rd306;
	mov.f32 	%f305, %f351;
	@%p192 bra 	$L__BB2_53;
	setp.lt.s64 	%p193, %rd306, %rd46;
	min.s64 	%rd255, %rd306, %rd46;
	selp.f32 	%f305, %f351, %f58, %p193;
$L__BB2_53:
	ld.shared.f32 	%f63, [_ZN6thrust24THRUST_300001_SM_1000_NS8cuda_cub4core6detail5shmemE+40];
	ld.shared.u64 	%rd49, [_ZN6thrust24THRUST_300001_SM_1000_NS8cuda_cub4core6detail5shmemE+48];
	abs.f32 	%f64, %f305;
	abs.f32 	%f65, %f63;
	setp.lt.f32 	%p194, %f64, %f65;
	mov.u64 	%rd256, %rd49;
	mov.f32 	%f306, %f63;
	@%p194 bra 	$L__BB2_56;
	setp.lt.f32 	%p195, %f65, %f64;
	mov.u64 	%rd256, %rd255;
	mov.f32 	%f306, %f305;
	@%p195 bra 	$L__BB2_56;
	setp.lt.s64 	%p196, %rd255, %rd49;
	min.s64 	%rd256, %rd255, %rd49;
	selp.f32 	%f306, %f305, %f63, %p196;
$L__BB2_56:
	ld.shared.f32 	%f68, [_ZN6thrust24THRUST_300001_SM_1000_NS8cuda_cub4core6detail5shmemE+56];
	ld.shared.u64 	%rd52, [_ZN6thrust24THRUST_300001_SM_1000_NS8cuda_cub4core6detail5shmemE+64];
	abs.f32 	%f69, %f306;
	abs.f32 	%f70, %f68;
	setp.lt.f32 	%p197, %f69, %f70;
	mov.u64 	%rd257, %rd52;
	mov.f32 	%f307, %f68;
	@%p197 bra 	$L__BB2_59;
	setp.lt.f32 	%p198, %f70, %f69;
	mov.u64 	%rd257, %rd256;
	mov.f32 	%f307, %f306;
	@%p198 bra 	$L__BB2_59;
	setp.lt.s64 	%p199, %rd256, %rd52;
	min.s64 	%rd257, %rd256, %rd52;
	selp.f32 	%f307, %f306, %f68, %p199;
$L__BB2_59:
	ld.shared.f32 	%f73, [_ZN6thrust24THRUST_300001_SM_1000_NS8cuda_cub4core6detail5shmemE+72];
	ld.shared.u64 	%rd55, [_ZN6thrust24THRUST_300001_SM_1000_NS8cuda_cub4core6detail5shmemE+80];
	abs.f32 	%f74, %f307;
	abs.f32 	%f75, %f73;
	setp.lt.f32 	%p200, %f74, %f75;
	mov.u64 	%rd258, %rd55;
	mov.f32 	%f308, %f73;
	@%p200 bra 	$L__BB2_62;
	setp.lt.f32 	%p201, %f75, %f74;
	mov.u64 	%rd258, %rd257;
	mov.f32 	%f308, %f307;
	@%p201 bra 	$L__BB2_62;
	setp.lt.s64 	%p202, %rd257, %rd55;
	min.s64 	%rd258, %rd257, %rd55;
	selp.f32 	%f308, %f307, %f73, %p202;
$L__BB2_62:
	ld.shared.f32 	%f78, [_ZN6thrust24THRUST_300001_SM_1000_NS8cuda_cub4core6detail5shmemE+88];
	ld.shared.u64 	%rd58, [_ZN6thrust24THRUST_300001_SM_1000_NS8cuda_cub4core6detail5shmemE+96];
	abs.f32 	%f79, %f308;
	abs.f32 	%f80, %f78;
	setp.lt.f32 	%p203, %f79, %f80;
	mov.u64 	%rd259, %rd58;
	mov.f32 	%f309, %f78;
	@%p203 bra 	$L__BB2_65;
	setp.lt.f32 	%p204, %f80, %f79;
	mov.u64 	%rd259, %rd258;
	mov.f32 	%f309, %f308;
	@%p204 bra 	$L__BB2_65;
	setp.lt.s64 	%p205, %rd258, %rd58;
	min.s64 	%rd259, %rd258, %rd58;
	selp.f32 	%f309, %f308, %f78, %p205;
$L__BB2_65:
	ld.shared.f32 	%f83, [_ZN6thrust24THRUST_300001_SM_1000_NS8cuda_cub4core6detail5shmemE+104];
	ld.shared.u64 	%rd61, [_ZN6thrust24THRUST_300001_SM_1000_NS8cuda_cub4core6detail5shmemE+112];
	abs.f32 	%f84, %f309;
	abs.f32 	%f85, %f83;
	setp.lt.f32 	%p206, %f84, %f85;
	mov.u64 	%rd260, %rd61;
	mov.f32 	%f310, %f83;
	@%p206 bra 	$L__BB2_68;
	setp.lt.f32 	%p207, %f85, %f84;
	mov.u64 	%rd260, %rd259;
	mov.f32 	%f310, %f309;
	@%p207 bra 	$L__BB2_68;
	setp.lt.s64 	%p208, %rd259, %rd61;
	min.s64 	%rd260, %rd259, %rd61;
	selp.f32 	%f310, %f309, %f83, %p208;
$L__BB2_68:
	ld.shared.f32 	%f88, [_ZN6thrust24THRUST_300001_SM_1000_NS8cuda_cub4core6detail5shmemE+120];
	ld.shared.u64 	%rd64, [_ZN6thrust24THRUST_300001_SM_1000_NS8cuda_cub4core6detail5shmemE+128];
	abs.f32 	%f89, %f310;
	abs.f32 	%f90, %f88;
	setp.lt.f32 	%p209, %f89, %f90;
	mov.f32 	%f351, %f88;
	mov.u64 	%rd306, %rd64;
	@%p209 bra 	$L__BB2_204;
	setp.lt.f32 	%p210, %f90, %f89;
	mov.f32 	%f351, %f310;
	mov.u64 	%rd306, %rd260;
	@%p210 bra 	$L__BB2_204;
	setp.lt.s64 	%p211, %rd260, %rd64;
	min.s64 	%rd306, %rd260, %rd64;
	selp.f32 	%f351, %f310, %f88, %p211;
	bra.uni 	$L__BB2_204;
$L__BB2_71:
	// begin inline asm
	mov.u32 %r169, %laneid;
	// end inline asm
	and.b32  	%r190, %r1, 992;
	add.s32 	%r191, %r190, 32;
	setp.gt.s32 	%p118, %r191, %r36;
	not.b32 	%r192, %r190;
	add.s32 	%r193, %r36, %r192;
	selp.b32 	%r188, %r193, 31, %p118;
	mov.b32 	%r171, %f298;
	mov.b32 	%r187, 1;
	mov.b32 	%r189, -1;
	// begin inline asm
	shfl.sync.down.b32 %r170, %r171, %r187, %r188, %r189;
	// end inline asm
	mov.b32 	%f92, %r170;
	// begin inline asm
	shfl.sync.down.b32 %r175, %r176, %r187, %r188, %r189;
	// end inline asm
	mov.b64 	{%r181, %r186}, %rd248;
	// begin inline asm
	shfl.sync.down.b32 %r180, %r181, %r187, %r188, %r189;
	// end inline asm
	// begin inline asm
	shfl.sync.down.b32 %r185, %r186, %r187, %r188, %r189;
	// end inline asm
	mov.b64 	%rd66, {%r180, %r185};
	setp.ge.s32 	%p119, %r169, %r188;
	mov.u64 	%rd261, %rd248;
	mov.f32 	%f311, %f298;
	@%p119 bra 	$L__BB2_75;
	abs.f32 	%f93, %f298;
	abs.f32 	%f94, %f92;
	setp.lt.f32 	%p120, %f93, %f94;
	mov.u64 	%rd261, %rd66;
	mov.f32 	%f311, %f92;
	@%p120 bra 	$L__BB2_75;
	setp.lt.f32 	%p121, %f94, %f93;
	mov.u64 	%rd261, %rd248;
	mov.f32 	%f311, %f298;
	@%p121 bra 	$L__BB2_75;
	setp.lt.s64 	%p122, %rd248, %rd66;
	min.s64 	%rd261, %rd248, %rd66;
	selp.f32 	%f311, %f298, %f92, %p122;
$L__BB2_75:
	mov.b32 	%r195, %f311;
	mov.b32 	%r211, 2;
	mov.b32 	%r213, -1;
	// begin inline asm
	shfl.sync.down.b32 %r194, %r195, %r211, %r188, %r213;
	// end inline asm
	mov.b32 	%f97, %r194;
	// begin inline asm
	shfl.sync.down.b32 %r199, %r200, %r211, %r188, %r213;
	// end inline asm
	mov.b64 	{%r205, %r210}, %rd261;
	// begin inline asm
	shfl.sync.down.b32 %r204, %r205, %r211, %r188, %r213;
	// end inline asm
	// begin inline asm
	shfl.sync.down.b32 %r209, %r210, %r211, %r188, %r213;
	// end inline asm
	mov.b64 	%rd69, {%r204, %r209};
	add.s32 	%r214, %r169, 2;
	setp.gt.s32 	%p123, %r214, %r188;
	mov.u64 	%rd262, %rd261;
	mov.f32 	%f312, %f311;
	@%p123 bra 	$L__BB2_79;
	abs.f32 	%f98, %f311;
	abs.f32 	%f99, %f97;
	setp.lt.f32 	%p124, %f98, %f99;
	mov.u64 	%rd262, %rd69;
	mov.f32 	%f312, %f97;
	@%p124 bra 	$L__BB2_79;
	setp.lt.f32 	%p125, %f99, %f98;
	mov.u64 	%rd262, %rd261;
	mov.f32 	%f312, %f311;
	@%p125 bra 	$L__BB2_79;
	setp.lt.s64 	%p126, %rd261, %rd69;
	min.s64 	%rd262, %rd261, %rd69;
	selp.f32 	%f312, %f311, %f97, %p126;
$L__BB2_79:
	mov.b32 	%r216, %f312;
	mov.b32 	%r232, 4;
	mov.b32 	%r234, -1;
	// begin inline asm
	shfl.sync.down.b32 %r215, %r216, %r232, %r188, %r234;
	// end inline asm
	mov.b32 	%f102, %r215;
	// begin inline asm
	shfl.sync.down.b32 %r220, %r221, %r232, %r188, %r234;
	// end inline asm
	mov.b64 	{%r226, %r231}, %rd262;
	// begin inline asm
	shfl.sync.down.b32 %r225, %r226, %r232, %r188, %r234;
	// end inline asm
	// begin inline asm
	shfl.sync.down.b32 %r230, %r231, %r232, %r188, %r234;
	// end inline asm
	mov.b64 	%rd72, {%r225, %r230};
	add.s32 	%r235, %r169, 4;
	setp.gt.s32 	%p127, %r235, %r188;
	mov.u64 	%rd263, %rd262;
	mov.f32 	%f313, %f312;
	@%p127 bra 	$L__BB2_83;
	abs.f32 	%f103, %f312;
	abs.f32 	%f104, %f102;
	setp.lt.f32 	%p128, %f103, %f104;
	mov.u64 	%rd263, %rd72;
	mov.f32 	%f313, %f102;
	@%p128 bra 	$L__BB2_83;
	setp.lt.f32 	%p129, %f104, %f103;
	mov.u64 	%rd263, %rd262;
	mov.f32 	%f313, %f312;
	@%p129 bra 	$L__BB2_83;
	setp.lt.s64 	%p130, %rd262, %rd72;
	min.s64 	%rd263, %rd262, %rd72;
	selp.f32 	%f313, %f312, %f102, %p130;
$L__BB2_83:
	mov.b32 	%r237, %f313;
	mov.b32 	%r253, 8;
	mov.b32 	%r255, -1;
	// begin inline asm
	shfl.sync.down.b32 %r236, %r237, %r253, %r188, %r255;
	// end inline asm
	mov.b32 	%f107, %r236;
	// begin inline asm
	shfl.sync.down.b32 %r241, %r242, %r253, %r188, %r255;
	// end inline asm
	mov.b64 	{%r247, %r252}, %rd263;
	// begin inline asm
	shfl.sync.down.b32 %r246, %r247, %r253, %r188, %r255;
	// end inline asm
	// begin inline asm
	shfl.sync.down.b32 %r251, %r252, %r253, %r188, %r255;
	// end inline asm
	mov.b64 	%rd75, {%r246, %r251};
	add.s32 	%r256, %r169, 8;
	setp.gt.s32 	%p131, %r256, %r188;
	mov.f32 	%f314, %f313;
	mov.u64 	%rd264, %rd263;
	@%p131 bra 	$L__BB2_87;
	abs.f32 	%f108, %f313;
	abs.f32 	%f109, %f107;
	setp.lt.f32 	%p132, %f108, %f109;
	mov.f32 	%f314, %f107;
	mov.u64 	%rd264, %rd75;
	@%p132 bra 	$L__BB2_87;
	setp.lt.f32 	%p133, %f109, %f108;
	mov.f32 	%f314, %f313;
	mov.u64 	%rd264, %rd263;
	@%p133 bra 	$L__BB2_87;
	setp.lt.s64 	%p134, %rd263, %rd75;
	selp.f32 	%f314, %f313, %f107, %p134;
	min.s64 	%rd264, %rd263, %rd75;
$L__BB2_87:
	mov.b32 	%r258, %f314;
	mov.b32 	%r274, 16;
	mov.b32 	%r276, -1;
	// begin inline asm
	shfl.sync.down.b32 %r257, %r258, %r274, %r188, %r276;
	// end inline asm
	mov.b32 	%f112, %r257;
	// begin inline asm
	shfl.sync.down.b32 %r262, %r263, %r274, %r188, %r276;
	// end inline asm
	mov.b64 	{%r268, %r273}, %rd264;
	// begin inline asm
	shfl.sync.down.b32 %r267, %r268, %r274, %r188, %r276;
	// end inline asm
	// begin inline asm
	shfl.sync.down.b32 %r272, %r273, %r274, %r188, %r276;
	// end inline asm
	mov.b64 	%rd78, {%r267, %r272};
	add.s32 	%r277, %r169, 16;
	setp.gt.s32 	%p135, %r277, %r188;
	mov.f32 	%f351, %f314;
	mov.u64 	%rd306, %rd264;
	@%p135 bra 	$L__BB2_91;
	abs.f32 	%f113, %f314;
	abs.f32 	%f114, %f112;
	setp.lt.f32 	%p136, %f113, %f114;
	mov.f32 	%f351, %f112;
	mov.u64 	%rd306, %rd78;
	@%p136 bra 	$L__BB2_91;
	setp.lt.f32 	%p137, %f114, %f113;
	mov.f32 	%f351, %f314;
	mov.u64 	%rd306, %rd264;
	@%p137 bra 	$L__BB2_91;
	setp.lt.s64 	%p138, %rd264, %rd78;
	selp.f32 	%f351, %f314, %f112, %p138;
	min.s64 	%rd306, %rd264, %rd78;
$L__BB2_91:
	setp.ne.s32 	%p139, %r169, 0;
	@%p139 bra 	$L__BB2_93;
	shr.u32 	%r278, %r1, 1;
	and.b32  	%r279, %r278, 496;
	mov.u32 	%r280, _ZN6thrust24THRUST_300001_SM_1000_NS8cuda_cub4core6detail5shmemE;
	add.s32 	%r281, %r280, %r279;
	st.shared.f32 	[%r281+8], %f351;
	st.shared.u64 	[%r281+16], %rd306;
$L__BB2_93:
	bar.sync 	0;
	setp.ne.s32 	%p140, %r1, 0;
	@%p140 bra 	$L__BB2_204;
	setp.lt.s32 	%p141, %r36, 33;
	mov.f32 	%f316, %f351;
	mov.u64 	%rd266, %rd306;
	@%p141 bra 	$L__BB2_98;
	ld.shared.f32 	%f117, [_ZN6thrust24THRUST_300001_SM_1000_NS8cuda_cub4core6detail5shmemE+24];
	ld.shared.u64 	%rd81, [_ZN6thrust24THRUST_300001_SM_1000_NS8cuda_cub4core6detail5shmemE+32];
	abs.f32 	%f118, %f351;
	abs.f32 	%f119, %f117;
	setp.lt.f32 	%p142, %f118, %f119;
	mov.f32 	%f316, %f117;
	mov.u64 	%rd266, %rd81;
	@%p142 bra 	$L__BB2_98;
	setp.lt.f32 	%p143, %f119, %f118;
	mov.f32 	%f316, %f351;
	mov.u64 	%rd266, %rd306;
	@%p143 bra 	$L__BB2_98;
	setp.lt.s64 	%p144, %rd306, %rd81;
	selp.f32 	%f316, %f351, %f117, %p144;
	min.s64 	%rd266, %rd306, %rd81;
$L__BB2_98:
	setp.lt.s32 	%p145, %r36, 65;
	mov.f32 	%f317, %f316;
	mov.u64 	%rd267, %rd266;
	@%p145 bra 	$L__BB2_102;
	ld.shared.f32 	%f122, [_ZN6thrust24THRUST_300001_SM_1000_NS8cuda_cub4core6detail5shmemE+40];
	ld.shared.u64 	%rd84, [_ZN6thrust24THRUST_300001_SM_1000_NS8cuda_cub4core6detail5shmemE+48];
	abs.f32 	%f123, %f316;
	abs.f32 	%f124, %f122;
	setp.lt.f32 	%p146, %f123, %f124;
	mov.f32 	%f317, %f122;
	mov.u64 	%rd267, %rd84;
	@%p146 bra 	$L__BB2_102;
	setp.lt.f32 	%p147, %f124, %f123;
	mov.f32 	%f317, %f316;
	mov.u64 	%rd267, %rd266;
	@%p147 bra 	$L__BB2_102;
	setp.lt.s64 	%p148, %rd266, %rd84;
	selp.f32 	%f317, %f316, %f122, %p148;
	min.s64 	%rd267, %rd266, %rd84;
$L__BB2_102:
	setp.lt.s32 	%p149, %r36, 97;
	mov.f32 	%f318, %f317;
	mov.u64 	%rd268, %rd267;
	@%p149 bra 	$L__BB2_106;
	ld.shared.f32 	%f127, [_ZN6thrust24THRUST_300001_SM_1000_NS8cuda_cub4core6detail5shmemE+56];
	ld.shared.u64 	%rd87, [_ZN6thrust24THRUST_300001_SM_1000_NS8cuda_cub4core6detail5shmemE+64];
	abs.f32 	%f128, %f317;
	abs.f32 	%f129, %f127;
	setp.lt.f32 	%p150, %f128, %f129;
	mov.f32 	%f318, %f127;
	mov.u64 	%rd268, %rd87;
	@%p150 bra 	$L__BB2_106;
	setp.lt.f32 	%p151, %f129, %f128;
	mov.f32 	%f318, %f317;
	mov.u64 	%rd268, %rd267;
	@%p151 bra 	$L__BB2_106;
	setp.lt.s64 	%p152, %rd267, %rd87;
	selp.f32 	%f318, %f317, %f127, %p152;
	min.s64 	%rd268, %rd267, %rd87;
$L__BB2_106:
	setp.lt.s32 	%p153, %r36, 129;
	mov.f32 	%f319, %f318;
	mov.u64 	%rd269, %rd268;
	@%p153 bra 	$L__BB2_110;
	ld.shared.f32 	%f132, [_ZN6thrust24THRUST_300001_SM_1000_NS8cuda_cub4core6detail5shmemE+72];
	ld.shared.u64 	%rd90, [_ZN6thrust24THRUST_300001_SM_1000_NS8cuda_cub4core6detail5shmemE+80];
	abs.f32 	%f133, %f318;
	abs.f32 	%f134, %f132;
	setp.lt.f32 	%p154, %f133, %f134;
	mov.f32 	%f319, %f132;
	mov.u64 	%rd269, %rd90;
	@%p154 bra 	$L__BB2_110;
	setp.lt.f32 	%p155, %f134, %f133;
	mov.f32 	%f319, %f318;
	mov.u64 	%rd269, %rd268;
	@%p155 bra 	$L__BB2_110;
	setp.lt.s64 	%p156, %rd268, %rd90;
	selp.f32 	%f319, %f318, %f132, %p156;
	min.s64 	%rd269, %rd268, %rd90;
$L__BB2_110:
	setp.lt.s32 	%p157, %r36, 161;
	mov.f32 	%f320, %f319;
	mov.u64 	%rd270, %rd269;
	@%p157 bra 	$L__BB2_114;
	ld.shared.f32 	%f137, [_ZN6thrust24THRUST_300001_SM_1000_NS8cuda_cub4core6detail5shmemE+88];
	ld.shared.u64 	%rd93, [_ZN6thrust24THRUST_300001_SM_1000_NS8cuda_cub4core6detail5shmemE+96];
	abs.f32 	%f138, %f319;
	abs.f32 	%f139, %f137;
	setp.lt.f32 	%p158, %f138, %f139;
	mov.f32 	%f320, %f137;
	mov.u64 	%rd270, %rd93;
	@%p158 bra 	$L__BB2_114;
	setp.lt.f32 	%p159, %f139, %f138;
	mov.f32 	%f320, %f319;
	mov.u64 	%rd270, %rd269;
	@%p159 bra 	$L__BB2_114;
	setp.lt.s64 	%p160, %rd269, %rd93;
	selp.f32 	%f320, %f319, %f137, %p160;
	min.s64 	%rd270, %rd269, %rd93;
$L__BB2_114:
	setp.lt.s32 	%p161, %r36, 193;
	mov.f32 	%f321, %f320;
	mov.u64 	%rd271, %rd270;
	@%p161 bra 	$L__BB2_118;
	ld.shared.f32 	%f142, [_ZN6thrust24THRUST_300001_SM_1000_NS8cuda_cub4core6detail5shmemE+104];
	ld.shared.u64 	%rd96, [_ZN6thrust24THRUST_300001_SM_1000_NS8cuda_cub4core6detail5shmemE+112];
	abs.f32 	%f143, %f320;
	abs.f32 	%f144, %f142;
	setp.lt.f32 	%p162, %f143, %f144;
	mov.f32 	%f321, %f142;
	mov.u64 	%rd271, %rd96;
	@%p162 bra 	$L__BB2_118;
	setp.lt.f32 	%p163, %f144, %f143;
	mov.f32 	%f321, %f320;
	mov.u64 	%rd271, %rd270;
	@%p163 bra 	$L__BB2_118;
	setp.lt.s64 	%p164, %rd270, %rd96;
	selp.f32 	%f321, %f320, %f142, %p164;
	min.s64 	%rd271, %rd270, %rd96;
$L__BB2_118:
	setp.lt.s32 	%p165, %r36, 225;
	mov.f32 	%f351, %f321;
	mov.u64 	%rd306, %rd271;
	@%p165 bra 	$L__BB2_204;
	ld.shared.f32 	%f147, [_ZN6thrust24THRUST_300001_SM_1000_NS8cuda_cub4core6detail5shmemE+120];
	ld.shared.u64 	%rd99, [_ZN6thrust24THRUST_300001_SM_1000_NS8cuda_cub4core6detail5shmemE+128];
	abs.f32 	%f148, %f321;
	abs.f32 	%f149, %f147;
	setp.lt.f32 	%p166, %f148, %f149;
	mov.f32 	%f351, %f147;
	mov.u64 	%rd306, %rd99;
	@%p166 bra 	$L__BB2_204;
	setp.lt.f32 	%p167, %f149, %f148;
	mov.f32 	%f351, %f321;
	mov.u64 	%rd306, %rd271;
	@%p167 bra 	$L__BB2_204;
	setp.lt.s64 	%p168, %rd271, %rd99;
	selp.f32 	%f351, %f321, %f147, %p168;
	min.s64 	%rd306, %rd271, %rd99;
	bra.uni 	$L__BB2_204;
$L__BB2_122:
	mov.u32 	%r17, %tid.x;
	cvt.u64.u32 	%rd101, %r17;
	mul.wide.u32 	%rd197, %r17, 4;
	add.s64 	%rd102, %rd1, %rd197;
	ld.global.f32 	%f274, [%rd102];
	add.s32 	%r37, %r17, 256;
	cvt.u64.u32 	%rd198, %r37;
	ld.global.f32 	%f275, [%rd102+1024];
	add.s32 	%r38, %r17, 512;
	cvt.u64.u32 	%rd199, %r38;
	ld.global.f32 	%f276, [%rd102+2048];
	add.s32 	%r39, %r17, 768;
	cvt.u64.u32 	%rd200, %r39;
	ld.global.f32 	%f277, [%rd102+3072];
	or.b32  	%r40, %r17, 1024;
	cvt.u64.u32 	%rd103, %r40;
	add.s64 	%rd293, %rd195, %rd103;
	ld.global.f32 	%f338, [%rd102+4096];
	abs.f32 	%f278, %f274;
	abs.f32 	%f279, %f275;
	setp.geu.f32 	%p3, %f278, %f279;
	selp.f32 	%f280, %f274, %f275, %p3;
	selp.b64 	%rd201, %rd101, %rd198, %p3;
	abs.f32 	%f281, %f280;
	abs.f32 	%f282, %f276;
	setp.geu.f32 	%p4, %f281, %f282;
	selp.f32 	%f283, %f280, %f276, %p4;
	selp.b64 	%rd202, %rd201, %rd199, %p4;
	abs.f32 	%f284, %f283;
	abs.f32 	%f285, %f277;
	setp.geu.f32 	%p5, %f284, %f285;
	selp.f32 	%f152, %f283, %f277, %p5;
	selp.b64 	%rd105, %rd202, %rd200, %p5;
	abs.f32 	%f153, %f152;
	abs.f32 	%f154, %f338;
	setp.lt.f32 	%p6, %f153, %f154;
	@%p6 bra 	$L__BB2_124;
	setp.lt.f32 	%p7, %f154, %f153;
	setp.lt.u64 	%p8, %rd105, %rd103;
	or.pred  	%p9, %p7, %p8;
	selp.f32 	%f338, %f152, %f338, %p9;
	add.s64 	%rd205, %rd195, %rd105;
	selp.b64 	%rd293, %rd205, %rd293, %p9;
$L__BB2_124:
	setp.lt.u32 	%p10, %r36, 2560;
	mov.b32 	%r394, 1280;
	@%p10 bra 	$L__BB2_137;
	mov.b32 	%r393, 1280;
	mov.f32 	%f323, %f338;
	mov.u64 	%rd273, %rd293;
$L__BB2_126:
	cvt.u64.u32 	%rd206, %r393;
	add.s64 	%rd207, %rd101, %rd206;
	mul.wide.u32 	%rd208, %r393, 4;
	add.s64 	%rd209, %rd102, %rd208;
	add.s64 	%rd274, %rd207, %rd195;
	ld.global.f32 	%f324, [%rd209];
	add.s64 	%rd275, %rd274, 256;
	ld.global.f32 	%f325, [%rd209+1024];
	add.s64 	%rd276, %rd274, 512;
	ld.global.f32 	%f326, [%rd209+2048];
	add.s64 	%rd277, %rd274, 768;
	ld.global.f32 	%f327, [%rd209+3072];
	add.s64 	%rd293, %rd274, 1024;
	ld.global.f32 	%f338, [%rd209+4096];
	abs.f32 	%f163, %f323;
	abs.f32 	%f164, %f324;
	setp.lt.f32 	%p11, %f163, %f164;
	@%p11 bra 	$L__BB2_128;
	setp.lt.f32 	%p12, %f164, %f163;
	setp.lt.s64 	%p13, %rd273, %rd274;
	or.pred  	%p14, %p12, %p13;
	selp.f32 	%f324, %f323, %f324, %p14;
	selp.b64 	%rd274, %rd273, %rd274, %p14;
$L__BB2_128:
	abs.f32 	%f167, %f324;
	abs.f32 	%f168, %f325;
	setp.lt.f32 	%p15, %f167, %f168;
	@%p15 bra 	$L__BB2_130;
	setp.lt.f32 	%p16, %f168, %f167;
	setp.lt.s64 	%p17, %rd274, %rd275;
	or.pred  	%p18, %p16, %p17;
	selp.f32 	%f325, %f324, %f325, %p18;
	selp.b64 	%rd275, %rd274, %rd275, %p18;
$L__BB2_130:
	abs.f32 	%f171, %f325;
	abs.f32 	%f172, %f326;
	setp.lt.f32 	%p19, %f171, %f172;
	@%p19 bra 	$L__BB2_132;
	setp.lt.f32 	%p20, %f172, %f171;
	setp.lt.s64 	%p21, %rd275, %rd276;
	or.pred  	%p22, %p20, %p21;
	selp.f32 	%f326, %f325, %f326, %p22;
	selp.b64 	%rd276, %rd275, %rd276, %p22;
$L__BB2_132:
	abs.f32 	%f175, %f326;
	abs.f32 	%f176, %f327;
	setp.lt.f32 	%p23, %f175, %f176;
	@%p23 bra 	$L__BB2_134;
	setp.lt.f32 	%p24, %f176, %f175;
	setp.lt.s64 	%p25, %rd276, %rd277;
	or.pred  	%p26, %p24, %p25;
	selp.f32 	%f327, %f326, %f327, %p26;
	selp.b64 	%rd277, %rd276, %rd277, %p26;
$L__BB2_134:
	abs.f32 	%f179, %f327;
	abs.f32 	%f180, %f338;
	setp.lt.f32 	%p27, %f179, %f180;
	@%p27 bra 	$L__BB2_136;
	setp.lt.f32 	%p28, %f180, %f179;
	setp.lt.s64 	%p29, %rd277, %rd293;
	or.pred  	%p30, %p28, %p29;
	selp.f32 	%f338, %f327, %f338, %p30;
	selp.b64 	%rd293, %rd277, %rd293, %p30;
$L__BB2_136:
	add.s32 	%r394, %r393, 1280;
	add.s32 	%r43, %r393, 2560;
	setp.le.s32 	%p31, %r43, %r36;
	mov.u32 	%r393, %r394;
	mov.f32 	%f323, %f338;
	mov.u64 	%rd273, %rd293;
	@%p31 bra 	$L__BB2_126;
$L__BB2_137:
	setp.le.s32 	%p32, %r36, %r394;
	@%p32 bra 	$L__BB2_160;
	sub.s32 	%r21, %r36, %r394;
	setp.ge.s32 	%p33, %r17, %r21;
	@%p33 bra 	$L__BB2_160;
	not.b32 	%r44, %r17;
	add.s32 	%r45, %r36, %r44;
	sub.s32 	%r22, %r45, %r394;
	and.b32  	%r46, %r22, 768;
	setp.eq.s32 	%p34, %r46, 768;
	mov.u32 	%r397, %r17;
	@%p34 bra 	$L__BB2_145;
	add.s32 	%r47, %r17, %r394;
	cvt.u64.u32 	%rd211, %r47;
	add.s64 	%rd281, %rd195, %rd211;
	mul.wide.u32 	%rd212, %r47, 4;
	add.s64 	%rd280, %rd1, %rd212;
	shr.u32 	%r48, %r22, 8;
	add.s32 	%r49, %r48, 1;
	and.b32  	%r50, %r49, 3;
	neg.s32 	%r395, %r50;
	mov.u32 	%r397, %r17;
$L__BB2_141:
	.pragma "nounroll";
	mov.u64 	%rd129, %rd293;
	mov.f32 	%f184, %f338;
	ld.global.f32 	%f185, [%rd280];
	abs.f32 	%f186, %f184;
	abs.f32 	%f187, %f185;
	setp.lt.f32 	%p35, %f186, %f187;
	mov.f32 	%f338, %f185;
	mov.u64 	%rd293, %rd281;
	@%p35 bra 	$L__BB2_144;
	setp.lt.f32 	%p36, %f187, %f186;
	mov.f32 	%f338, %f184;
	mov.u64 	%rd293, %rd129;
	@%p36 bra 	$L__BB2_144;
	setp.lt.s64 	%p37, %rd129, %rd281;
	selp.f32 	%f338, %f184, %f185, %p37;
	min.s64 	%rd293, %rd129, %rd281;
$L__BB2_144:
	add.s32 	%r397, %r397, 256;
	add.s64 	%rd281, %rd281, 256;
	add.s64 	%rd280, %rd280, 1024;
	add.s32 	%r395, %r395, 1;
	setp.ne.s32 	%p38, %r395, 0;
	@%p38 bra 	$L__BB2_141;
$L__BB2_145:
	setp.lt.u32 	%p39, %r22, 768;
	@%p39 bra 	$L__BB2_160;
	add.s32 	%r398, %r397, %r394;
	cvt.u64.u32 	%rd213, %r398;
	add.s64 	%rd288, %rd195, %rd213;
	cvt.u64.u32 	%rd214, %r397;
	cvt.u64.u32 	%rd215, %r394;
	add.s64 	%rd216, %rd214, %rd215;
	shl.b64 	%rd217, %rd216, 2;
	add.s64 	%rd218, %rd217, %rd1;
	add.s64 	%rd287, %rd218, 3072;
	mul.wide.u32 	%rd219, %r398, 4;
	add.s64 	%rd286, %rd1, %rd219;
	add.s32 	%r399, %r397, 512;
$L__BB2_147:
	mov.u32 	%r32, %r399;
	ld.global.f32 	%f193, [%rd286];
	abs.f32 	%f194, %f338;
	abs.f32 	%f195, %f193;
	setp.lt.f32 	%p40, %f194, %f195;
	mov.f32 	%f335, %f193;
	mov.u64 	%rd290, %rd288;
	@%p40 bra 	$L__BB2_150;
	setp.lt.f32 	%p41, %f195, %f194;
	mov.f32 	%f335, %f338;
	mov.u64 	%rd290, %rd293;
	@%p41 bra 	$L__BB2_150;
	setp.lt.s64 	%p42, %rd293, %rd288;
	selp.f32 	%f335, %f338, %f193, %p42;
	min.s64 	%rd290, %rd293, %rd288;
$L__BB2_150:
	add.s32 	%r51, %r398, 256;
	cvt.u64.u32 	%rd220, %r51;
	add.s64 	%rd145, %rd195, %rd220;
	ld.global.f32 	%f198, [%rd287+-2048];
	abs.f32 	%f199, %f335;
	abs.f32 	%f200, %f198;
	setp.lt.f32 	%p43, %f199, %f200;
	mov.f32 	%f336, %f198;
	mov.u64 	%rd291, %rd145;
	@%p43 bra 	$L__BB2_153;
	setp.lt.f32 	%p44, %f200, %f199;
	mov.f32 	%f336, %f335;
	mov.u64 	%rd291, %rd290;
	@%p44 bra 	$L__BB2_153;
	setp.lt.s64 	%p45, %rd290, %rd145;
	selp.f32 	%f336, %f335, %f198, %p45;
	min.s64 	%rd291, %rd290, %rd145;
$L__BB2_153:
	add.s32 	%r52, %r398, 512;
	cvt.u64.u32 	%rd221, %r52;
	add.s64 	%rd148, %rd195, %rd221;
	ld.global.f32 	%f203, [%rd287+-1024];
	abs.f32 	%f204, %f336;
	abs.f32 	%f205, %f203;
	setp.lt.f32 	%p46, %f204, %f205;
	mov.f32 	%f337, %f203;
	mov.u64 	%rd292, %rd148;
	@%p46 bra 	$L__BB2_156;
	setp.lt.f32 	%p47, %f205, %f204;
	mov.f32 	%f337, %f336;
	mov.u64 	%rd292, %rd291;
	@%p47 bra 	$L__BB2_156;
	setp.lt.s64 	%p48, %rd291, %rd148;
	selp.f32 	%f337, %f336, %f203, %p48;
	min.s64 	%rd292, %rd291, %rd148;
$L__BB2_156:
	add.s32 	%r53, %r398, 768;
	cvt.u64.u32 	%rd222, %r53;
	add.s64 	%rd151, %rd195, %rd222;
	ld.global.f32 	%f208, [%rd287];
	abs.f32 	%f209, %f337;
	abs.f32 	%f210, %f208;
	setp.lt.f32 	%p49, %f209, %f210;
	mov.f32 	%f338, %f208;
	mov.u64 	%rd293, %rd151;
	@%p49 bra 	$L__BB2_159;
	setp.lt.f32 	%p50, %f210, %f209;
	mov.f32 	%f338, %f337;
	mov.u64 	%rd293, %rd292;
	@%p50 bra 	$L__BB2_159;
	setp.lt.s64 	%p51, %rd292, %rd151;
	selp.f32 	%f338, %f337, %f208, %p51;
	min.s64 	%rd293, %rd292, %rd151;
$L__BB2_159:
	add.s64 	%rd288, %rd288, 1024;
	add.s64 	%rd287, %rd287, 4096;
	add.s64 	%rd286, %rd286, 4096;
	add.s32 	%r399, %r32, 1024;
	add.s32 	%r54, %r32, 512;
	add.s32 	%r398, %r398, 1024;
	setp.lt.s32 	%p52, %r54, %r21;
	@%p52 bra 	$L__BB2_147;
$L__BB2_160:
	// begin inline asm
	mov.u32 %r55, %laneid;
	// end inline asm
	mov.b32 	%r57, %f338;
	mov.b32 	%r73, 1;
	mov.b32 	%r74, 31;
	mov.b32 	%r75, -1;
	// begin inline asm
	shfl.sync.down.b32 %r56, %r57, %r73, %r74, %r75;
	// end inline asm
	mov.b32 	%f214, %r56;
	// begin inline asm
	shfl.sync.down.b32 %r61, %r62, %r73, %r74, %r75;
	// end inline asm
	mov.b64 	{%r67, %r72}, %rd293;
	// begin inline asm
	shfl.sync.down.b32 %r66, %r67, %r73, %r74, %r75;
	// end inline asm
	// begin inline asm
	shfl.sync.down.b32 %r71, %r72, %r73, %r74, %r75;
	// end inline asm
	mov.b64 	%rd158, {%r66, %r71};
	setp.gt.s32 	%p53, %r55, 30;
	mov.f32 	%f340, %f338;
	mov.u64 	%rd295, %rd293;
	@%p53 bra 	$L__BB2_164;
	abs.f32 	%f215, %f338;
	abs.f32 	%f216, %f214;
	setp.lt.f32 	%p54, %f215, %f216;
	mov.f32 	%f340, %f214;
	mov.u64 	%rd295, %rd158;
	@%p54 bra 	$L__BB2_164;
	setp.lt.f32 	%p55, %f216, %f215;
	mov.f32 	%f340, %f338;
	mov.u64 	%rd295, %rd293;
	@%p55 bra 	$L__BB2_164;
	setp.lt.s64 	%p56, %rd293, %rd158;
	selp.f32 	%f340, %f338, %f214, %p56;
	min.s64 	%rd295, %rd293, %rd158;
$L__BB2_164:
	mov.b32 	%r77, %f340;
	mov.b32 	%r93, 2;
	mov.b32 	%r94, 31;
	mov.b32 	%r95, -1;
	// begin inline asm
	shfl.sync.down.b32 %r76, %r77, %r93, %r94, %r95;
	// end inline asm
	mov.b32 	%f219, %r76;
	// begin inline asm
	shfl.sync.down.b32 %r81, %r82, %r93, %r94, %r95;
	// end inline asm
	mov.b64 	{%r87, %r92}, %rd295;
	// begin inline asm
	shfl.sync.down.b32 %r86, %r87, %r93, %r94, %r95;
	// end inline asm
	// begin inline asm
	shfl.sync.down.b32 %r91, %r92, %r93, %r94, %r95;
	// end inline asm
	mov.b64 	%rd161, {%r86, %r91};
	setp.gt.s32 	%p57, %r55, 29;
	mov.f32 	%f341, %f340;
	mov.u64 	%rd296, %rd295;
	@%p57 bra 	$L__BB2_168;
	abs.f32 	%f220, %f340;
	abs.f32 	%f221, %f219;
	setp.lt.f32 	%p58, %f220, %f221;
	mov.f32 	%f341, %f219;
	mov.u64 	%rd296, %rd161;
	@%p58 bra 	$L__BB2_168;
	setp.lt.f32 	%p59, %f221, %f220;
	mov.f32 	%f341, %f340;
	mov.u64 	%rd296, %rd295;
	@%p59 bra 	$L__BB2_168;
	setp.lt.s64 	%p60, %rd295, %rd161;
	selp.f32 	%f341, %f340, %f219, %p60;
	min.s64 	%rd296, %rd295, %rd161;
$L__BB2_168:
	mov.b32 	%r97, %f341;
	mov.b32 	%r113, 4;
	mov.b32 	%r114, 31;
	mov.b32 	%r115, -1;
	// begin inline asm
	shfl.sync.down.b32 %r96, %r97, %r113, %r114, %r115;
	// end inline asm
	mov.b32 	%f224, %r96;
	// begin inline asm
	shfl.sync.down.b32 %r101, %r102, %r113, %r114, %r115;
	// end inline asm
	mov.b64 	{%r107, %r112}, %rd296;
	// begin inline asm
	shfl.sync.down.b32 %r106, %r107, %r113, %r114, %r115;
	// end inline asm
	// begin inline asm
	shfl.sync.down.b32 %r111, %r112, %r113, %r114, %r115;
	// end inline asm
	mov.b64 	%rd164, {%r106, %r111};
	setp.gt.s32 	%p61, %r55, 27;
	mov.f32 	%f342, %f341;
	mov.u64 	%rd297, %rd296;
	@%p61 bra 	$L__BB2_172;
	abs.f32 	%f225, %f341;
	abs.f32 	%f226, %f224;
	setp.lt.f32 	%p62, %f225, %f226;
	mov.f32 	%f342, %f224;
	mov.u64 	%rd297, %rd164;
	@%p62 bra 	$L__BB2_172;
	setp.lt.f32 	%p63, %f226, %f225;
	mov.f32 	%f342, %f341;
	mov.u64 	%rd297, %rd296;
	@%p63 bra 	$L__BB2_172;
	setp.lt.s64 	%p64, %rd296, %rd164;
	selp.f32 	%f342, %f341, %f224, %p64;
	min.s64 	%rd297, %rd296, %rd164;
$L__BB2_172:
	mov.b32 	%r117, %f342;
	mov.b32 	%r133, 8;
	mov.b32 	%r134, 31;
	mov.b32 	%r135, -1;
	// begin inline asm
	shfl.sync.down.b32 %r116, %r117, %r133, %r134, %r135;
	// end inline asm
	mov.b32 	%f229, %r116;
	// begin inline asm
	shfl.sync.down.b32 %r121, %r122, %r133, %r134, %r135;
	// end inline asm
	mov.b64 	{%r127, %r132}, %rd297;
	// begin inline asm
	shfl.sync.down.b32 %r126, %r127, %r133, %r134, %r135;
	// end inline asm
	// begin inline asm
	shfl.sync.down.b32 %r131, %r132, %r133, %r134, %r135;
	// end inline asm
	mov.b64 	%rd167, {%r126, %r131};
	setp.gt.s32 	%p65, %r55, 23;
	mov.f32 	%f343, %f342;
	mov.u64 	%rd298, %rd297;
	@%p65 bra 	$L__BB2_176;
	abs.f32 	%f230, %f342;
	abs.f32 	%f231, %f229;
	setp.lt.f32 	%p66, %f230, %f231;
	mov.f32 	%f343, %f229;
	mov.u64 	%rd298, %rd167;
	@%p66 bra 	$L__BB2_176;
	setp.lt.f32 	%p67, %f231, %f230;
	mov.f32 	%f343, %f342;
	mov.u64 	%rd298, %rd297;
	@%p67 bra 	$L__BB2_176;
	setp.lt.s64 	%p68, %rd297, %rd167;
	selp.f32 	%f343, %f342, %f229, %p68;
	min.s64 	%rd298, %rd297, %rd167;
$L__BB2_176:
	mov.b32 	%r137, %f343;
	mov.b32 	%r153, 16;
	mov.b32 	%r154, 31;
	mov.b32 	%r155, -1;
	// begin inline asm
	shfl.sync.down.b32 %r136, %r137, %r153, %r154, %r155;
	// end inline asm
	mov.b32 	%f234, %r136;
	// begin inline asm
	shfl.sync.down.b32 %r141, %r142, %r153, %r154, %r155;
	// end inline asm
	mov.b64 	{%r147, %r152}, %rd298;
	// begin inline asm
	shfl.sync.down.b32 %r146, %r147, %r153, %r154, %r155;
	// end inline asm
	// begin inline asm
	shfl.sync.down.b32 %r151, %r152, %r153, %r154, %r155;
	// end inline asm
	mov.b64 	%rd170, {%r146, %r151};
	setp.gt.s32 	%p69, %r55, 15;
	mov.f32 	%f351, %f343;
	mov.u64 	%rd306, %rd298;
	@%p69 bra 	$L__BB2_180;
	abs.f32 	%f235, %f343;
	abs.f32 	%f236, %f234;
	setp.lt.f32 	%p70, %f235, %f236;
	mov.f32 	%f351, %f234;
	mov.u64 	%rd306, %rd170;
	@%p70 bra 	$L__BB2_180;
	setp.lt.f32 	%p71, %f236, %f235;
	mov.f32 	%f351, %f343;
	mov.u64 	%rd306, %rd298;
	@%p71 bra 	$L__BB2_180;
	setp.lt.s64 	%p72, %rd298, %rd170;
	selp.f32 	%f351, %f343, %f234, %p72;
	min.s64 	%rd306, %rd298, %rd170;
$L__BB2_180:
	setp.ne.s32 	%p73, %r55, 0;
	@%p73 bra 	$L__BB2_182;
	shr.u32 	%r156, %r17, 1;
	and.b32  	%r157, %r156, 496;
	mov.u32 	%r158, _ZN6thrust24THRUST_300001_SM_1000_NS8cuda_cub4core6detail5shmemE;
	add.s32 	%r159, %r158, %r157;
	st.shared.f32 	[%r159+8], %f351;
	st.shared.u64 	[%r159+16], %rd306;
$L__BB2_182:
	bar.sync 	0;
	setp.ne.s32 	%p74, %r17, 0;
	@%p74 bra 	$L__BB2_204;
	ld.shared.f32 	%f239, [_ZN6thrust24THRUST_300001_SM_1000_NS8cuda_cub4core6detail5shmemE+24];
	ld.shared.u64 	%rd173, [_ZN6thrust24THRUST_300001_SM_1000_NS8cuda_cub4core6detail5shmemE+32];
	abs.f32 	%f240, %f351;
	abs.f32 	%f241, %f239;
	setp.lt.f32 	%p75, %f240, %f241;
	mov.f32 	%f345, %f239;
	mov.u64 	%rd300, %rd173;
	@%p75 bra 	$L__BB2_186;
	setp.lt.f32 	%p76, %f241, %f240;
	mov.f32 	%f345, %f351;
	mov.u64 	%rd300, %rd306;
	@%p76 bra 	$L__BB2_186;
	setp.lt.s64 	%p77, %rd306, %rd173;
	selp.f32 	%f345, %f351, %f239, %p77;
	min.s64 	%rd300, %rd306, %rd173;
$L__BB2_186:
	ld.shared.f32 	%f244, [_ZN6thrust24THRUST_300001_SM_1000_NS8cuda_cub4core6detail5shmemE+40];
	ld.shared.u64 	%rd176, [_ZN6thrust24THRUST_300001_SM_1000_NS8cuda_cub4core6detail5shmemE+48];
	abs.f32 	%f245, %f345;
	abs.f32 	%f246, %f244;
	setp.lt.f32 	%p78, %f245, %f246;
	mov.f32 	%f346, %f244;
	mov.u64 	%rd301, %rd176;
	@%p78 bra 	$L__BB2_189;
	setp.lt.f32 	%p79, %f246, %f245;
	mov.f32 	%f346, %f345;
	mov.u64 	%rd301, %rd300;
	@%p79 bra 	$L__BB2_189;
	setp.lt.s64 	%p80, %rd300, %rd176;
	selp.f32 	%f346, %f345, %f244, %p80;
	min.s64 	%rd301, %rd300, %rd176;
$L__BB2_189:
	ld.shared.f32 	%f249, [_ZN6thrust24THRUST_300001_SM_1000_NS8cuda_cub4core6detail5shmemE+56];
	ld.shared.u64 	%rd179, [_ZN6thrust24THRUST_300001_SM_1000_NS8cuda_cub4core6detail5shmemE+64];
	abs.f32 	%f250, %f346;
	abs.f32 	%f251, %f249;
	setp.lt.f32 	%p81, %f250, %f251;
	mov.f32 	%f347, %f249;
	mov.u64 	%rd302, %rd179;
	@%p81 bra 	$L__BB2_192;
	setp.lt.f32 	%p82, %f251, %f250;
	mov.f32 	%f347, %f346;
	mov.u64 	%rd302, %rd301;
	@%p82 bra 	$L__BB2_192;
	setp.lt.s64 	%p83, %rd301, %rd179;
	selp.f32 	%f347, %f346, %f249, %p83;
	min.s64 	%rd302, %rd301, %rd179;
$L__BB2_192:
	ld.shared.f32 	%f254, [_ZN6thrust24THRUST_300001_SM_1000_NS8cuda_cub4core6detail5shmemE+72];
	ld.shared.u64 	%rd182, [_ZN6thrust24THRUST_300001_SM_1000_NS8cuda_cub4core6detail5shmemE+80];
	abs.f32 	%f255, %f347;
	abs.f32 	%f256, %f254;
	setp.lt.f32 	%p84, %f255, %f256;
	mov.f32 	%f348, %f254;
	mov.u64 	%rd303, %rd182;
	@%p84 bra 	$L__BB2_195;
	setp.lt.f32 	%p85, %f256, %f255;
	mov.f32 	%f348, %f347;
	mov.u64 	%rd303, %rd302;
	@%p85 bra 	$L__BB2_195;
	setp.lt.s64 	%p86, %rd302, %rd182;
	selp.f32 	%f348, %f347, %f254, %p86;
	min.s64 	%rd303, %rd302, %rd182;
$L__BB2_195:
	ld.shared.f32 	%f259, [_ZN6thrust24THRUST_300001_SM_1000_NS8cuda_cub4core6detail5shmemE+88];
	ld.shared.u64 	%rd185, [_ZN6thrust24THRUST_300001_SM_1000_NS8cuda_cub4core6detail5shmemE+96];
	abs.f32 	%f260, %f348;
	abs.f32 	%f261, %f259;
	setp.lt.f32 	%p87, %f260, %f261;
	mov.f32 	%f349, %f259;
	mov.u64 	%rd304, %rd185;
	@%p87 bra 	$L__BB2_198;
	setp.lt.f32 	%p88, %f261, %f260;
	mov.f32 	%f349, %f348;
	mov.u64 	%rd304, %rd303;
	@%p88 bra 	$L__BB2_198;
	setp.lt.s64 	%p89, %rd303, %rd185;
	selp.f32 	%f349, %f348, %f259, %p89;
	min.s64 	%rd304, %rd303, %rd185;
$L__BB2_198:
	ld.shared.f32 	%f264, [_ZN6thrust24THRUST_300001_SM_1000_NS8cuda_cub4core6detail5shmemE+104];
	ld.shared.u64 	%rd188, [_ZN6thrust24THRUST_300001_SM_1000_NS8cuda_cub4core6detail5shmemE+112];
	abs.f32 	%f265, %f349;
	abs.f32 	%f266, %f264;
	setp.lt.f32 	%p90, %f265, %f266;
	mov.f32 	%f350, %f264;
	mov.u64 	%rd305, %rd188;
	@%p90 bra 	$L__BB2_201;
	setp.lt.f32 	%p91, %f266, %f265;
	mov.f32 	%f350, %f349;
	mov.u64 	%rd305, %rd304;
	@%p91 bra 	$L__BB2_201;
	setp.lt.s64 	%p92, %rd304, %rd188;
	selp.f32 	%f350, %f349, %f264, %p92;
	min.s64 	%rd305, %rd304, %rd188;
$L__BB2_201:
	ld.shared.f32 	%f269, [_ZN6thrust24THRUST_300001_SM_1000_NS8cuda_cub4core6detail5shmemE+120];
	ld.shared.u64 	%rd191, [_ZN6thrust24THRUST_300001_SM_1000_NS8cuda_cub4core6detail5shmemE+128];
	abs.f32 	%f270, %f350;
	abs.f32 	%f271, %f269;
	setp.lt.f32 	%p93, %f270, %f271;
	mov.f32 	%f351, %f269;
	mov.u64 	%rd306, %rd191;
	@%p93 bra 	$L__BB2_204;
	setp.lt.f32 	%p94, %f271, %f270;
	mov.f32 	%f351, %f350;
	mov.u64 	%rd306, %rd305;
	@%p94 bra 	$L__BB2_204;
	setp.lt.s64 	%p95, %rd305, %rd191;
	selp.f32 	%f351, %f350, %f269, %p95;
	min.s64 	%rd306, %rd305, %rd191;
$L__BB2_204:
	mov.u32 	%r387, %tid.x;
	setp.ne.s32 	%p212, %r387, 0;
	@%p212 bra 	$L__BB2_206;
	ld.param.u64 	%rd236, [_ZN6thrust24THRUST_300001_SM_1000_NS8cuda_cub4core6detail13_kernel_agentINS1_8__reduce11ReduceAgentINS0_12zip_iteratorIN4cuda3std3__45tupleIJNS0_10device_ptrIfEENS0_17counting_iteratorIlNS0_11use_defaultESF_SF_EEEEEEEPNSB_IJflEEESJ_iNS1_9__extrema9arg_max_fIfl7CompareEEEEJSI_SK_iSO_EEEvDpT0__param_1];
	cvta.to.global.u64 	%rd235, %rd236;
	st.global.f32 	[%rd235], %f351;
	st.global.u64 	[%rd235+8], %rd306;
$L__BB2_206:
	ret;

}
	// .globl	_ZN6thrust24THRUST_300001_SM_1000_NS8cuda_cub4core6detail13_kernel_agentINS1_8__reduce11ReduceAgentINS0_12zip_iteratorIN4cuda3std3__45tupleIJNS0_10device_ptrIfEENS0_17counting_iteratorIlNS0_11use_defaultESF_SF_EEEEEEEPNSB_IJflEEESJ_iNS1_9__extrema9arg_max_fIfl7CompareEEEEJSI_SK_iN3cub18CUB_300001_SM_100013GridEvenShareIiEENSR_9GridQueueIjEESO_EEEvDpT0_
.visible .entry _ZN6thrust24THRUST_300001_SM_1000_NS8cuda_cub4core6detail13_kernel_agentINS1_8__reduce11ReduceAgentINS0_12zip_iteratorIN4cuda3std3__45tupleIJNS0_10device_ptrIfEENS0_17counting_iteratorIlNS0_11use_defaultESF_SF_EEEEEEEPNSB_IJflEEESJ_iNS1_9__extrema9arg_max_fIfl7CompareEEEEJSI_SK_iN3cub18CUB_300001_SM_100013GridEvenShareIiEENSR_9GridQueueIjEESO_EEEvDpT0_(
	.param .align 8 .b8 _ZN6thrust24THRUST_300001_SM_1000_NS8cuda_cub4core6detail13_kernel_agentINS1_8__reduce11ReduceAgentINS0_12zip_iteratorIN4cuda3std3__45tupleIJNS0_10device_ptrIfEENS0_17counting_iteratorIlNS0_11use_defaultESF_SF_EEEEEEEPNSB_IJflEEESJ_iNS1_9__extrema9arg_max_fIfl7CompareEEEEJSI_SK_iN3cub18CUB_300001_SM_100013GridEvenShareIiEENSR_9GridQueueIjEESO_EEEvDpT0__param_0[16],
	.param .u64 .ptr .align 1 _ZN6thrust24THRUST_300001_SM_1000_NS8cuda_cub4core6detail13_kernel_agentINS1_8__reduce11ReduceAgentINS0_12zip_iteratorIN4cuda3std3__45tupleIJNS0_10device_ptrIfEENS0_17counting_iteratorIlNS0_11use_defaultESF_SF_EEEEEEEPNSB_IJflEEESJ_iNS1_9__extrema9arg_max_fIfl7CompareEEEEJSI_SK_iN3cub18CUB_300001_SM_100013GridEvenShareIiEENSR_9GridQueueIjEESO_EEEvDpT0__param_1,
	.param .u32 _ZN6thrust24THRUST_300001_SM_1000_NS8cuda_cub4core6detail13_kernel_agentINS1_8__reduce11ReduceAgentINS0_12zip_iteratorIN4cuda3std3__45tupleIJNS0_10device_ptrIfEENS0_17counting_iteratorIlNS0_11use_defaultESF_SF_EEEEEEEPNSB_IJflEEESJ_iNS1_9__extrema9arg_max_fIfl7CompareEEEEJSI_SK_iN3cub18CUB_300001_SM_100013GridEvenShareIiEENSR_9GridQueueIjEESO_EEEvDpT0__param_2,
	.param .align 4 .b8 _ZN6thrust24THRUST_300001_SM_1000_NS8cuda_cub4core6detail13_kernel_agentINS1_8__reduce11ReduceAgentINS0_12zip_iteratorIN4cuda3std3__45tupleIJNS0_10device_ptrIfEENS0_17counting_iteratorIlNS0_11use_defaultESF_SF_EEEEEEEPNSB_IJflEEESJ_iNS1_9__extrema9arg_max_fIfl7CompareEEEEJSI_SK_iN3cub18CUB_300001_SM_100013GridEvenShareIiEENSR_9GridQueueIjEESO_EEEvDpT0__param_3[40],
	.param .align 8 .b8 _ZN6thrust24THRUST_300001_SM_1000_NS8cuda_cub4core6detail13_kernel_agentINS1_8__reduce11ReduceAgentINS0_12zip_iteratorIN4cuda3std3__45tupleIJNS0_10device_ptrIfEENS0_17counting_iteratorIlNS0_11use_defaultESF_SF_EEEEEEEPNSB_IJflEEESJ_iNS1_9__extrema9arg_max_fIfl7CompareEEEEJSI_SK_iN3cub18CUB_300001_SM_100013GridEvenShareIiEENSR_9GridQueueIjEESO_EEEvDpT0__param_4[8],
	.param .align 1 .b8 _ZN6thrust24THRUST_300001_SM_1000_NS8cuda_cub4core6detail13_kernel_agentINS1_8__reduce11ReduceAgentINS0_12zip_iteratorIN4cuda3std3__45tupleIJNS0_10device_ptrIfEENS0_17counting_iteratorIlNS0_11use_defaultESF_SF_EEEEEEEPNSB_IJflEEESJ_iNS1_9__extrema9arg_max_fIfl7CompareEEEEJSI_SK_iN3cub18CUB_300001_SM_100013GridEvenShareIiEENSR_9GridQueueIjEESO_EEEvDpT0__param_5[1]
)
.maxntid 256
{
	.reg .pred 	%p<215>;
	.reg .b32 	%r<437>;
	.reg .b32 	%f<352>;
	.reg .b64 	%rd<288>;

	ld.param.u64 	%rd3, [_ZN6thrust24THRUST_300001_SM_1000_NS8cuda_cub4core6detail13_kernel_agentINS1_8__reduce11ReduceAgentINS0_12zip_iteratorIN4cuda3std3__45tupleIJNS0_10device_ptrIfEENS0_17counting_iteratorIlNS0_11use_defaultESF_SF_EEEEEEEPNSB_IJflEEESJ_iNS1_9__extrema9arg_max_fIfl7CompareEEEEJSI_SK_iN3cub18CUB_300001_SM_100013GridEvenShareIiEENSR_9GridQueueIjEESO_EEEvDpT0__param_0+8];
	ld.param.u64 	%rd181, [_ZN6thrust24THRUST_300001_SM_1000_NS8cuda_cub4core6detail13_kernel_agentINS1_8__reduce11ReduceAgentINS0_12zip_iteratorIN4cuda3std3__45tupleIJNS0_10device_ptrIfEENS0_17counting_iteratorIlNS0_11use_defaultESF_SF_EEEEEEEPNSB_IJflEEESJ_iNS1_9__extrema9arg_max_fIfl7CompareEEEEJSI_SK_iN3cub18CUB_300001_SM_100013GridEvenShareIiEENSR_9GridQueueIjEESO_EEEvDpT0__param_0];
	ld.param.u64 	%rd182, [_ZN6thrust24THRUST_300001_SM_1000_NS8cuda_cub4core6detail13_kernel_agentINS1_8__reduce11ReduceAgentINS0_12zip_iteratorIN4cuda3std3__45tupleIJNS0_10device_ptrIfEENS0_17counting_iteratorIlNS0_11use_defaultESF_SF_EEEEEEEPNSB_IJflEEESJ_iNS1_9__extrema9arg_max_fIfl7CompareEEEEJSI_SK_iN3cub18CUB_300001_SM_100013GridEvenShareIiEENSR_9GridQueueIjEESO_EEEvDpT0__param_4];
	ld.param.u32 	%r66, [_ZN6thrust24THRUST_300001_SM_1000_NS8cuda_cub4core6detail13_kernel_agentINS1_8__reduce11ReduceAgentINS0_12zip_iteratorIN4cuda3std3__45tupleIJNS0_10device_ptrIfEENS0_17counting_iteratorIlNS0_11use_defaultESF_SF_EEEEEEEPNSB_IJflEEESJ_iNS1_9__extrema9arg_max_fIfl7CompareEEEEJSI_SK_iN3cub18CUB_300001_SM_100013GridEvenShareIiEENSR_9GridQueueIjEESO_EEEvDpT0__param_2];
	cvta.to.global.u64 	%rd1, %rd182;
	cvta.to.global.u64 	%rd2, %rd181;
	mov.u32 	%r1, %ctaid.x;
	mul.lo.s32 	%r2, %r1, 1280;
	mov.u32 	%r67, %nctaid.x;
	mul.lo.s32 	%r3, %r67, 1280;
	add.s32 	%r68, %r2, 1280;
	setp.le.s32 	%p1, %r68, %r66;
	@%p1 bra 	$L__BB3_121;
	sub.s32 	%r4, %r66, %r2;
	mov.u32 	%r5, %tid.x;
	setp.ge.s32 	%p98, %r5, %r4;
	mov.f32 	%f298, 0f00000000;
	mov.b64 	%rd234, 0;
	mov.u32 	%r420, %r5;
	@%p98 bra 	$L__BB3_3;
	add.s32 	%r190, %r2, %r5;
	cvt.s64.s32 	%rd209, %r190;
	mul.wide.s32 	%rd210, %r190, 4;
	add.s64 	%rd211, %rd2, %rd210;
	add.s64 	%rd234, %rd3, %rd209;
	ld.global.f32 	%f298, [%rd211];
	add.s32 	%r420, %r5, 256;
$L__BB3_3:
	setp.ge.s32 	%p99, %r420, %r4;
	@%p99 bra 	$L__BB3_25;
	not.b32 	%r191, %r420;
	add.s32 	%r192, %r66, %r191;
	sub.s32 	%r8, %r192, %r2;
	and.b32  	%r193, %r8, 768;
	setp.eq.s32 	%p100, %r193, 768;
	@%p100 bra 	$L__BB3_10;
	add.s32 	%r418, %r420, %r2;
	shr.u32 	%r194, %r8, 8;
	add.s32 	%r195, %r194, 1;
	and.b32  	%r196, %r195, 3;
	neg.s32 	%r417, %r196;
$L__BB3_6:
	.pragma "nounroll";
	mov.u64 	%rd6, %rd234;
	mov.f32 	%f3, %f298;
	cvt.s64.s32 	%rd213, %r418;
	add.s64 	%rd7, %rd3, %rd213;
	mul.wide.s32 	%rd214, %r418, 4;
	add.s64 	%rd215, %rd2, %rd214;
	ld.global.f32 	%f4, [%rd215];
	abs.f32 	%f5, %f3;
	abs.f32 	%f6, %f4;
	setp.lt.f32 	%p101, %f5, %f6;
	mov.u64 	%rd234, %rd7;
	mov.f32 	%f298, %f4;
	@%p101 bra 	$L__BB3_9;
	setp.lt.f32 	%p102, %f6, %f5;
	mov.u64 	%rd234, %rd6;
	mov.f32 	%f298, %f3;
	@%p102 bra 	$L__BB3_9;
	setp.lt.s64 	%p103, %rd6, %rd7;
	min.s64 	%rd234, %rd6, %rd7;
	selp.f32 	%f298, %f3, %f4, %p103;
$L__BB3_9:
	add.s32 	%r420, %r420, 256;
	add.s32 	%r418, %r418, 256;
	add.s32 	%r417, %r417, 1;
	setp.ne.s32 	%p104, %r417, 0;
	@%p104 bra 	$L__BB3_6;
$L__BB3_10:
	setp.lt.u32 	%p105, %r8, 768;
	@%p105 bra 	$L__BB3_25;
	add.s32 	%r421, %r420, %r2;
	add.s32 	%r424, %r421, 256;
	add.s32 	%r423, %r421, 512;
	add.s32 	%r422, %r421, 768;
	add.s64 	%rd12, %rd2, 2048;
$L__BB3_12:
	cvt.s64.s32 	%rd216, %r424;
	add.s64 	%rd14, %rd3, %rd216;
	cvt.s64.s32 	%rd217, %r423;
	add.s64 	%rd15, %rd3, %rd217;
	cvt.s64.s32 	%rd218, %r422;
	add.s64 	%rd16, %rd3, %rd218;
	cvt.s64.s32 	%rd219, %r421;
	mul.wide.s32 	%rd220, %r421, 4;
	add.s64 	%rd17, %rd12, %rd220;
	add.s64 	%rd18, %rd3, %rd219;
	ld.global.f32 	%f12, [%rd17+-2048];
	abs.f32 	%f13, %f298;
	abs.f32 	%f14, %f12;
	setp.lt.f32 	%p106, %f13, %f14;
	mov.u64 	%rd231, %rd18;
	mov.f32 	%f295, %f12;
	@%p106 bra 	$L__BB3_15;
	setp.lt.f32 	%p107, %f14, %f13;
	mov.u64 	%rd231, %rd234;
	mov.f32 	%f295, %f298;
	@%p107 bra 	$L__BB3_15;
	setp.lt.s64 	%p108, %rd234, %rd18;
	min.s64 	%rd231, %rd234, %rd18;
	selp.f32 	%f295, %f298, %f12, %p108;
$L__BB3_15:
	ld.global.f32 	%f17, [%rd17+-1024];
	abs.f32 	%f18, %f295;
	abs.f32 	%f19, %f17;
	setp.lt.f32 	%p109, %f18, %f19;
	mov.u64 	%rd232, %rd14;
	mov.f32 	%f296, %f17;
	@%p109 bra 	$L__BB3_18;
	setp.lt.f32 	%p110, %f19, %f18;
	mov.u64 	%rd232, %rd231;
	mov.f32 	%f296, %f295;
	@%p110 bra 	$L__BB3_18;
	setp.lt.s64 	%p111, %rd231, %rd14;
	min.s64 	%rd232, %rd231, %rd14;
	selp.f32 	%f296, %f295, %f17, %p111;
$L__BB3_18:
	ld.global.f32 	%f22, [%rd17];
	abs.f32 	%f23, %f296;
	abs.f32 	%f24, %f22;
	setp.lt.f32 	%p112, %f23, %f24;
	mov.u64 	%rd233, %rd15;
	mov.f32 	%f297, %f22;
	@%p112 bra 	$L__BB3_21;
	setp.lt.f32 	%p113, %f24, %f23;
	mov.u64 	%rd233, %rd232;
	mov.f32 	%f297, %f296;
	@%p113 bra 	$L__BB3_21;
	setp.lt.s64 	%p114, %rd232, %rd15;
	min.s64 	%rd233, %rd232, %rd15;
	selp.f32 	%f297, %f296, %f22, %p114;
$L__BB3_21:
	ld.global.f32 	%f27, [%rd17+1024];
	abs.f32 	%f28, %f297;
	abs.f32 	%f29, %f27;
	setp.lt.f32 	%p115, %f28, %f29;
	mov.u64 	%rd234, %rd16;
	mov.f32 	%f298, %f27;
	@%p115 bra 	$L__BB3_24;
	setp.lt.f32 	%p116, %f29, %f28;
	mov.u64 	%rd234, %rd233;
	mov.f32 	%f298, %f297;
	@%p116 bra 	$L__BB3_24;
	setp.lt.s64 	%p117, %rd233, %rd16;
	min.s64 	%rd234, %rd233, %rd16;
	selp.f32 	%f298, %f297, %f27, %p117;
$L__BB3_24:
	add.s32 	%r420, %r420, 1024;
	add.s32 	%r424, %r424, 1024;
	add.s32 	%r423, %r423, 1024;
	add.s32 	%r422, %r422, 1024;
	add.s32 	%r421, %r421, 1024;
	setp.lt.s32 	%p118, %r420, %r4;
	@%p118 bra 	$L__BB3_12;
$L__BB3_25:
	setp.lt.s32 	%p119, %r4, 256;
	@%p119 bra 	$L__BB3_70;
	// begin inline asm
	mov.u32 %r310, %laneid;
	// end inline asm
	mov.b32 	%r312, %f298;
	mov.b32 	%r328, 1;
	mov.b32 	%r329, 31;
	mov.b32 	%r330, -1;
	// begin inline asm
	shfl.sync.down.b32 %r311, %r312, %r328, %r329, %r330;
	// end inline asm
	mov.b32 	%f33, %r311;
	// begin inline asm
	shfl.sync.down.b32 %r316, %r317, %r328, %r329, %r330;
	// end inline asm
	mov.b64 	{%r322, %r327}, %rd234;
	// begin inline asm
	shfl.sync.down.b32 %r321, %r322, %r328, %r329, %r330;
	// end inline asm
	// begin inline asm
	shfl.sync.down.b32 %r326, %r327, %r328, %r329, %r330;
	// end inline asm
	mov.b64 	%rd28, {%r321, %r326};
	setp.gt.s32 	%p171, %r310, 30;
	mov.u64 	%rd236, %rd234;
	mov.f32 	%f300, %f298;
	@%p171 bra 	$L__BB3_30;
	abs.f32 	%f34, %f298;
	abs.f32 	%f35, %f33;
	setp.lt.f32 	%p172, %f34, %f35;
	mov.u64 	%rd236, %rd28;
	mov.f32 	%f300, %f33;
	@%p172 bra 	$L__BB3_30;
	setp.lt.f32 	%p173, %f35, %f34;
	mov.u64 	%rd236, %rd234;
	mov.f32 	%f300, %f298;
	@%p173 bra 	$L__BB3_30;
	setp.lt.s64 	%p174, %rd234, %rd28;
	min.s64 	%rd236, %rd234, %rd28;
	selp.f32 	%f300, %f298, %f33, %p174;
$L__BB3_30:
	mov.b32 	%r332, %f300;
	mov.b32 	%r348, 2;
	mov.b32 	%r349, 31;
	mov.b32 	%r350, -1;
	// begin inline asm
	shfl.sync.down.b32 %r331, %r332, %r348, %r349, %r350;
	// end inline asm
	mov.b32 	%f38, %r331;
	// begin inline asm
	shfl.sync.down.b32 %r336, %r337, %r348, %r349, %r350;
	// end inline asm
	mov.b64 	{%r342, %r347}, %rd236;
	// begin inline asm
	shfl.sync.down.b32 %r341, %r342, %r348, %r349, %r350;
	// end inline asm
	// begin inline asm
	shfl.sync.down.b32 %r346, %r347, %r348, %r349, %r350;
	// end inline asm
	mov.b64 	%rd31, {%r341, %r346};
	setp.gt.s32 	%p175, %r310, 29;
	mov.u64 	%rd237, %rd236;
	mov.f32 	%f301, %f300;
	@%p175 bra 	$L__BB3_34;
	abs.f32 	%f39, %f300;
	abs.f32 	%f40, %f38;
	setp.lt.f32 	%p176, %f39, %f40;
	mov.u64 	%rd237, %rd31;
	mov.f32 	%f301, %f38;
	@%p176 bra 	$L__BB3_34;
	setp.lt.f32 	%p177, %f40, %f39;
	mov.u64 	%rd237, %rd236;
	mov.f32 	%f301, %f300;
	@%p177 bra 	$L__BB3_34;
	setp.lt.s64 	%p178, %rd236, %rd31;
	min.s64 	%rd237, %rd236, %rd31;
	selp.f32 	%f301, %f300, %f38, %p178;
$L__BB3_34:
	mov.b32 	%r352, %f301;
	mov.b32 	%r368, 4;
	mov.b32 	%r369, 31;
	mov.b32 	%r370, -1;
	// begin inline asm
	shfl.sync.down.b32 %r351, %r352, %r368, %r369, %r370;
	// end inline asm
	mov.b32 	%f43, %r351;
	// begin inline asm
	shfl.sync.down.b32 %r356, %r357, %r368, %r369, %r370;
	// end inline asm
	mov.b64 	{%r362, %r367}, %rd237;
	// begin inline asm
	shfl.sync.down.b32 %r361, %r362, %r368, %r369, %r370;
	// end inline asm
	// begin inline asm
	shfl.sync.down.b32 %r366, %r367, %r368, %r369, %r370;
	// end inline asm
	mov.b64 	%rd34, {%r361, %r366};
	setp.gt.s32 	%p179, %r310, 27;
	mov.u64 	%rd238, %rd237;
	mov.f32 	%f302, %f301;
	@%p179 bra 	$L__BB3_38;
	abs.f32 	%f44, %f301;
	abs.f32 	%f45, %f43;
	setp.lt.f32 	%p180, %f44, %f45;
	mov.u64 	%rd238, %rd34;
	mov.f32 	%f302, %f43;
	@%p180 bra 	$L__BB3_38;
	setp.lt.f32 	%p181, %f45, %f44;
	mov.u64 	%rd238, %rd237;
	mov.f32 	%f302, %f301;
	@%p181 bra 	$L__BB3_38;
	setp.lt.s64 	%p182, %rd237, %rd34;
	min.s64 	%rd238, %rd237, %rd34;
	selp.f32 	%f302, %f301, %f43, %p182;
$L__BB3_38:
	mov.b32 	%r372, %f302;
	mov.b32 	%r388, 8;
	mov.b32 	%r389, 31;
	mov.b32 	%r390, -1;
	// begin inline asm
	shfl.sync.down.b32 %r371, %r372, %r388, %r389, %r390;
	// end inline asm
	mov.b32 	%f48, %r371;
	// begin inline asm
	shfl.sync.down.b32 %r376, %r377, %r388, %r389, %r390;
	// end inline asm
	mov.b64 	{%r382, %r387}, %rd238;
	// begin inline asm
	shfl.sync.down.b32 %r381, %r382, %r388, %r389, %r390;
	// end inline asm
	// begin inline asm
	shfl.sync.down.b32 %r386, %r387, %r388, %r389, %r390;
	// end inline asm
	mov.b64 	%rd37, {%r381, %r386};
	setp.gt.s32 	%p183, %r310, 23;
	mov.u64 	%rd239, %rd238;
	mov.f32 	%f303, %f302;
	@%p183 bra 	$L__BB3_42;
	abs.f32 	%f49, %f302;
	abs.f32 	%f50, %f48;
	setp.lt.f32 	%p184, %f49, %f50;
	mov.u64 	%rd239, %rd37;
	mov.f32 	%f303, %f48;
	@%p184 bra 	$L__BB3_42;
	setp.lt.f32 	%p185, %f50, %f49;
	mov.u64 	%rd239, %rd238;
	mov.f32 	%f303, %f302;
	@%p185 bra 	$L__BB3_42;
	setp.lt.s64 	%p186, %rd238, %rd37;
	min.s64 	%rd239, %rd238, %rd37;
	selp.f32 	%f303, %f302, %f48, %p186;
$L__BB3_42:
	mov.b32 	%r392, %f303;
	mov.b32 	%r408, 16;
	mov.b32 	%r409, 31;
	mov.b32 	%r410, -1;
	// begin inline asm
	shfl.sync.down.b32 %r391, %r392, %r408, %r409, %r410;
	// end inline asm
	mov.b32 	%f53, %r391;
	// begin inline asm
	shfl.sync.down.b32 %r396, %r397, %r408, %r409, %r410;
	// end inline asm
	mov.b64 	{%r402, %r407}, %rd239;
	// begin inline asm
	shfl.sync.down.b32 %r401, %r402, %r408, %r409, %r410;
	// end inline asm
	// begin inline asm
	shfl.sync.down.b32 %r406, %r407, %r408, %r409, %r410;
	// end inline asm
	mov.b64 	%rd40, {%r401, %r406};
	setp.gt.s32 	%p187, %r310, 15;
	mov.u64 	%rd287, %rd239;
	mov.f32 	%f351, %f303;
	@%p187 bra 	$L__BB3_46;
	abs.f32 	%f54, %f303;
	abs.f32 	%f55, %f53;
	setp.lt.f32 	%p188, %f54, %f55;
	mov.u64 	%rd287, %rd40;
	mov.f32 	%f351, %f53;
	@%p188 bra 	$L__BB3_46;
	setp.lt.f32 	%p189, %f55, %f54;
	mov.u64 	%rd287, %rd239;
	mov.f32 	%f351, %f303;
	@%p189 bra 	$L__BB3_46;
	setp.lt.s64 	%p190, %rd239, %rd40;
	min.s64 	%rd287, %rd239, %rd40;
	selp.f32 	%f351, %f303, %f53, %p190;
$L__BB3_46:
	setp.ne.s32 	%p191, %r310, 0;
	@%p191 bra 	$L__BB3_48;
	shr.u32 	%r411, %r5, 1;
	and.b32  	%r412, %r411, 496;
	mov.u32 	%r413, _ZN6thrust24THRUST_300001_SM_1000_NS8cuda_cub4core6detail5shmemE;
	add.s32 	%r414, %r413, %r412;
	st.shared.f32 	[%r414+8], %f351;
	st.shared.u64 	[%r414+16], %rd287;
$L__BB3_48:
	bar.sync 	0;
	setp.ne.s32 	%p192, %r5, 0;
	@%p192 bra 	$L__BB3_208;
	ld.shared.f32 	%f58, [_ZN6thrust24THRUST_300001_SM_1000_NS8cuda_cub4core6detail5shmemE+24];
	ld.shared.u64 	%rd43, [_ZN6thrust24THRUST_300001_SM_1000_NS8cuda_cub4core6detail5shmemE+32];
	abs.f32 	%f59, %f351;
	abs.f32 	%f60, %f58;
	setp.lt.f32 	%p193, %f59, %f60;
	mov.u64 	%rd241, %rd43;
	mov.f32 	%f305, %f58;
	@%p193 bra 	$L__BB3_52;
	setp.lt.f32 	%p194, %f60, %f59;
	mov.u64 	%rd241, %rd287;
	mov.f32 	%f305, %f351;
	@%p194 bra 	$L__BB3_52;
	setp.lt.s64 	%p195, %rd287, %rd43;
	min.s64 	%rd241, %rd287, %rd43;
	selp.f32 	%f305, %f351, %f58, %p195;
$L__BB3_52:
	ld.shared.f32 	%f63, [_ZN6thrust24THRUST_300001_SM_1000_NS8cuda_cub4core6detail5shmemE+40];
	ld.shared.u64 	%rd46, [_ZN6thrust24THRUST_300001_SM_1000_NS8cuda_cub4core6detail5shmemE+48];
	abs.f32 	%f64, %f305;
	abs.f32 	%f65, %f63;
	setp.lt.f32 	%p196, %f64, %f65;
	mov.u64 	%rd242, %rd46;
	mov.f32 	%f306, %f63;
	@%p196 bra 	$L__BB3_55;
	setp.lt.f32 	%p197, %f65, %f64;
	mov.u64 	%rd242, %rd241;
	mov.f32 	%f306, %f305;
	@%p197 bra 	$L__BB3_55;
	setp.lt.s64 	%p198, %rd241, %rd46;
	min.s64 	%rd242, %rd241, %rd46;
	selp.f32 	%f306, %f305, %f63, %p198;
$L__BB3_55:
	ld.shared.f32 	%f68, [_ZN6thrust24THRUST_300001_SM_1000_NS8cuda_cub4core6detail5shmemE+56];
	ld.shared.u64 	%rd49, [_ZN6thrust24THRUST_300001_SM_1000_NS8cuda_cub4core6detail5shmemE+64];
	abs.f32 	%f69, %f306;
	abs.f32 	%f70, %f68;
	setp.lt.f32 	%p199, %f69, %f70;
	mov.u64 	%rd243, %rd49;
	mov.f32 	%f307, %f68;
	@%p199 bra 	$L__BB3_58;
	setp.lt.f32 	%p200, %f70, %f69;
	mov.u64 	%rd243, %rd242;
	mov.f32 	%f307, %f306;
	@%p200 bra 	$L__BB3_58;
	setp.lt.s64 	%p201, %rd242, %rd49;
	min.s64 	%rd243, %rd242, %rd49;
	selp.f32 	%f307, %f306, %f68, %p201;
$L__BB3_58:
	ld.shared.f32 	%f73, [_ZN6thrust24THRUST_300001_SM_1000_NS8cuda_cub4core6detail5shmemE+72];
	ld.shared.u64 	%rd52, [_ZN6thrust24THRUST_300001_SM_1000_NS8cuda_cub4core6detail5shmemE+80];
	abs.f32 	%f74, %f307;
	abs.f32 	%f75, %f73;
	setp.lt.f32 	%p202, %f74, %f75;
	mov.u64 	%rd244, %rd52;
	mov.f32 	%f308, %f73;
	@%p202 bra 	$L__BB3_61;
	setp.lt.f32 	%p203, %f75, %f74;
	mov.u64 	%rd244, %rd243;
	mov.f32 	%f308, %f307;
	@%p203 bra 	$L__BB3_61;
	setp.lt.s64 	%p204, %rd243, %rd52;
	min.s64 	%rd244, %rd243, %rd52;
	selp.f32 	%f308, %f307, %f73, %p204;
$L__BB3_61:
	ld.shared.f32 	%f78, [_ZN6thrust24THRUST_300001_SM_1000_NS8cuda_cub4core6detail5shmemE+88];
	ld.shared.u64 	%rd55, [_ZN6thrust24THRUST_300001_SM_1000_NS8cuda_cub4core6detail5shmemE+96];
	abs.f32 	%f79, %f308;
	abs.f32 	%f80, %f78;
	setp.lt.f32 	%p205, %f79, %f80;
	mov.u64 	%rd245, %rd55;
	mov.f32 	%f309, %f78;
	@%p205 bra 	$L__BB3_64;
	setp.lt.f32 	%p206, %f80, %f79;
	mov.u64 	%rd245, %rd244;
	mov.f32 	%f309, %f308;
	@%p206 bra 	$L__BB3_64;
	setp.lt.s64 	%p207, %rd244, %rd55;
	min.s64 	%rd245, %rd244, %rd55;
	selp.f32 	%f309, %f308, %f78, %p207;
$L__BB3_64:
	ld.shared.f32 	%f83, [_ZN6thrust24THRUST_300001_SM_1000_NS8cuda_cub4core6detail5shmemE+104];
	ld.shared.u64 	%rd58, [_ZN6thrust24THRUST_300001_SM_1000_NS8cuda_cub4core6detail5shmemE+112];
	abs.f32 	%f84, %f309;
	abs.f32 	%f85, %f83;
	setp.lt.f32 	%p208, %f84, %f85;
	mov.u64 	%rd246, %rd58;
	mov.f32 	%f310, %f83;
	@%p208 bra 	$L__BB3_67;
	setp.lt.f32 	%p209, %f85, %f84;
	mov.u64 	%rd246, %rd245;
	mov.f32 	%f310, %f309;
	@%p209 bra 	$L__BB3_67;
	setp.lt.s64 	%p210, %rd245, %rd58;
	min.s64 	%rd246, %rd245, %rd58;
	selp.f32 	%f310, %f309, %f83, %p210;
$L__BB3_67:
	ld.shared.f32 	%f88, [_ZN6thrust24THRUST_300001_SM_1000_NS8cuda_cub4core6detail5shmemE+120];
	ld.shared.u64 	%rd61, [_ZN6thrust24THRUST_300001_SM_1000_NS8cuda_cub4core6detail5shmemE+128];
	abs.f32 	%f89, %f310;
	abs.f32 	%f90, %f88;
	setp.lt.f32 	%p211, %f89, %f90;
	mov.f32 	%f351, %f88;
	mov.u64 	%rd287, %rd61;
	@%p211 bra 	$L__BB3_208;
	setp.lt.f32 	%p212, %f90, %f89;
	mov.f32 	%f351, %f310;
	mov.u64 	%rd287, %rd246;
	@%p212 bra 	$L__BB3_208;
	setp.lt.s64 	%p213, %rd246, %rd61;
	min.s64 	%rd287, %rd246, %rd61;
	selp.f32 	%f351, %f310, %f88, %p213;
	bra.uni 	$L__BB3_208;
$L__BB3_70:
	// begin inline asm
	mov.u32 %r197, %laneid;
	// end inline asm
	and.b32  	%r218, %r5, 992;
	add.s32 	%r219, %r218, 32;
	setp.gt.s32 	%p120, %r219, %r4;
	not.b32 	%r220, %r218;
	add.s32 	%r221, %r4, %r220;
	selp.b32 	%r216, %r221, 31, %p120;
	mov.b32 	%r199, %f298;
	mov.b32 	%r215, 1;
	mov.b32 	%r217, -1;
	// begin inline asm
	shfl.sync.down.b32 %r198, %r199, %r215, %r216, %r217;
	// end inline asm
	mov.b32 	%f92, %r198;
	// begin inline asm
	shfl.sync.down.b32 %r203, %r204, %r215, %r216, %r217;
	// end inline asm
	mov.b64 	{%r209, %r214}, %rd234;
	// begin inline asm
	shfl.sync.down.b32 %r208, %r209, %r215, %r216, %r217;
	// end inline asm
	// begin inline asm
	shfl.sync.down.b32 %r213, %r214, %r215, %r216, %r217;
	// end inline asm
	mov.b64 	%rd63, {%r208, %r213};
	setp.ge.s32 	%p121, %r197, %r216;
	mov.u64 	%rd247, %rd234;
	mov.f32 	%f311, %f298;
	@%p121 bra 	$L__BB3_74;
	abs.f32 	%f93, %f298;
	abs.f32 	%f94, %f92;
	setp.lt.f32 	%p122, %f93, %f94;
	mov.u64 	%rd247, %rd63;
	mov.f32 	%f311, %f92;
	@%p122 bra 	$L__BB3_74;
	setp.lt.f32 	%p123, %f94, %f93;
	mov.u64 	%rd247, %rd234;
	mov.f32 	%f311, %f298;
	@%p123 bra 	$L__BB3_74;
	setp.lt.s64 	%p124, %rd234, %rd63;
	min.s64 	%rd247, %rd234, %rd63;
	selp.f32 	%f311, %f298, %f92, %p124;
$L__BB3_74:
	mov.b32 	%r223, %f311;
	mov.b32 	%r239, 2;
	mov.b32 	%r241, -1;
	// begin inline asm
	shfl.sync.down.b32 %r222, %r223, %r239, %r216, %r241;
	// end inline asm
	mov.b32 	%f97, %r222;
	// begin inline asm
	shfl.sync.down.b32 %r227, %r228, %r239, %r216, %r241;
	// end inline asm
	mov.b64 	{%r233, %r238}, %rd247;
	// begin inline asm
	shfl.sync.down.b32 %r232, %r233, %r239, %r216, %r241;
	// end inline asm
	// begin inline asm
	shfl.sync.down.b32 %r237, %r238, %r239, %r216, %r241;
	// end inline asm
	mov.b64 	%rd66, {%r232, %r237};
	add.s32 	%r242, %r197, 2;
	setp.gt.s32 	%p125, %r242, %r216;
	mov.f32 	%f312, %f311;
	mov.u64 	%rd248, %rd247;
	@%p125 bra 	$L__BB3_78;
	abs.f32 	%f98, %f311;
	abs.f32 	%f99, %f97;
	setp.lt.f32 	%p126, %f98, %f99;
	mov.f32 	%f312, %f97;
	mov.u64 	%rd248, %rd66;
	@%p126 bra 	$L__BB3_78;
	setp.lt.f32 	%p127, %f99, %f98;
	mov.f32 	%f312, %f311;
	mov.u64 	%rd248, %rd247;
	@%p127 bra 	$L__BB3_78;
	setp.lt.s64 	%p128, %rd247, %rd66;
	selp.f32 	%f312, %f311, %f97, %p128;
	min.s64 	%rd248, %rd247, %rd66;
$L__BB3_78:
	mov.b32 	%r244, %f312;
	mov.b32 	%r260, 4;
	mov.b32 	%r262, -1;
	// begin inline asm
	shfl.sync.down.b32 %r243, %r244, %r260, %r216, %r262;
	// end inline asm
	mov.b32 	%f102, %r243;
	// begin inline asm
	shfl.sync.down.b32 %r248, %r249, %r260, %r216, %r262;
	// end inline asm
	mov.b64 	{%r254, %r259}, %rd248;
	// begin inline asm
	shfl.sync.down.b32 %r253, %r254, %r260, %r216, %r262;
	// end inline asm
	// begin inline asm
	shfl.sync.down.b32 %r258, %r259, %r260, %r216, %r262;
	// end inline asm
	mov.b64 	%rd69, {%r253, %r258};
	add.s32 	%r263, %r197, 4;
	setp.gt.s32 	%p129, %r263, %r216;
	mov.f32 	%f313, %f312;
	mov.u64 	%rd249, %rd248;
	@%p129 bra 	$L__BB3_82;
	abs.f32 	%f103, %f312;
	abs.f32 	%f104, %f102;
	setp.lt.f32 	%p130, %f103, %f104;
	mov.f32 	%f313, %f102;
	mov.u64 	%rd249, %rd69;
	@%p130 bra 	$L__BB3_82;
	setp.lt.f32 	%p131, %f104, %f103;
	mov.f32 	%f313, %f312;
	mov.u64 	%rd249, %rd248;
	@%p131 bra 	$L__BB3_82;
	setp.lt.s64 	%p132, %rd248, %rd69;
	selp.f32 	%f313, %f312, %f102, %p132;
	min.s64 	%rd249, %rd248, %rd69;
$L__BB3_82:
	mov.b32 	%r265, %f313;
	mov.b32 	%r281, 8;
	mov.b32 	%r283, -1;
	// begin inline asm
	shfl.sync.down.b32 %r264, %r265, %r281, %r216, %r283;
	// end inline asm
	mov.b32 	%f107, %r264;
	// begin inline asm
	shfl.sync.down.b32 %r269, %r270, %r281, %r216, %r283;
	// end inline asm
	mov.b64 	{%r275, %r280}, %rd249;
	// begin inline asm
	shfl.sync.down.b32 %r274, %r275, %r281, %r216, %r283;
	// end inline asm
	// begin inline asm
	shfl.sync.down.b32 %r279, %r280, %r281, %r216, %r283;
	// end inline asm
	mov.b64 	%rd72, {%r274, %r279};
	add.s32 	%r284, %r197, 8;
	setp.gt.s32 	%p133, %r284, %r216;
	mov.f32 	%f314, %f313;
	mov.u64 	%rd250, %rd249;
	@%p133 bra 	$L__BB3_86;
	abs.f32 	%f108, %f313;
	abs.f32 	%f109, %f107;
	setp.lt.f32 	%p134, %f108, %f109;
	mov.f32 	%f314, %f107;
	mov.u64 	%rd250, %rd72;
	@%p134 bra 	$L__BB3_86;
	setp.lt.f32 	%p135, %f109, %f108;
	mov.f32 	%f314, %f313;
	mov.u64 	%rd250, %rd249;
	@%p135 bra 	$L__BB3_86;
	setp.lt.s64 	%p136, %rd249, %rd72;
	selp.f32 	%f314, %f313, %f107, %p136;
	min.s64 	%rd250, %rd249, %rd72;
$L__BB3_86:
	mov.b32 	%r286, %f314;
	mov.b32 	%r302, 16;
	mov.b32 	%r304, -1;
	// begin inline asm
	shfl.sync.down.b32 %r285, %r286, %r302, %r216, %r304;
	// end inline asm
	mov.b32 	%f112, %r285;
	// begin inline asm
	shfl.sync.down.b32 %r290, %r291, %r302, %r216, %r304;
	// end inline asm
	mov.b64 	{%r296, %r301}, %rd250;
	// begin inline asm
	shfl.sync.down.b32 %r295, %r296, %r302, %r216, %r304;
	// end inline asm
	// begin inline asm
	shfl.sync.down.b32 %r300, %r301, %r302, %r216, %r304;
	// end inline asm
	mov.b64 	%rd75, {%r295, %r300};
	add.s32 	%r305, %r197, 16;
	setp.gt.s32 	%p137, %r305, %r216;
	mov.f32 	%f351, %f314;
	mov.u64 	%rd287, %rd250;
	@%p137 bra 	$L__BB3_90;
	abs.f32 	%f113, %f314;
	abs.f32 	%f114, %f112;
	setp.lt.f32 	%p138, %f113, %f114;
	mov.f32 	%f351, %f112;
	mov.u64 	%rd287, %rd75;
	@%p138 bra 	$L__BB3_90;
	setp.lt.f32 	%p139, %f114, %f113;
	mov.f32 	%f351, %f314;
	mov.u64 	%rd287, %rd250;
	@%p139 bra 	$L__BB3_90;
	setp.lt.s64 	%p140, %rd250, %rd75;
	selp.f32 	%f351, %f314, %f112, %p140;
	min.s64 	%rd287, %rd250, %rd75;
$L__BB3_90:
	setp.ne.s32 	%p141, %r197, 0;
	@%p141 bra 	$L__BB3_92;
	shr.u32 	%r306, %r5, 1;
	and.b32  	%r307, %r306, 496;
	mov.u32 	%r308, _ZN6thrust24THRUST_300001_SM_1000_NS8cuda_cub4core6detail5shmemE;
	add.s32 	%r309, %r308, %r307;
	st.shared.f32 	[%r309+8], %f351;
	st.shared.u64 	[%r309+16], %rd287;
$L__BB3_92:
	bar.sync 	0;
	setp.ne.s32 	%p142, %r5, 0;
	@%p142 bra 	$L__BB3_208;
	setp.lt.s32 	%p143, %r4, 33;
	mov.f32 	%f316, %f351;
	mov.u64 	%rd252, %rd287;
	@%p143 bra 	$L__BB3_97;
	ld.shared.f32 	%f117, [_ZN6thrust24THRUST_300001_SM_1000_NS8cuda_cub4core6detail5shmemE+24];
	ld.shared.u64 	%rd78, [_ZN6thrust24THRUST_300001_SM_1000_NS8cuda_cub4core6detail5shmemE+32];
	abs.f32 	%f118, %f351;
	abs.f32 	%f119, %f117;
	setp.lt.f32 	%p144, %f118, %f119;
	mov.f32 	%f316, %f117;
	mov.u64 	%rd252, %rd78;
	@%p144 bra 	$L__BB3_97;
	setp.lt.f32 	%p145, %f119, %f118;
	mov.f32 	%f316, %f351;
	mov.u64 	%rd252, %rd287;
	@%p145 bra 	$L__BB3_97;
	setp.lt.s64 	%p146, %rd287, %rd78;
	selp.f32 	%f316, %f351, %f117, %p146;
	min.s64 	%rd252, %rd287, %rd78;
$L__BB3_97:
	setp.lt.s32 	%p147, %r4, 65;
	mov.f32 	%f317, %f316;
	mov.u64 	%rd253, %rd252;
	@%p147 bra 	$L__BB3_101;
	ld.shared.f32 	%f122, [_ZN6thrust24THRUST_300001_SM_1000_NS8cuda_cub4core6detail5shmemE+40];
	ld.shared.u64 	%rd81, [_ZN6thrust24THRUST_300001_SM_1000_NS8cuda_cub4core6detail5shmemE+48];
	abs.f32 	%f123, %f316;
	abs.f32 	%f124, %f122;
	setp.lt.f32 	%p148, %f123, %f124;
	mov.f32 	%f317, %f122;
	mov.u64 	%rd253, %rd81;
	@%p148 bra 	$L__BB3_101;
	setp.lt.f32 	%p149, %f124, %f123;
	mov.f32 	%f317, %f316;
	mov.u64 	%rd253, %rd252;
	@%p149 bra 	$L__BB3_101;
	setp.lt.s64 	%p150, %rd252, %rd81;
	selp.f32 	%f317, %f316, %f122, %p150;
	min.s64 	%rd253, %rd252, %rd81;
$L__BB3_101:
	setp.lt.s32 	%p151, %r4, 97;
	mov.f32 	%f318, %f317;
	mov.u64 	%rd254, %rd253;
	@%p151 bra 	$L__BB3_105;
	ld.shared.f32 	%f127, [_ZN6thrust24THRUST_300001_SM_1000_NS8cuda_cub4core6detail5shmemE+56];
	ld.shared.u64 	%rd84, [_ZN6thrust24THRUST_300001_SM_1000_NS8cuda_cub4core6detail5shmemE+64];
	abs.f32 	%f128, %f317;
	abs.f32 	%f129, %f127;
	setp.lt.f32 	%p152, %f128, %f129;
	mov.f32 	%f318, %f127;
	mov.u64 	%rd254, %rd84;
	@%p152 bra 	$L__BB3_105;
	setp.lt.f32 	%p153, %f129, %f128;
	mov.f32 	%f318, %f317;
	mov.u64 	%rd254, %rd253;
	@%p153 bra 	$L__BB3_105;
	setp.lt.s64 	%p154, %rd253, %rd84;
	selp.f32 	%f318, %f317, %f127, %p154;
	min.s64 	%rd254, %rd253, %rd84;
$L__BB3_105:
	setp.lt.s32 	%p155, %r4, 129;
	mov.f32 	%f319, %f318;
	mov.u64 	%rd255, %rd254;
	@%p155 bra 	$L__BB3_109;
	ld.shared.f32 	%f132, [_ZN6thrust24THRUST_300001_SM_1000_NS8cuda_cub4core6detail5shmemE+72];
	ld.shared.u64 	%rd87, [_ZN6thrust24THRUST_300001_SM_1000_NS8cuda_cub4core6detail5shmemE+80];
	abs.f32 	%f133, %f318;
	abs.f32 	%f134, %f132;
	setp.lt.f32 	%p156, %f133, %f134;
	mov.f32 	%f319, %f132;
	mov.u64 	%rd255, %rd87;
	@%p156 bra 	$L__BB3_109;
	setp.lt.f32 	%p157, %f134, %f133;
	mov.f32 	%f319, %f318;
	mov.u64 	%rd255, %rd254;
	@%p157 bra 	$L__BB3_109;
	setp.lt.s64 	%p158, %rd254, %rd87;
	selp.f32 	%f319, %f318, %f132, %p158;
	min.s64 	%rd255, %rd254, %rd87;
$L__BB3_109:
	setp.lt.s32 	%p159, %r4, 161;
	mov.f32 	%f320, %f319;
	mov.u64 	%rd256, %rd255;
	@%p159 bra 	$L__BB3_113;
	ld.shared.f32 	%f137, [_ZN6thrust24THRUST_300001_SM_1000_NS8cuda_cub4core6detail5shmemE+88];
	ld.shared.u64 	%rd90, [_ZN6thrust24THRUST_300001_SM_1000_NS8cuda_cub4core6detail5shmemE+96];
	abs.f32 	%f138, %f319;
	abs.f32 	%f139, %f137;
	setp.lt.f32 	%p160, %f138, %f139;
	mov.f32 	%f320, %f137;
	mov.u64 	%rd256, %rd90;
	@%p160 bra 	$L__BB3_113;
	setp.lt.f32 	%p161, %f139, %f138;
	mov.f32 	%f320, %f319;
	mov.u64 	%rd256, %rd255;
	@%p161 bra 	$L__BB3_113;
	setp.lt.s64 	%p162, %rd255, %rd90;
	selp.f32 	%f320, %f319, %f137, %p162;
	min.s64 	%rd256, %rd255, %rd90;
$L__BB3_113:
	setp.lt.s32 	%p163, %r4, 193;
	mov.f32 	%f321, %f320;
	mov.u64 	%rd257, %rd256;
	@%p163 bra 	$L__BB3_117;
	ld.shared.f32 	%f142, [_ZN6thrust24THRUST_300001_SM_1000_NS8cuda_cub4core6detail5shmemE+104];
	ld.shared.u64 	%rd93, [_ZN6thrust24THRUST_300001_SM_1000_NS8cuda_cub4core6detail5shmemE+112];
	abs.f32 	%f143, %f320;
	abs.f32 	%f144, %f142;
	setp.lt.f32 	%p164, %f143, %f144;
	mov.f32 	%f321, %f142;
	mov.u64 	%rd257, %rd93;
	@%p164 bra 	$L__BB3_117;
	setp.lt.f32 	%p165, %f144, %f143;
	mov.f32 	%f321, %f320;
	mov.u64 	%rd257, %rd256;
	@%p165 bra 	$L__BB3_117;
	setp.lt.s64 	%p166, %rd256, %rd93;
	selp.f32 	%f321, %f320, %f142, %p166;
	min.s64 	%rd257, %rd256, %rd93;
$L__BB3_117:
	setp.lt.s32 	%p167, %r4, 225;
	mov.f32 	%f351, %f321;
	mov.u64 	%rd287, %rd257;
	@%p167 bra 	$L__BB3_208;
	ld.shared.f32 	%f147, [_ZN6thrust24THRUST_300001_SM_1000_NS8cuda_cub4core6detail5shmemE+120];
	ld.shared.u64 	%rd96, [_ZN6thrust24THRUST_300001_SM_1000_NS8cuda_cub4core6detail5shmemE+128];
	abs.f32 	%f148, %f321;
	abs.f32 	%f149, %f147;
	setp.lt.f32 	%p168, %f148, %f149;
	mov.f32 	%f351, %f147;
	mov.u64 	%rd287, %rd96;
	@%p168 bra 	$L__BB3_208;
	setp.lt.f32 	%p169, %f149, %f148;
	mov.f32 	%f351, %f321;
	mov.u64 	%rd287, %rd257;
	@%p169 bra 	$L__BB3_208;
	setp.lt.s64 	%p170, %rd257, %rd96;
	selp.f32 	%f351, %f321, %f147, %p170;
	min.s64 	%rd287, %rd257, %rd96;
	bra.uni 	$L__BB3_208;
$L__BB3_121:
	mov.u32 	%r35, %tid.x;
	cvt.s64.s32 	%rd183, %r2;
	add.s64 	%rd98, %rd3, %rd183;
	cvt.u64.u32 	%rd99, %r35;
	add.s64 	%rd184, %rd99, %rd183;
	shl.b64 	%rd185, %rd184, 2;
	add.s64 	%rd186, %rd2, %rd185;
	ld.global.f32 	%f274, [%rd186];
	add.s32 	%r69, %r35, 256;
	cvt.u64.u32 	%rd187, %r69;
	ld.global.f32 	%f275, [%rd186+1024];
	add.s32 	%r70, %r35, 512;
	cvt.u64.u32 	%rd188, %r70;
	ld.global.f32 	%f276, [%rd186+2048];
	add.s32 	%r71, %r35, 768;
	cvt.u64.u32 	%rd189, %r71;
	ld.global.f32 	%f277, [%rd186+3072];
	or.b32  	%r72, %r35, 1024;
	cvt.u64.u32 	%rd100, %r72;
	add.s64 	%rd275, %rd98, %rd100;
	ld.global.f32 	%f339, [%rd186+4096];
	abs.f32 	%f278, %f274;
	abs.f32 	%f279, %f275;
	setp.geu.f32 	%p2, %f278, %f279;
	selp.f32 	%f280, %f274, %f275, %p2;
	selp.b64 	%rd190, %rd99, %rd187, %p2;
	abs.f32 	%f281, %f280;
	abs.f32 	%f282, %f276;
	setp.geu.f32 	%p3, %f281, %f282;
	selp.f32 	%f283, %f280, %f276, %p3;
	selp.b64 	%rd191, %rd190, %rd188, %p3;
	abs.f32 	%f284, %f283;
	abs.f32 	%f285, %f277;
	setp.geu.f32 	%p4, %f284, %f285;
	selp.f32 	%f152, %f283, %f277, %p4;
	selp.b64 	%rd102, %rd191, %rd189, %p4;
	abs.f32 	%f153, %f152;
	abs.f32 	%f154, %f339;
	setp.lt.f32 	%p5, %f153, %f154;
	@%p5 bra 	$L__BB3_123;
	setp.lt.f32 	%p6, %f154, %f153;
	setp.lt.u64 	%p7, %rd102, %rd100;
	or.pred  	%p8, %p6, %p7;
	selp.f32 	%f339, %f152, %f339, %p8;
	add.s64 	%rd194, %rd98, %rd102;
	selp.b64 	%rd275, %rd194, %rd275, %p8;
$L__BB3_123:
	setp.le.s32 	%p9, %r66, %r3;
	@%p9 bra 	$L__BB3_164;
	setp.ne.s32 	%p10, %r35, 0;
	@%p10 bra 	$L__BB3_126;
	atom.global.add.u32 	%r73, [%rd1+4], 1280;
	add.s32 	%r74, %r73, %r3;
	st.shared.u32 	[_ZN6thrust24THRUST_300001_SM_1000_NS8cuda_cub4core6detail5shmemE+152], %r74;
$L__BB3_126:
	bar.sync 	0;
	ld.shared.u32 	%r427, [_ZN6thrust24THRUST_300001_SM_1000_NS8cuda_cub4core6detail5shmemE+152];
	add.s32 	%r75, %r427, 1280;
	setp.gt.s32 	%p11, %r75, %r66;
	@%p11 bra 	$L__BB3_141;
	mov.f32 	%f323, %f339;
	mov.u64 	%rd259, %rd275;
$L__BB3_128:
	cvt.s64.s32 	%rd195, %r427;
	add.s64 	%rd196, %rd99, %rd195;
	shl.b64 	%rd197, %rd196, 2;
	add.s64 	%rd198, %rd2, %rd197;
	add.s64 	%rd260, %rd196, %rd3;
	ld.global.f32 	%f324, [%rd198];
	add.s64 	%rd261, %rd260, 256;
	ld.global.f32 	%f325, [%rd198+1024];
	add.s64 	%rd262, %rd260, 512;
	ld.global.f32 	%f326, [%rd198+2048];
	add.s64 	%rd263, %rd260, 768;
	ld.global.f32 	%f327, [%rd198+3072];
	add.s64 	%rd275, %rd260, 1024;
	ld.global.f32 	%f339, [%rd198+4096];
	abs.f32 	%f163, %f323;
	abs.f32 	%f164, %f324;
	setp.lt.f32 	%p12, %f163, %f164;
	@%p12 bra 	$L__BB3_130;
	setp.lt.f32 	%p13, %f164, %f163;
	setp.lt.s64 	%p14, %rd259, %rd260;
	or.pred  	%p15, %p13, %p14;
	selp.f32 	%f324, %f323, %f324, %p15;
	selp.b64 	%rd260, %rd259, %rd260, %p15;
$L__BB3_130:
	abs.f32 	%f167, %f324;
	abs.f32 	%f168, %f325;
	setp.lt.f32 	%p16, %f167, %f168;
	@%p16 bra 	$L__BB3_132;
	setp.lt.f32 	%p17, %f168, %f167;
	setp.lt.s64 	%p18, %rd260, %rd261;
	or.pred  	%p19, %p17, %p18;
	selp.f32 	%f325, %f324, %f325, %p19;
	selp.b64 	%rd261, %rd260, %rd261, %p19;
$L__BB3_132:
	abs.f32 	%f171, %f325;
	abs.f32 	%f172, %f326;
	setp.lt.f32 	%p20, %f171, %f172;
	@%p20 bra 	$L__BB3_134;
	setp.lt.f32 	%p21, %f172, %f171;
	setp.lt.s64 	%p22, %rd261, %rd262;
	or.pred  	%p23, %p21, %p22;
	selp.f32 	%f326, %f325, %f326, %p23;
	selp.b64 	%rd262, %rd261, %rd262, %p23;
$L__BB3_134:
	abs.f32 	%f175, %f326;
	abs.f32 	%f176, %f327;
	setp.lt.f32 	%p24, %f175, %f176;
	@%p24 bra 	$L__BB3_136;
	setp.lt.f32 	%p25, %f176, %f175;
	setp.lt.s64 	%p26, %rd262, %rd263;
	or.pred  	%p27, %p25, %p26;
	selp.f32 	%f327, %f326, %f327, %p27;
	selp.b64 	%rd263, %rd262, %rd263, %p27;
$L__BB3_136:
	abs.f32 	%f179, %f327;
	abs.f32 	%f180, %f339;
	setp.lt.f32 	%p28, %f179, %f180;
	@%p28 bra 	$L__BB3_138;
	setp.lt.f32 	%p29, %f180, %f179;
	setp.lt.s64 	%p30, %rd263, %rd275;
	or.pred  	%p31, %p29, %p30;
	selp.f32 	%f339, %f327, %f339, %p31;
	selp.b64 	%rd275, %rd263, %rd275, %p31;
$L__BB3_138:
	setp.ne.s32 	%p32, %r35, 0;
	bar.sync 	0;
	@%p32 bra 	$L__BB3_140;
	atom.global.add.u32 	%r76, [%rd1+4], 1280;
	add.s32 	%r77, %r76, %r3;
	st.shared.u32 	[_ZN6thrust24THRUST_300001_SM_1000_NS8cuda_cub4core6detail5shmemE+152], %r77;
$L__BB3_140:
	bar.sync 	0;
	ld.shared.u32 	%r427, [_ZN6thrust24THRUST_300001_SM_1000_NS8cuda_cub4core6detail5shmemE+152];
	add.s32 	%r78, %r427, 1280;
	setp.le.s32 	%p33, %r78, %r66;
	mov.f32 	%f323, %f339;
	mov.u64 	%rd259, %rd275;
	@%p33 bra 	$L__BB3_128;
$L__BB3_141:
	setp.le.s32 	%p34, %r66, %r427;
	@%p34 bra 	$L__BB3_164;
	sub.s32 	%r40, %r66, %r427;
	setp.ge.s32 	%p35, %r35, %r40;
	@%p35 bra 	$L__BB3_164;
	not.b32 	%r79, %r35;
	add.s32 	%r80, %r66, %r79;
	sub.s32 	%r41, %r80, %r427;
	and.b32  	%r81, %r41, 768;
	setp.eq.s32 	%p36, %r81, 768;
	mov.u32 	%r431, %r35;
	@%p36 bra 	$L__BB3_149;
	add.s32 	%r429, %r35, %r427;
	shr.u32 	%r82, %r41, 8;
	add.s32 	%r83, %r82, 1;
	and.b32  	%r84, %r83, 3;
	neg.s32 	%r428, %r84;
	mov.u32 	%r431, %r35;
$L__BB3_145:
	.pragma "nounroll";
	mov.u64 	%rd122, %rd275;
	mov.f32 	%f184, %f339;
	cvt.s64.s32 	%rd200, %r429;
	add.s64 	%rd123, %rd3, %rd200;
	mul.wide.s32 	%rd201, %r429, 4;
	add.s64 	%rd202, %rd2, %rd201;
	ld.global.f32 	%f185, [%rd202];
	abs.f32 	%f186, %f184;
	abs.f32 	%f187, %f185;
	setp.lt.f32 	%p37, %f186, %f187;
	mov.f32 	%f339, %f185;
	mov.u64 	%rd275, %rd123;
	@%p37 bra 	$L__BB3_148;
	setp.lt.f32 	%p38, %f187, %f186;
	mov.f32 	%f339, %f184;
	mov.u64 	%rd275, %rd122;
	@%p38 bra 	$L__BB3_148;
	setp.lt.s64 	%p39, %rd122, %rd123;
	selp.f32 	%f339, %f184, %f185, %p39;
	min.s64 	%rd275, %rd122, %rd123;
$L__BB3_148:
	add.s32 	%r431, %r431, 256;
	add.s32 	%r429, %r429, 256;
	add.s32 	%r428, %r428, 1;
	setp.ne.s32 	%p40, %r428, 0;
	@%p40 bra 	$L__BB3_145;
$L__BB3_149:
	setp.lt.u32 	%p41, %r41, 768;
	@%p41 bra 	$L__BB3_164;
	add.s32 	%r432, %r431, %r427;
	add.s32 	%r435, %r432, 256;
	add.s32 	%r434, %r432, 512;
	add.s32 	%r433, %r432, 768;
	add.s64 	%rd128, %rd2, 2048;
$L__BB3_151:
	cvt.s64.s32 	%rd203, %r435;
	add.s64 	%rd130, %rd3, %rd203;
	cvt.s64.s32 	%rd204, %r434;
	add.s64 	%rd131, %rd3, %rd204;
	cvt.s64.s32 	%rd205, %r433;
	add.s64 	%rd132, %rd3, %rd205;
	cvt.s64.s32 	%rd206, %r432;
	mul.wide.s32 	%rd207, %r432, 4;
	add.s64 	%rd133, %rd128, %rd207;
	add.s64 	%rd134, %rd3, %rd206;
	ld.global.f32 	%f193, [%rd133+-2048];
	abs.f32 	%f194, %f339;
	abs.f32 	%f195, %f193;
	setp.lt.f32 	%p42, %f194, %f195;
	mov.f32 	%f335, %f193;
	mov.u64 	%rd271, %rd134;
	@%p42 bra 	$L__BB3_154;
	setp.lt.f32 	%p43, %f195, %f194;
	mov.f32 	%f335, %f339;
	mov.u64 	%rd271, %rd275;
	@%p43 bra 	$L__BB3_154;
	setp.lt.s64 	%p44, %rd275, %rd134;
	selp.f32 	%f335, %f339, %f193, %p44;
	min.s64 	%rd271, %rd275, %rd134;
$L__BB3_154:
	ld.global.f32 	%f198, [%rd133+-1024];
	abs.f32 	%f199, %f335;
	abs.f32 	%f200, %f198;
	setp.lt.f32 	%p45, %f199, %f200;
	mov.f32 	%f336, %f198;
	mov.u64 	%rd272, %rd130;
	@%p45 bra 	$L__BB3_157;
	setp.lt.f32 	%p46, %f200, %f199;
	mov.f32 	%f336, %f335;
	mov.u64 	%rd272, %rd271;
	@%p46 bra 	$L__BB3_157;
	setp.lt.s64 	%p47, %rd271, %rd130;
	selp.f32 	%f336, %f335, %f198, %p47;
	min.s64 	%rd272, %rd271, %rd130;
$L__BB3_157:
	ld.global.f32 	%f203, [%rd133];
	abs.f32 	%f204, %f336;
	abs.f32 	%f205, %f203;
	setp.lt.f32 	%p48, %f204, %f205;
	mov.f32 	%f337, %f203;
	mov.u64 	%rd273, %rd131;
	@%p48 bra 	$L__BB3_160;
	setp.lt.f32 	%p49, %f205, %f204;
	mov.f32 	%f337, %f336;
	mov.u64 	%rd273, %rd272;
	@%p49 bra 	$L__BB3_160;
	setp.lt.s64 	%p50, %rd272, %rd131;
	selp.f32 	%f337, %f336, %f203, %p50;
	min.s64 	%rd273, %rd272, %rd131;
$L__BB3_160:
	ld.global.f32 	%f208, [%rd133+1024];
	abs.f32 	%f209, %f337;
	abs.f32 	%f210, %f208;
	setp.lt.f32 	%p51, %f209, %f210;
	mov.f32 	%f339, %f208;
	mov.u64 	%rd275, %rd132;
	@%p51 bra 	$L__BB3_163;
	setp.lt.f32 	%p52, %f210, %f209;
	mov.f32 	%f339, %f337;
	mov.u64 	%rd275, %rd273;
	@%p52 bra 	$L__BB3_163;
	setp.lt.s64 	%p53, %rd273, %rd132;
	selp.f32 	%f339, %f337, %f208, %p53;
	min.s64 	%rd275, %rd273, %rd132;
$L__BB3_163:
	add.s32 	%r431, %r431, 1024;
	add.s32 	%r435, %r435, 1024;
	add.s32 	%r434, %r434, 1024;
	add.s32 	%r433, %r433, 1024;
	add.s32 	%r432, %r432, 1024;
	setp.lt.s32 	%p54, %r431, %r40;
	@%p54 bra 	$L__BB3_151;
$L__BB3_164:
	// begin inline asm
	mov.u32 %r85, %laneid;
	// end inline asm
	mov.b32 	%r87, %f339;
	mov.b32 	%r103, 1;
	mov.b32 	%r104, 31;
	mov.b32 	%r105, -1;
	// begin inline asm
	shfl.sync.down.b32 %r86, %r87, %r103, %r104, %r105;
	// end inline asm
	mov.b32 	%f214, %r86;
	// begin inline asm
	shfl.sync.down.b32 %r91, %r92, %r103, %r104, %r105;
	// end inline asm
	mov.b64 	{%r97, %r102}, %rd275;
	// begin inline asm
	shfl.sync.down.b32 %r96, %r97, %r103, %r104, %r105;
	// end inline asm
	// begin inline asm
	shfl.sync.down.b32 %r101, %r102, %r103, %r104, %r105;
	// end inline asm
	mov.b64 	%rd144, {%r96, %r101};
	setp.gt.s32 	%p55, %r85, 30;
	mov.f32 	%f340, %f339;
	mov.u64 	%rd276, %rd275;
	@%p55 bra 	$L__BB3_168;
	abs.f32 	%f215, %f339;
	abs.f32 	%f216, %f214;
	setp.lt.f32 	%p56, %f215, %f216;
	mov.f32 	%f340, %f214;
	mov.u64 	%rd276, %rd144;
	@%p56 bra 	$L__BB3_168;
	setp.lt.f32 	%p57, %f216, %f215;
	mov.f32 	%f340, %f339;
	mov.u64 	%rd276, %rd275;
	@%p57 bra 	$L__BB3_168;
	setp.lt.s64 	%p58, %rd275, %rd144;
	selp.f32 	%f340, %f339, %f214, %p58;
	min.s64 	%rd276, %rd275, %rd144;
$L__BB3_168:
	mov.b32 	%r107, %f340;
	mov.b32 	%r123, 2;
	mov.b32 	%r124, 31;
	mov.b32 	%r125, -1;
	// begin inline asm
	shfl.sync.down.b32 %r106, %r107, %r123, %r124, %r125;
	// end inline asm
	mov.b32 	%f219, %r106;
	// begin inline asm
	shfl.sync.down.b32 %r111, %r112, %r123, %r124, %r125;
	// end inline asm
	mov.b64 	{%r117, %r122}, %rd276;
	// begin inline asm
	shfl.sync.down.b32 %r116, %r117, %r123, %r124, %r125;
	// end inline asm
	// begin inline asm
	shfl.sync.down.b32 %r121, %r122, %r123, %r124, %r125;
	// end inline asm
	mov.b64 	%rd147, {%r116, %r121};
	setp.gt.s32 	%p59, %r85, 29;
	mov.f32 	%f341, %f340;
	mov.u64 	%rd277, %rd276;
	@%p59 bra 	$L__BB3_172;
	abs.f32 	%f220, %f340;
	abs.f32 	%f221, %f219;
	setp.lt.f32 	%p60, %f220, %f221;
	mov.f32 	%f341, %f219;
	mov.u64 	%rd277, %rd147;
	@%p60 bra 	$L__BB3_172;
	setp.lt.f32 	%p61, %f221, %f220;
	mov.f32 	%f341, %f340;
	mov.u64 	%rd277, %rd276;
	@%p61 bra 	$L__BB3_172;
	setp.lt.s64 	%p62, %rd276, %rd147;
	selp.f32 	%f341, %f340, %f219, %p62;
	min.s64 	%rd277, %rd276, %rd147;
$L__BB3_172:
	mov.b32 	%r127, %f341;
	mov.b32 	%r143, 4;
	mov.b32 	%r144, 31;
	mov.b32 	%r145, -1;
	// begin inline asm
	shfl.sync.down.b32 %r126, %r127, %r143, %r144, %r145;
	// end inline asm
	mov.b32 	%f224, %r126;
	// begin inline asm
	shfl.sync.down.b32 %r131, %r132, %r143, %r144, %r145;
	// end inline asm
	mov.b64 	{%r137, %r142}, %rd277;
	// begin inline asm
	shfl.sync.down.b32 %r136, %r137, %r143, %r144, %r145;
	// end inline asm
	// begin inline asm
	shfl.sync.down.b32 %r141, %r142, %r143, %r144, %r145;
	// end inline asm
	mov.b64 	%rd150, {%r136, %r141};
	setp.gt.s32 	%p63, %r85, 27;
	mov.f32 	%f342, %f341;
	mov.u64 	%rd278, %rd277;
	@%p63 bra 	$L__BB3_176;
	abs.f32 	%f225, %f341;
	abs.f32 	%f226, %f224;
	setp.lt.f32 	%p64, %f225, %f226;
	mov.f32 	%f342, %f224;
	mov.u64 	%rd278, %rd150;
	@%p64 bra 	$L__BB3_176;
	setp.lt.f32 	%p65, %f226, %f225;
	mov.f32 	%f342, %f341;
	mov.u64 	%rd278, %rd277;
	@%p65 bra 	$L__BB3_176;
	setp.lt.s64 	%p66, %rd277, %rd150;
	selp.f32 	%f342, %f341, %f224, %p66;
	min.s64 	%rd278, %rd277, %rd150;
$L__BB3_176:
	mov.b32 	%r147, %f342;
	mov.b32 	%r163, 8;
	mov.b32 	%r164, 31;
	mov.b32 	%r165, -1;
	// begin inline asm
	shfl.sync.down.b32 %r146, %r147, %r163, %r164, %r165;
	// end inline asm
	mov.b32 	%f229, %r146;
	// begin inline asm
	shfl.sync.down.b32 %r151, %r152, %r163, %r164, %r165;
	// end inline asm
	mov.b64 	{%r157, %r162}, %rd278;
	// begin inline asm
	shfl.sync.down.b32 %r156, %r157, %r163, %r164, %r165;
	// end inline asm
	// begin inline asm
	shfl.sync.down.b32 %r161, %r162, %r163, %r164, %r165;
	// end inline asm
	mov.b64 	%rd153, {%r156, %r161};
	setp.gt.s32 	%p67, %r85, 23;
	mov.f32 	%f343, %f342;
	mov.u64 	%rd279, %rd278;
	@%p67 bra 	$L__BB3_180;
	abs.f32 	%f230, %f342;
	abs.f32 	%f231, %f229;
	setp.lt.f32 	%p68, %f230, %f231;
	mov.f32 	%f343, %f229;
	mov.u64 	%rd279, %rd153;
	@%p68 bra 	$L__BB3_180;
	setp.lt.f32 	%p69, %f231, %f230;
	mov.f32 	%f343, %f342;
	mov.u64 	%rd279, %rd278;
	@%p69 bra 	$L__BB3_180;
	setp.lt.s64 	%p70, %rd278, %rd153;
	selp.f32 	%f343, %f342, %f229, %p70;
	min.s64 	%rd279, %rd278, %rd153;
$L__BB3_180:
	mov.b32 	%r167, %f343;
	mov.b32 	%r183, 16;
	mov.b32 	%r184, 31;
	mov.b32 	%r185, -1;
	// begin inline asm
	shfl.sync.down.b32 %r166, %r167, %r183, %r184, %r185;
	// end inline asm
	mov.b32 	%f234, %r166;
	// begin inline asm
	shfl.sync.down.b32 %r171, %r172, %r183, %r184, %r185;
	// end inline asm
	mov.b64 	{%r177, %r182}, %rd279;
	// begin inline asm
	shfl.sync.down.b32 %r176, %r177, %r183, %r184, %r185;
	// end inline asm
	// begin inline asm
	shfl.sync.down.b32 %r181, %r182, %r183, %r184, %r185;
	// end inline asm
	mov.b64 	%rd156, {%r176, %r181};
	setp.gt.s32 	%p71, %r85, 15;
	mov.f32 	%f351, %f343;
	mov.u64 	%rd287, %rd279;
	@%p71 bra 	$L__BB3_184;
	abs.f32 	%f235, %f343;
	abs.f32 	%f236, %f234;
	setp.lt.f32 	%p72, %f235, %f236;
	mov.f32 	%f351, %f234;
	mov.u64 	%rd287, %rd156;
	@%p72 bra 	$L__BB3_184;
	setp.lt.f32 	%p73, %f236, %f235;
	mov.f32 	%f351, %f343;
	mov.u64 	%rd287, %rd279;
	@%p73 bra 	$L__BB3_184;
	setp.lt.s64 	%p74, %rd279, %rd156;
	selp.f32 	%f351, %f343, %f234, %p74;
	min.s64 	%rd287, %rd279, %rd156;
$L__BB3_184:
	setp.ne.s32 	%p75, %r85, 0;
	@%p75 bra 	$L__BB3_186;
	shr.u32 	%r186, %r35, 1;
	and.b32  	%r187, %r186, 496;
	mov.u32 	%r188, _ZN6thrust24THRUST_300001_SM_1000_NS8cuda_cub4core6detail5shmemE;
	add.s32 	%r189, %r188, %r187;
	st.shared.f32 	[%r189+8], %f351;
	st.shared.u64 	[%r189+16], %rd287;
$L__BB3_186:
	bar.sync 	0;
	setp.ne.s32 	%p76, %r35, 0;
	@%p76 bra 	$L__BB3_208;
	ld.shared.f32 	%f239, [_ZN6thrust24THRUST_300001_SM_1000_NS8cuda_cub4core6detail5shmemE+24];
	ld.shared.u64 	%rd159, [_ZN6thrust24THRUST_300001_SM_1000_NS8cuda_cub4core6detail5shmemE+32];
	abs.f32 	%f240, %f351;
	abs.f32 	%f241, %f239;
	setp.lt.f32 	%p77, %f240, %f241;
	mov.f32 	%f345, %f239;
	mov.u64 	%rd281, %rd159;
	@%p77 bra 	$L__BB3_190;
	setp.lt.f32 	%p78, %f241, %f240;
	mov.f32 	%f345, %f351;
	mov.u64 	%rd281, %rd287;
	@%p78 bra 	$L__BB3_190;
	setp.lt.s64 	%p79, %rd287, %rd159;
	selp.f32 	%f345, %f351, %f239, %p79;
	min.s64 	%rd281, %rd287, %rd159;
$L__BB3_190:
	ld.shared.f32 	%f244, [_ZN6thrust24THRUST_300001_SM_1000_NS8cuda_cub4core6detail5shmemE+40];
	ld.shared.u64 	%rd162, [_ZN6thrust24THRUST_300001_SM_1000_NS8cuda_cub4core6detail5shmemE+48];
	abs.f32 	%f245, %f345;
	abs.f32 	%f246, %f244;
	setp.lt.f32 	%p80, %f245, %f246;
	mov.f32 	%f346, %f244;
	mov.u64 	%rd282, %rd162;
	@%p80 bra 	$L__BB3_193;
	setp.lt.f32 	%p81, %f246, %f245;
	mov.f32 	%f346, %f345;
	mov.u64 	%rd282, %rd281;
	@%p81 bra 	$L__BB3_193;
	setp.lt.s64 	%p82, %rd281, %rd162;
	selp.f32 	%f346, %f345, %f244, %p82;
	min.s64 	%rd282, %rd281, %rd162;
$L__BB3_193:
	ld.shared.f32 	%f249, [_ZN6thrust24THRUST_300001_SM_1000_NS8cuda_cub4core6detail5shmemE+56];
	ld.shared.u64 	%rd165, [_ZN6thrust24THRUST_300001_SM_1000_NS8cuda_cub4core6detail5shmemE+64];
	abs.f32 	%f250, %f346;
	abs.f32 	%f251, %f249;
	setp.lt.f32 	%p83, %f250, %f251;
	mov.f32 	%f347, %f249;
	mov.u64 	%rd283, %rd165;
	@%p83 bra 	$L__BB3_196;
	setp.lt.f32 	%p84, %f251, %f250;
	mov.f32 	%f347, %f346;
	mov.u64 	%rd283, %rd282;
	@%p84 bra 	$L__BB3_196;
	setp.lt.s64 	%p85, %rd282, %rd165;
	selp.f32 	%f347, %f346, %f249, %p85;
	min.s64 	%rd283, %rd282, %rd165;
$L__BB3_196:
	ld.shared.f32 	%f254, [_ZN6thrust24THRUST_300001_SM_1000_NS8cuda_cub4core6detail5shmemE+72];
	ld.shared.u64 	%rd168, [_ZN6thrust24THRUST_300001_SM_1000_NS8cuda_cub4core6detail5shmemE+80];
	abs.f32 	%f255, %f347;
	abs.f32 	%f256, %f254;
	setp.lt.f32 	%p86, %f255, %f256;
	mov.f32 	%f348, %f254;
	mov.u64 	%rd284, %rd168;
	@%p86 bra 	$L__BB3_199;
	setp.lt.f32 	%p87, %f256, %f255;
	mov.f32 	%f348, %f347;
	mov.u64 	%rd284, %rd283;
	@%p87 bra 	$L__BB3_199;
	setp.lt.s64 	%p88, %rd283, %rd168;
	selp.f32 	%f348, %f347, %f254, %p88;
	min.s64 	%rd284, %rd283, %rd168;
$L__BB3_199:
	ld.shared.f32 	%f259, [_ZN6thrust24THRUST_300001_SM_1000_NS8cuda_cub4core6detail5shmemE+88];
	ld.shared.u64 	%rd171, [_ZN6thrust24THRUST_300001_SM_1000_NS8cuda_cub4core6detail5shmemE+96];
	abs.f32 	%f260, %f348;
	abs.f32 	%f261, %f259;
	setp.lt.f32 	%p89, %f260, %f261;
	mov.f32 	%f349, %f259;
	mov.u64 	%rd285, %rd171;
	@%p89 bra 	$L__BB3_202;
	setp.lt.f32 	%p90, %f261, %f260;
	mov.f32 	%f349, %f348;
	mov.u64 	%rd285, %rd284;
	@%p90 bra 	$L__BB3_202;
	setp.lt.s64 	%p91, %rd284, %rd171;
	selp.f32 	%f349, %f348, %f259, %p91;
	min.s64 	%rd285, %rd284, %rd171;
$L__BB3_202:
	ld.shared.f32 	%f264, [_ZN6thrust24THRUST_300001_SM_1000_NS8cuda_cub4core6detail5shmemE+104];
	ld.shared.u64 	%rd174, [_ZN6thrust24THRUST_300001_SM_1000_NS8cuda_cub4core6detail5shmemE+112];
	abs.f32 	%f265, %f349;
	abs.f32 	%f266, %f264;
	setp.lt.f32 	%p92, %f265, %f266;
	mov.f32 	%f350, %f264;
	mov.u64 	%rd286, %rd174;
	@%p92 bra 	$L__BB3_205;
	setp.lt.f32 	%p93, %f266, %f265;
	mov.f32 	%f350, %f349;
	mov.u64 	%rd286, %rd285;
	@%p93 bra 	$L__BB3_205;
	setp.lt.s64 	%p94, %rd285, %rd174;
	selp.f32 	%f350, %f349, %f264, %p94;
	min.s64 	%rd286, %rd285, %rd174;
$L__BB3_205:
	ld.shared.f32 	%f269, [_ZN6thrust24THRUST_300001_SM_1000_NS8cuda_cub4core6detail5shmemE+120];
	ld.shared.u64 	%rd177, [_ZN6thrust24THRUST_300001_SM_1000_NS8cuda_cub4core6detail5shmemE+128];
	abs.f32 	%f270, %f350;
	abs.f32 	%f271, %f269;
	setp.lt.f32 	%p95, %f270, %f271;
	mov.f32 	%f351, %f269;
	mov.u64 	%rd287, %rd177;
	@%p95 bra 	$L__BB3_208;
	setp.lt.f32 	%p96, %f271, %f270;
	mov.f32 	%f351, %f350;
	mov.u64 	%rd287, %rd286;
	@%p96 bra 	$L__BB3_208;
	setp.lt.s64 	%p97, %rd286, %rd177;
	selp.f32 	%f351, %f350, %f269, %p97;
	min.s64 	%rd287, %rd286, %rd177;
$L__BB3_208:
	mov.u32 	%r415, %tid.x;
	setp.ne.s32 	%p214, %r415, 0;
	@%p214 bra 	$L__BB3_210;
	ld.param.u64 	%rd224, [_ZN6thrust24THRUST_300001_SM_1000_NS8cuda_cub4core6detail13_kernel_agentINS1_8__reduce11ReduceAgentINS0_12zip_iteratorIN4cuda3std3__45tupleIJNS0_10device_ptrIfEENS0_17counting_iteratorIlNS0_11use_defaultESF_SF_EEEEEEEPNSB_IJflEEESJ_iNS1_9__extrema9arg_max_fIfl7CompareEEEEJSI_SK_iN3cub18CUB_300001_SM_100013GridEvenShareIiEENSR_9GridQueueIjEESO_EEEvDpT0__param_1];
	cvta.to.global.u64 	%rd221, %rd224;
	mul.wide.u32 	%rd222, %r1, 16;
	add.s64 	%rd223, %rd221, %rd222;
	st.global.f32 	[%rd223], %f351;
	st.global.u64 	[%rd223+8], %rd287;
$L__BB3_210:
	ret;

}
	// .globl	_ZN6thrust24THRUST_300001_SM_1000_NS8cuda_cub4core6detail13_kernel_agentINS1_8__reduce10DrainAgentIiEEJN3cub18CUB_300001_SM_10009GridQueueIjEEiEEEvDpT0_
.visible .entry _ZN6thrust24THRUST_300001_SM_1000_NS8cuda_cub4core6detail13_kernel_agentINS1_8__reduce10DrainAgentIiEEJN3cub18CUB_300001_SM_10009GridQueueIjEEiEEEvDpT0_(
	.param .align 8 .b8 _ZN6thrust24THRUST_300001_SM_1000_NS8cuda_cub4core6detail13_kernel_agentINS1_8__reduce10DrainAgentIiEEJN3cub18CUB_300001_SM_10009GridQueueIjEEiEEEvDpT0__param_0[8],
	.param .u32 _ZN6thrust24THRUST_300001_SM_1000_NS8cuda_cub4core6detail13_kernel_agentINS1_8__reduce10DrainAgentIiEEJN3cub18CUB_300001_SM_10009GridQueueIjEEiEEEvDpT0__param_1
)
.maxntid 1
{
	.reg .b32 	%r<3>;
	.reg .b64 	%rd<3>;

	ld.param.u64 	%rd1, [_ZN6thrust24THRUST_300001_SM_1000_NS8cuda_cub4core6detail13_kernel_agentINS1_8__reduce10DrainAgentIiEEJN3cub18CUB_300001_SM_10009GridQueueIjEEiEEEvDpT0__param_0];
	ld.param.u32 	%r1, [_ZN6thrust24THRUST_300001_SM_1000_NS8cuda_cub4core6detail13_kernel_agentINS1_8__reduce10DrainAgentIiEEJN3cub18CUB_300001_SM_10009GridQueueIjEEiEEEvDpT0__param_1];
	cvta.to.global.u64 	%rd2, %rd1;
	st.global.u32 	[%rd2], %r1;
	mov.b32 	%r2, 0;
	st.global.u32 	[%rd2+4], %r2;
	ret;

}
	// .globl	_ZN6thrust24THRUST_300001_SM_1000_NS8cuda_cub4core6detail13_kernel_agentINS1_8__reduce11ReduceAgentIPN4cuda3std3__45tupleIJflEEESC_SB_iNS1_9__extrema9arg_max_fIfl7CompareEEEEJSC_SC_iSG_EEEvDpT0_
.visible .entry _ZN6thrust24THRUST_300001_SM_1000_NS8cuda_cub4core6detail13_kernel_agentINS1_8__reduce11ReduceAgentIPN4cuda3std3__45tupleIJflEEESC_SB_iNS1_9__extrema9arg_max_fIfl7CompareEEEEJSC_SC_iSG_EEEvDpT0_(
	.param .u64 .ptr .align 1 _ZN6thrust24THRUST_300001_SM_1000_NS8cuda_cub4core6detail13_kernel_agentINS1_8__reduce11ReduceAgentIPN4cuda3std3__45tupleIJflEEESC_SB_iNS1_9__extrema9arg_max_fIfl7CompareEEEEJSC_SC_iSG_EEEvDpT0__param_0,
	.param .u64 .ptr .align 1 _ZN6thrust24THRUST_300001_SM_1000_NS8cuda_cub4core6detail13_kernel_agentINS1_8__reduce11ReduceAgentIPN4cuda3std3__45tupleIJflEEESC_SB_iNS1_9__extrema9arg_max_fIfl7CompareEEEEJSC_SC_iSG_EEEvDpT0__param_1,
	.param .u32 _ZN6thrust24THRUST_300001_SM_1000_NS8cuda_cub4core6detail13_kernel_agentINS1_8__reduce11ReduceAgentIPN4cuda3std3__45tupleIJflEEESC_SB_iNS1_9__extrema9arg_max_fIfl7CompareEEEEJSC_SC_iSG_EEEvDpT0__param_2,
	.param .align 1 .b8 _ZN6thrust24THRUST_300001_SM_1000_NS8cuda_cub4core6detail13_kernel_agentINS1_8__reduce11ReduceAgentIPN4cuda3std3__45tupleIJflEEESC_SB_iNS1_9__extrema9arg_max_fIfl7CompareEEEEJSC_SC_iSG_EEEvDpT0__param_3[1]
)
.maxntid 256
{
	.reg .pred 	%p<222>;
	.reg .b32 	%r<432>;
	.reg .b32 	%f<358>;
	.reg .b64 	%rd<356>;

	ld.param.u64 	%rd186, [_ZN6thrust24THRUST_300001_SM_1000_NS8cuda_cub4core6detail13_kernel_agentINS1_8__reduce11ReduceAgentIPN4cuda3std3__45tupleIJflEEESC_SB_iNS1_9__extrema9arg_max_fIfl7CompareEEEEJSC_SC_iSG_EEEvDpT0__param_0];
	ld.param.u64 	%rd187, [_ZN6thrust24THRUST_300001_SM_1000_NS8cuda_cub4core6detail13_kernel_agentINS1_8__reduce11ReduceAgentIPN4cuda3std3__45tupleIJflEEESC_SB_iNS1_9__extrema9arg_max_fIfl7CompareEEEEJSC_SC_iSG_EEEvDpT0__param_1];
	ld.param.u32 	%r37, [_ZN6thrust24THRUST_300001_SM_1000_NS8cuda_cub4core6detail13_kernel_agentINS1_8__reduce11ReduceAgentIPN4cuda3std3__45tupleIJflEEESC_SB_iNS1_9__extrema9arg_max_fIfl7CompareEEEEJSC_SC_iSG_EEEvDpT0__param_2];
	setp.eq.s32 	%p1, %r37, 0;
	@%p1 bra 	$L__BB5_211;
	setp.gt.s32 	%p2, %r37, 1279;
	@%p2 bra 	$L__BB5_121;
	mov.u32 	%r1, %tid.x;
	setp.ge.s32 	%p105, %r1, %r37;
	mov.f32 	%f301, 0f00000000;
	mov.b64 	%rd298, 0;
	mov.u32 	%r422, %r1;
	@%p105 bra 	$L__BB5_4;
	mul.wide.u32 	%rd263, %r1, 16;
	add.s64 	%rd260, %rd186, %rd263;
	// begin inline asm
	ld.global.nc.u64 %rd259, [%rd260];
	// end inline asm
	mov.b64 	{%r183, %r184}, %rd259;
	mov.b32 	%f301, %r183;
	add.s64 	%rd262, %rd260, 8;
	// begin inline asm
	ld.global.nc.u64 %rd298, [%rd262];
	// end inline asm
	add.s32 	%r422, %r1, 256;
$L__BB5_4:
	setp.ge.s32 	%p106, %r422, %r37;
	@%p106 bra 	$L__BB5_25;
	not.b32 	%r185, %r422;
	add.s32 	%r4, %r37, %r185;
	and.b32  	%r186, %r4, 768;
	setp.eq.s32 	%p107, %r186, 768;
	@%p107 bra 	$L__BB5_11;
	mul.wide.u32 	%rd265, %r422, 16;
	add.s64 	%rd289, %rd186, %rd265;
	shr.u32 	%r187, %r4, 8;
	add.s32 	%r188, %r187, 1;
	and.b32  	%r189, %r188, 3;
	neg.s32 	%r420, %r189;
$L__BB5_7:
	.pragma "nounroll";
	mov.u64 	%rd5, %rd298;
	mov.f32 	%f3, %f301;
	// begin inline asm
	ld.global.nc.u64 %rd266, [%rd289];
	// end inline asm
	mov.b64 	{%r190, %r191}, %rd266;
	mov.b32 	%f4, %r190;
	add.s64 	%rd269, %rd289, 8;
	// begin inline asm
	ld.global.nc.u64 %rd268, [%rd269];
	// end inline asm
	abs.f32 	%f5, %f3;
	abs.f32 	%f6, %f4;
	setp.lt.f32 	%p108, %f5, %f6;
	mov.u64 	%rd298, %rd268;
	mov.f32 	%f301, %f4;
	@%p108 bra 	$L__BB5_10;
	setp.lt.f32 	%p109, %f6, %f5;
	mov.u64 	%rd298, %rd5;
	mov.f32 	%f301, %f3;
	@%p109 bra 	$L__BB5_10;
	setp.lt.s64 	%p110, %rd5, %rd268;
	min.s64 	%rd298, %rd5, %rd268;
	selp.f32 	%f301, %f3, %f4, %p110;
$L__BB5_10:
	add.s32 	%r422, %r422, 256;
	add.s64 	%rd289, %rd289, 4096;
	add.s32 	%r420, %r420, 1;
	setp.ne.s32 	%p111, %r420, 0;
	@%p111 bra 	$L__BB5_7;
$L__BB5_11:
	setp.lt.u32 	%p112, %r4, 768;
	@%p112 bra 	$L__BB5_25;
$L__BB5_12:
	mul.wide.s32 	%rd274, %r422, 16;
	add.s64 	%rd271, %rd186, %rd274;
	// begin inline asm
	ld.global.nc.u64 %rd270, [%rd271];
	// end inline asm
	mov.b64 	{%r192, %r193}, %rd270;
	mov.b32 	%f12, %r192;
	add.s64 	%rd273, %rd271, 8;
	// begin inline asm
	ld.global.nc.u64 %rd272, [%rd273];
	// end inline asm
	abs.f32 	%f13, %f301;
	abs.f32 	%f14, %f12;
	setp.lt.f32 	%p113, %f13, %f14;
	mov.u64 	%rd295, %rd272;
	mov.f32 	%f298, %f12;
	@%p113 bra 	$L__BB5_15;
	setp.lt.f32 	%p114, %f14, %f13;
	mov.u64 	%rd295, %rd298;
	mov.f32 	%f298, %f301;
	@%p114 bra 	$L__BB5_15;
	setp.lt.s64 	%p115, %rd298, %rd272;
	min.s64 	%rd295, %rd298, %rd272;
	selp.f32 	%f298, %f301, %f12, %p115;
$L__BB5_15:
	add.s64 	%rd276, %rd271, 4096;
	// begin inline asm
	ld.global.nc.u64 %rd275, [%rd276];
	// end inline asm
	mov.b64 	{%r194, %r195}, %rd275;
	mov.b32 	%f17, %r194;
	add.s64 	%rd278, %rd271, 4104;
	// begin inline asm
	ld.global.nc.u64 %rd277, [%rd278];
	// end inline asm
	abs.f32 	%f18, %f298;
	abs.f32 	%f19, %f17;
	setp.lt.f32 	%p116, %f18, %f19;
	mov.u64 	%rd296, %rd277;
	mov.f32 	%f299, %f17;
	@%p116 bra 	$L__BB5_18;
	setp.lt.f32 	%p117, %f19, %f18;
	mov.u64 	%rd296, %rd295;
	mov.f32 	%f299, %f298;
	@%p117 bra 	$L__BB5_18;
	setp.lt.s64 	%p118, %rd295, %rd277;
	min.s64 	%rd296, %rd295, %rd277;
	selp.f32 	%f299, %f298, %f17, %p118;
$L__BB5_18:
	add.s64 	%rd280, %rd271, 8192;
	// begin inline asm
	ld.global.nc.u64 %rd279, [%rd280];
	// end inline asm
	mov.b64 	{%r196, %r197}, %rd279;
	mov.b32 	%f22, %r196;
	add.s64 	%rd282, %rd271, 8200;
	// begin inline asm
	ld.global.nc.u64 %rd281, [%rd282];
	// end inline asm
	abs.f32 	%f23, %f299;
	abs.f32 	%f24, %f22;
	setp.lt.f32 	%p119, %f23, %f24;
	mov.u64 	%rd297, %rd281;
	mov.f32 	%f300, %f22;
	@%p119 bra 	$L__BB5_21;
	setp.lt.f32 	%p120, %f24, %f23;
	mov.u64 	%rd297, %rd296;
	mov.f32 	%f300, %f299;
	@%p120 bra 	$L__BB5_21;
	setp.lt.s64 	%p121, %rd296, %rd281;
	min.s64 	%rd297, %rd296, %rd281;
	selp.f32 	%f300, %f299, %f22, %p121;
$L__BB5_21:
	add.s64 	%rd284, %rd271, 12288;
	// begin inline asm
	ld.global.nc.u64 %rd283, [%rd284];
	// end inline asm
	mov.b64 	{%r198, %r199}, %rd283;
	mov.b32 	%f27, %r198;
	add.s64 	%rd286, %rd271, 12296;
	// begin inline asm
	ld.global.nc.u64 %rd285, [%rd286];
	// end inline asm
	abs.f32 	%f28, %f300;
	abs.f32 	%f29, %f27;
	setp.lt.f32 	%p122, %f28, %f29;
	mov.u64 	%rd298, %rd285;
	mov.f32 	%f301, %f27;
	@%p122 bra 	$L__BB5_24;
	setp.lt.f32 	%p123, %f29, %f28;
	mov.u64 	%rd298, %rd297;
	mov.f32 	%f301, %f300;
	@%p123 bra 	$L__BB5_24;
	setp.lt.s64 	%p124, %rd297, %rd285;
	min.s64 	%rd298, %rd297, %rd285;
	selp.f32 	%f301, %f300, %f27, %p124;
$L__BB5_24:
	add.s32 	%r422, %r422, 1024;
	setp.lt.s32 	%p125, %r422, %r37;
	@%p125 bra 	$L__BB5_12;
$L__BB5_25:
	setp.lt.s32 	%p126, %r37, 256;
	@%p126 bra 	$L__BB5_70;
	// begin inline asm
	mov.u32 %r313, %laneid;
	// end inline asm
	mov.b32 	%r315, %f301;
	mov.b32 	%r331, 1;
	mov.b32 	%r332, 31;
	mov.b32 	%r333, -1;
	// begin inline asm
	shfl.sync.down.b32 %r314, %r315, %r331, %r332, %r333;
	// end inline asm
	mov.b32 	%f33, %r314;
	// begin inline asm
	shfl.sync.down.b32 %r319, %r320, %r331, %r332, %r333;
	// end inline asm
	mov.b64 	{%r325, %r330}, %rd298;
	// begin inline asm
	shfl.sync.down.b32 %r324, %r325, %r331, %r332, %r333;
	// end inline asm
	// begin inline asm
	shfl.sync.down.b32 %r329, %r330, %r331, %r332, %r333;
	// end inline asm
	mov.b64 	%rd27, {%r324, %r329};
	setp.gt.s32 	%p178, %r313, 30;
	mov.u64 	%rd300, %rd298;
	mov.f32 	%f303, %f301;
	@%p178 bra 	$L__BB5_30;
	abs.f32 	%f34, %f301;
	abs.f32 	%f35, %f33;
	setp.lt.f32 	%p179, %f34, %f35;
	mov.u64 	%rd300, %rd27;
	mov.f32 	%f303, %f33;
	@%p179 bra 	$L__BB5_30;
	setp.lt.f32 	%p180, %f35, %f34;
	mov.u64 	%rd300, %rd298;
	mov.f32 	%f303, %f301;
	@%p180 bra 	$L__BB5_30;
	setp.lt.s64 	%p181, %rd298, %rd27;
	min.s64 	%rd300, %rd298, %rd27;
	selp.f32 	%f303, %f301, %f33, %p181;
$L__BB5_30:
	mov.b32 	%r335, %f303;
	mov.b32 	%r351, 2;
	mov.b32 	%r352, 31;
	mov.b32 	%r353, -1;
	// begin inline asm
	shfl.sync.down.b32 %r334, %r335, %r351, %r352, %r353;
	// end inline asm
	mov.b32 	%f38, %r334;
	// begin inline asm
	shfl.sync.down.b32 %r339, %r340, %r351, %r352, %r353;
	// end inline asm
	mov.b64 	{%r345, %r350}, %rd300;
	// begin inline asm
	shfl.sync.down.b32 %r344, %r345, %r351, %r352, %r353;
	// end inline asm
	// begin inline asm
	shfl.sync.down.b32 %r349, %r350, %r351, %r352, %r353;
	// end inline asm
	mov.b64 	%rd30, {%r344, %r349};
	setp.gt.s32 	%p182, %r313, 29;
	mov.u64 	%rd301, %rd300;
	mov.f32 	%f304, %f303;
	@%p182 bra 	$L__BB5_34;
	abs.f32 	%f39, %f303;
	abs.f32 	%f40, %f38;
	setp.lt.f32 	%p183, %f39, %f40;
	mov.u64 	%rd301, %rd30;
	mov.f32 	%f304, %f38;
	@%p183 bra 	$L__BB5_34;
	setp.lt.f32 	%p184, %f40, %f39;
	mov.u64 	%rd301, %rd300;
	mov.f32 	%f304, %f303;
	@%p184 bra 	$L__BB5_34;
	setp.lt.s64 	%p185, %rd300, %rd30;
	min.s64 	%rd301, %rd300, %rd30;
	selp.f32 	%f304, %f303, %f38, %p185;
$L__BB5_34:
	mov.b32 	%r355, %f304;
	mov.b32 	%r371, 4;
	mov.b32 	%r372, 31;
	mov.b32 	%r373, -1;
	// begin inline asm
	shfl.sync.down.b32 %r354, %r355, %r371, %r372, %r373;
	// end inline asm
	mov.b32 	%f43, %r354;
	// begin inline asm
	shfl.sync.down.b32 %r359, %r360, %r371, %r372, %r373;
	// end inline asm
	mov.b64 	{%r365, %r370}, %rd301;
	// begin inline asm
	shfl.sync.down.b32 %r364, %r365, %r371, %r372, %r373;
	// end inline asm
	// begin inline asm
	shfl.sync.down.b32 %r369, %r370, %r371, %r372, %r373;
	// end inline asm
	mov.b64 	%rd33, {%r364, %r369};
	setp.gt.s32 	%p186, %r313, 27;
	mov.u64 	%rd302, %rd301;
	mov.f32 	%f305, %f304;
	@%p186 bra 	$L__BB5_38;
	abs.f32 	%f44, %f304;
	abs.f32 	%f45, %f43;
	setp.lt.f32 	%p187, %f44, %f45;
	mov.u64 	%rd302, %rd33;
	mov.f32 	%f305, %f43;
	@%p187 bra 	$L__BB5_38;
	setp.lt.f32 	%p188, %f45, %f44;
	mov.u64 	%rd302, %rd301;
	mov.f32 	%f305, %f304;
	@%p188 bra 	$L__BB5_38;
	setp.lt.s64 	%p189, %rd301, %rd33;
	min.s64 	%rd302, %rd301, %rd33;
	selp.f32 	%f305, %f304, %f43, %p189;
$L__BB5_38:
	mov.b32 	%r375, %f305;
	mov.b32 	%r391, 8;
	mov.b32 	%r392, 31;
	mov.b32 	%r393, -1;
	// begin inline asm
	shfl.sync.down.b32 %r374, %r375, %r391, %r392, %r393;
	// end inline asm
	mov.b32 	%f48, %r374;
	// begin inline asm
	shfl.sync.down.b32 %r379, %r380, %r391, %r392, %r393;
	// end inline asm
	mov.b64 	{%r385, %r390}, %rd302;
	// begin inline asm
	shfl.sync.down.b32 %r384, %r385, %r391, %r392, %r393;
	// end inline asm
	// begin inline asm
	shfl.sync.down.b32 %r389, %r390, %r391, %r392, %r393;
	// end inline asm
	mov.b64 	%rd36, {%r384, %r389};
	setp.gt.s32 	%p190, %r313, 23;
	mov.u64 	%rd303, %rd302;
	mov.f32 	%f306, %f305;
	@%p190 bra 	$L__BB5_42;
	abs.f32 	%f49, %f305;
	abs.f32 	%f50, %f48;
	setp.lt.f32 	%p191, %f49, %f50;
	mov.u64 	%rd303, %rd36;
	mov.f32 	%f306, %f48;
	@%p191 bra 	$L__BB5_42;
	setp.lt.f32 	%p192, %f50, %f49;
	mov.u64 	%rd303, %rd302;
	mov.f32 	%f306, %f305;
	@%p192 bra 	$L__BB5_42;
	setp.lt.s64 	%p193, %rd302, %rd36;
	min.s64 	%rd303, %rd302, %rd36;
	selp.f32 	%f306, %f305, %f48, %p193;
$L__BB5_42:
	mov.b32 	%r395, %f306;
	mov.b32 	%r411, 16;
	mov.b32 	%r412, 31;
	mov.b32 	%r413, -1;
	// begin inline asm
	shfl.sync.down.b32 %r394, %r395, %r411, %r412, %r413;
	// end inline asm
	mov.b32 	%f53, %r394;
	// begin inline asm
	shfl.sync.down.b32 %r399, %r400, %r411, %r412, %r413;
	// end inline asm
	mov.b64 	{%r405, %r410}, %rd303;
	// begin inline asm
	shfl.sync.down.b32 %r404, %r405, %r411, %r412, %r413;
	// end inline asm
	// begin inline asm
	shfl.sync.down.b32 %r409, %r410, %r411, %r412, %r413;
	// end inline asm
	mov.b64 	%rd39, {%r404, %r409};
	setp.gt.s32 	%p194, %r313, 15;
	mov.u64 	%rd355, %rd303;
	mov.f32 	%f357, %f306;
	@%p194 bra 	$L__BB5_46;
	abs.f32 	%f54, %f306;
	abs.f32 	%f55, %f53;
	setp.lt.f32 	%p195, %f54, %f55;
	mov.u64 	%rd355, %rd39;
	mov.f32 	%f357, %f53;
	@%p195 bra 	$L__BB5_46;
	setp.lt.f32 	%p196, %f55, %f54;
	mov.u64 	%rd355, %rd303;
	mov.f32 	%f357, %f306;
	@%p196 bra 	$L__BB5_46;
	setp.lt.s64 	%p197, %rd303, %rd39;
	min.s64 	%rd355, %rd303, %rd39;
	selp.f32 	%f357, %f306, %f53, %p197;
$L__BB5_46:
	setp.ne.s32 	%p198, %r313, 0;
	@%p198 bra 	$L__BB5_48;
	shr.u32 	%r414, %r1, 1;
	and.b32  	%r415, %r414, 496;
	mov.u32 	%r416, _ZN6thrust24THRUST_300001_SM_1000_NS8cuda_cub4core6detail5shmemE;
	add.s32 	%r417, %r416, %r415;
	st.shared.f32 	[%r417+8], %f357;
	st.shared.u64 	[%r417+16], %rd355;
$L__BB5_48:
	bar.sync 	0;
	setp.ne.s32 	%p199, %r1, 0;
	@%p199 bra 	$L__BB5_209;
	ld.shared.f32 	%f58, [_ZN6thrust24THRUST_300001_SM_1000_NS8cuda_cub4core6detail5shmemE+24];
	ld.shared.u64 	%rd42, [_ZN6thrust24THRUST_300001_SM_1000_NS8cuda_cub4core6detail5shmemE+32];
	abs.f32 	%f59, %f357;
	abs.f32 	%f60, %f58;
	setp.lt.f32 	%p200, %f59, %f60;
	mov.u64 	%rd305, %rd42;
	mov.f32 	%f308, %f58;
	@%p200 bra 	$L__BB5_52;
	setp.lt.f32 	%p201, %f60, %f59;
	mov.u64 	%rd305, %rd355;
	mov.f32 	%f308, %f357;
	@%p201 bra 	$L__BB5_52;
	setp.lt.s64 	%p202, %rd355, %rd42;
	min.s64 	%rd305, %rd355, %rd42;
	selp.f32 	%f308, %f357, %f58, %p202;
$L__BB5_52:
	ld.shared.f32 	%f63, [_ZN6thrust24THRUST_300001_SM_1000_NS8cuda_cub4core6detail5shmemE+40];
	ld.shared.u64 	%rd45, [_ZN6thrust24THRUST_300001_SM_1000_NS8cuda_cub4core6detail5shmemE+48];
	abs.f32 	%f64, %f308;
	abs.f32 	%f65, %f63;
	setp.lt.f32 	%p203, %f64, %f65;
	mov.u64 	%rd306, %rd45;
	mov.f32 	%f309, %f63;
	@%p203 bra 	$L__BB5_55;
	setp.lt.f32 	%p204, %f65, %f64;
	mov.u64 	%rd306, %rd305;
	mov.f32 	%f309, %f308;
	@%p204 bra 	$L__BB5_55;
	setp.lt.s64 	%p205, %rd305, %rd45;
	min.s64 	%rd306, %rd305, %rd45;
	selp.f32 	%f309, %f308, %f63, %p205;
$L__BB5_55:
	ld.shared.f32 	%f68, [_ZN6thrust24THRUST_300001_SM_1000_NS8cuda_cub4core6detail5shmemE+56];
	ld.shared.u64 	%rd48, [_ZN6thrust24THRUST_300001_SM_1000_NS8cuda_cub4core6detail5shmemE+64];
	abs.f32 	%f69, %f309;
	abs.f32 	%f70, %f68;
	setp.lt.f32 	%p206, %f69, %f70;
	mov.u64 	%rd307, %rd48;
	mov.f32 	%f310, %f68;
	@%p206 bra 	$L__BB5_58;
	setp.lt.f32 	%p207, %f70, %f69;
	mov.u64 	%rd307, %rd306;
	mov.f32 	%f310, %f309;
	@%p207 bra 	$L__BB5_58;
	setp.lt.s64 	%p208, %rd306, %rd48;
	min.s64 	%rd307, %rd306, %rd48;
	selp.f32 	%f310, %f309, %f68, %p208;
$L__BB5_58:
	ld.shared.f32 	%f73, [_ZN6thrust24THRUST_300001_SM_1000_NS8cuda_cub4core6detail5shmemE+72];
	ld.shared.u64 	%rd51, [_ZN6thrust24THRUST_300001_SM_1000_NS8cuda_cub4core6detail5shmemE+80];
	abs.f32 	%f74, %f310;
	abs.f32 	%f75, %f73;
	setp.lt.f32 	%p209, %f74, %f75;
	mov.u64 	%rd308, %rd51;
	mov.f32 	%f311, %f73;
	@%p209 bra 	$L__BB5_61;
	setp.lt.f32 	%p210, %f75, %f74;
	mov.u64 	%rd308, %rd307;
	mov.f32 	%f311, %f310;
	@%p210 bra 	$L__BB5_61;
	setp.lt.s64 	%p211, %rd307, %rd51;
	min.s64 	%rd308, %rd307, %rd51;
	selp.f32 	%f311, %f310, %f73, %p211;
$L__BB5_61:
	ld.shared.f32 	%f78, [_ZN6thrust24THRUST_300001_SM_1000_NS8cuda_cub4core6detail5shmemE+88];
	ld.shared.u64 	%rd54, [_ZN6thrust24THRUST_300001_SM_1000_NS8cuda_cub4core6detail5shmemE+96];
	abs.f32 	%f79, %f311;
	abs.f32 	%f80, %f78;
	setp.lt.f32 	%p212, %f79, %f80;
	mov.u64 	%rd309, %rd54;
	mov.f32 	%f312, %f78;
	@%p212 bra 	$L__BB5_64;
	setp.lt.f32 	%p213, %f80, %f79;
	mov.u64 	%rd309, %rd308;
	mov.f32 	%f312, %f311;
	@%p213 bra 	$L__BB5_64;
	setp.lt.s64 	%p214, %rd308, %rd54;
	min.s64 	%rd309, %rd308, %rd54;
	selp.f32 	%f312, %f311, %f78, %p214;
$L__BB5_64:
	ld.shared.f32 	%f83, [_ZN6thrust24THRUST_300001_SM_1000_NS8cuda_cub4core6detail5shmemE+104];
	ld.shared.u64 	%rd57, [_ZN6thrust24THRUST_300001_SM_1000_NS8cuda_cub4core6detail5shmemE+112];
	abs.f32 	%f84, %f312;
	abs.f32 	%f85, %f83;
	setp.lt.f32 	%p215, %f84, %f85;
	mov.u64 	%rd310, %rd57;
	mov.f32 	%f313, %f83;
	@%p215 bra 	$L__BB5_67;
	setp.lt.f32 	%p216, %f85, %f84;
	mov.u64 	%rd310, %rd309;
	mov.f32 	%f313, %f312;
	@%p216 bra 	$L__BB5_67;
	setp.lt.s64 	%p217, %rd309, %rd57;
	min.s64 	%rd310, %rd309, %rd57;
	selp.f32 	%f313, %f312, %f83, %p217;
$L__BB5_67:
	ld.shared.f32 	%f88, [_ZN6thrust24THRUST_300001_SM_1000_NS8cuda_cub4core6detail5shmemE+120];
	ld.shared.u64 	%rd60, [_ZN6thrust24THRUST_300001_SM_1000_NS8cuda_cub4core6detail5shmemE+128];
	abs.f32 	%f89, %f313;
	abs.f32 	%f90, %f88;
	setp.lt.f32 	%p218, %f89, %f90;
	mov.f32 	%f357, %f88;
	mov.u64 	%rd355, %rd60;
	@%p218 bra 	$L__BB5_209;
	setp.lt.f32 	%p219, %f90, %f89;
	mov.f32 	%f357, %f313;
	mov.u64 	%rd355, %rd310;
	@%p219 bra 	$L__BB5_209;
	setp.lt.s64 	%p220, %rd310, %rd60;
	min.s64 	%rd355, %rd310, %rd60;
	selp.f32 	%f357, %f313, %f88, %p220;
	bra.uni 	$L__BB5_209;
$L__BB5_70:
	// begin inline asm
	mov.u32 %r200, %laneid;
	// end inline asm
	and.b32  	%r221, %r1, 992;
	add.s32 	%r222, %r221, 32;
	setp.gt.s32 	%p127, %r222, %r37;
	not.b32 	%r223, %r221;
	add.s32 	%r224, %r37, %r223;
	selp.b32 	%r219, %r224, 31, %p127;
	mov.b32 	%r202, %f301;
	mov.b32 	%r218, 1;
	mov.b32 	%r220, -1;
	// begin inline asm
	shfl.sync.down.b32 %r201, %r202, %r218, %r219, %r220;
	// end inline asm
	mov.b32 	%f92, %r201;
	// begin inline asm
	shfl.sync.down.b32 %r206, %r207, %r218, %r219, %r220;
	// end inline asm
	mov.b64 	{%r212, %r217}, %rd298;
	// begin inline asm
	shfl.sync.down.b32 %r211, %r212, %r218, %r219, %r220;
	// end inline asm
	// begin inline asm
	shfl.sync.down.b32 %r216, %r217, %r218, %r219, %r220;
	// end inline asm
	mov.b64 	%rd62, {%r211, %r216};
	setp.ge.s32 	%p128, %r200, %r219;
	mov.u64 	%rd311, %rd298;
	mov.f32 	%f314, %f301;
	@%p128 bra 	$L__BB5_74;
	abs.f32 	%f93, %f301;
	abs.f32 	%f94, %f92;
	setp.lt.f32 	%p129, %f93, %f94;
	mov.u64 	%rd311, %rd62;
	mov.f32 	%f314, %f92;
	@%p129 bra 	$L__BB5_74;
	setp.lt.f32 	%p130, %f94, %f93;
	mov.u64 	%rd311, %rd298;
	mov.f32 	%f314, %f301;
	@%p130 bra 	$L__BB5_74;
	setp.lt.s64 	%p131, %rd298, %rd62;
	min.s64 	%rd311, %rd298, %rd62;
	selp.f32 	%f314, %f301, %f92, %p131;
$L__BB5_74:
	mov.b32 	%r226, %f314;
	mov.b32 	%r242, 2;
	mov.b32 	%r244, -1;
	// begin inline asm
	shfl.sync.down.b32 %r225, %r226, %r242, %r219, %r244;
	// end inline asm
	mov.b32 	%f97, %r225;
	// begin inline asm
	shfl.sync.down.b32 %r230, %r231, %r242, %r219, %r244;
	// end inline asm
	mov.b64 	{%r236, %r241}, %rd311;
	// begin inline asm
	shfl.sync.down.b32 %r235, %r236, %r242, %r219, %r244;
	// end inline asm
	// begin inline asm
	shfl.sync.down.b32 %r240, %r241, %r242, %r219, %r244;
	// end inline asm
	mov.b64 	%rd65, {%r235, %r240};
	add.s32 	%r245, %r200, 2;
	setp.gt.s32 	%p132, %r245, %r219;
	mov.u64 	%rd312, %rd311;
	mov.f32 	%f315, %f314;
	@%p132 bra 	$L__BB5_78;
	abs.f32 	%f98, %f314;
	abs.f32 	%f99, %f97;
	setp.lt.f32 	%p133, %f98, %f99;
	mov.u64 	%rd312, %rd65;
	mov.f32 	%f315, %f97;
	@%p133 bra 	$L__BB5_78;
	setp.lt.f32 	%p134, %f99, %f98;
	mov.u64 	%rd312, %rd311;
	mov.f32 	%f315, %f314;
	@%p134 bra 	$L__BB5_78;
	setp.lt.s64 	%p135, %rd311, %rd65;
	min.s64 	%rd312, %rd311, %rd65;
	selp.f32 	%f315, %f314, %f97, %p135;
$L__BB5_78:
	mov.b32 	%r247, %f315;
	mov.b32 	%r263, 4;
	mov.b32 	%r265, -1;
	// begin inline asm
	shfl.sync.down.b32 %r246, %r247, %r263, %r219, %r265;
	// end inline asm
	mov.b32 	%f102, %r246;
	// begin inline asm
	shfl.sync.down.b32 %r251, %r252, %r263, %r219, %r265;
	// end inline asm
	mov.b64 	{%r257, %r262}, %rd312;
	// begin inline asm
	shfl.sync.down.b32 %r256, %r257, %r263, %r219, %r265;
	// end inline asm
	// begin inline asm
	shfl.sync.down.b32 %r261, %r262, %r263, %r219, %r265;
	// end inline asm
	mov.b64 	%rd68, {%r256, %r261};
	add.s32 	%r266, %r200, 4;
	setp.gt.s32 	%p136, %r266, %r219;
	mov.u64 	%rd313, %rd312;
	mov.f32 	%f316, %f315;
	@%p136 bra 	$L__BB5_82;
	abs.f32 	%f103, %f315;
	abs.f32 	%f104, %f102;
	setp.lt.f32 	%p137, %f103, %f104;
	mov.u64 	%rd313, %rd68;
	mov.f32 	%f316, %f102;
	@%p137 bra 	$L__BB5_82;
	setp.lt.f32 	%p138, %f104, %f103;
	mov.u64 	%rd313, %rd312;
	mov.f32 	%f316, %f315;
	@%p138 bra 	$L__BB5_82;
	setp.lt.s64 	%p139, %rd312, %rd68;
	min.s64 	%rd313, %rd312, %rd68;
	selp.f32 	%f316, %f315, %f102, %p139;
$L__BB5_82:
	mov.b32 	%r268, %f316;
	mov.b32 	%r284, 8;
	mov.b32 	%r286, -1;
	// begin inline asm
	shfl.sync.down.b32 %r267, %r268, %r284, %r219, %r286;
	// end inline asm
	mov.b32 	%f107, %r267;
	// begin inline asm
	shfl.sync.down.b32 %r272, %r273, %r284, %r219, %r286;
	// end inline asm
	mov.b64 	{%r278, %r283}, %rd313;
	// begin inline asm
	shfl.sync.down.b32 %r277, %r278, %r284, %r219, %r286;
	// end inline asm
	// begin inline asm
	shfl.sync.down.b32 %r282, %r283, %r284, %r219, %r286;
	// end inline asm
	mov.b64 	%rd71, {%r277, %r282};
	add.s32 	%r287, %r200, 8;
	setp.gt.s32 	%p140, %r287, %r219;
	mov.u64 	%rd314, %rd313;
	mov.f32 	%f317, %f316;
	@%p140 bra 	$L__BB5_86;
	abs.f32 	%f108, %f316;
	abs.f32 	%f109, %f107;
	setp.lt.f32 	%p141, %f108, %f109;
	mov.u64 	%rd314, %rd71;
	mov.f32 	%f317, %f107;
	@%p141 bra 	$L__BB5_86;
	setp.lt.f32 	%p142, %f109, %f108;
	mov.u64 	%rd314, %rd313;
	mov.f32 	%f317, %f316;
	@%p142 bra 	$L__BB5_86;
	setp.lt.s64 	%p143, %rd313, %rd71;
	min.s64 	%rd314, %rd313, %rd71;
	selp.f32 	%f317, %f316, %f107, %p143;
$L__BB5_86:
	mov.b32 	%r289, %f317;
	mov.b32 	%r305, 16;
	mov.b32 	%r307, -1;
	// begin inline asm
	shfl.sync.down.b32 %r288, %r289, %r305, %r219, %r307;
	// end inline asm
	mov.b32 	%f112, %r288;
	// begin inline asm
	shfl.sync.down.b32 %r293, %r294, %r305, %r219, %r307;
	// end inline asm
	mov.b64 	{%r299, %r304}, %rd314;
	// begin inline asm
	shfl.sync.down.b32 %r298, %r299, %r305, %r219, %r307;
	// end inline asm
	// begin inline asm
	shfl.sync.down.b32 %r303, %r304, %r305, %r219, %r307;
	// end inline asm
	mov.b64 	%rd74, {%r298, %r303};
	add.s32 	%r308, %r200, 16;
	setp.gt.s32 	%p144, %r308, %r219;
	mov.u64 	%rd355, %rd314;
	mov.f32 	%f357, %f317;
	@%p144 bra 	$L__BB5_90;
	abs.f32 	%f113, %f317;
	abs.f32 	%f114, %f112;
	setp.lt.f32 	%p145, %f113, %f114;
	mov.u64 	%rd355, %rd74;
	mov.f32 	%f357, %f112;
	@%p145 bra 	$L__BB5_90;
	setp.lt.f32 	%p146, %f114, %f113;
	mov.u64 	%rd355, %rd314;
	mov.f32 	%f357, %f317;
	@%p146 bra 	$L__BB5_90;
	setp.lt.s64 	%p147, %rd314, %rd74;
	min.s64 	%rd355, %rd314, %rd74;
	selp.f32 	%f357, %f317, %f112, %p147;
$L__BB5_90:
	setp.ne.s32 	%p148, %r200, 0;
	@%p148 bra 	$L__BB5_92;
	shr.u32 	%r309, %r1, 1;
	and.b32  	%r310, %r309, 496;
	mov.u32 	%r311, _ZN6thrust24THRUST_300001_SM_1000_NS8cuda_cub4core6detail5shmemE;
	add.s32 	%r312, %r311, %r310;
	st.shared.f32 	[%r312+8], %f357;
	st.shared.u64 	[%r312+16], %rd355;
$L__BB5_92:
	bar.sync 	0;
	setp.ne.s32 	%p149, %r1, 0;
	@%p149 bra 	$L__BB5_209;
	setp.lt.s32 	%p150, %r37, 33;
	mov.f32 	%f319, %f357;
	mov.u64 	%rd316, %rd355;
	@%p150 bra 	$L__BB5_97;
	ld.shared.f32 	%f117, [_ZN6thrust24THRUST_300001_SM_1000_NS8cuda_cub4core6detail5shmemE+24];
	ld.shared.u64 	%rd77, [_ZN6thrust24THRUST_300001_SM_1000_NS8cuda_cub4core6detail5shmemE+32];
	abs.f32 	%f118, %f357;
	abs.f32 	%f119, %f117;
	setp.lt.f32 	%p151, %f118, %f119;
	mov.f32 	%f319, %f117;
	mov.u64 	%rd316, %rd77;
	@%p151 bra 	$L__BB5_97;
	setp.lt.f32 	%p152, %f119, %f118;
	mov.f32 	%f319, %f357;
	mov.u64 	%rd316, %rd355;
	@%p152 bra 	$L__BB5_97;
	setp.lt.s64 	%p153, %rd355, %rd77;
	selp.f32 	%f319, %f357, %f117, %p153;
	min.s64 	%rd316, %rd355, %rd77;
$L__BB5_97:
	setp.lt.s32 	%p154, %r37, 65;
	mov.f32 	%f320, %f319;
	mov.u64 	%rd317, %rd316;
	@%p154 bra 	$L__BB5_101;
	ld.shared.f32 	%f122, [_ZN6thrust24THRUST_300001_SM_1000_NS8cuda_cub4core6detail5shmemE+40];
	ld.shared.u64 	%rd80, [_ZN6thrust24THRUST_300001_SM_1000_NS8cuda_cub4core6detail5shmemE+48];
	abs.f32 	%f123, %f319;
	abs.f32 	%f124, %f122;
	setp.lt.f32 	%p155, %f123, %f124;
	mov.f32 	%f320, %f122;
	mov.u64 	%rd317, %rd80;
	@%p155 bra 	$L__BB5_101;
	setp.lt.f32 	%p156, %f124, %f123;
	mov.f32 	%f320, %f319;
	mov.u64 	%rd317, %rd316;
	@%p156 bra 	$L__BB5_101;
	setp.lt.s64 	%p157, %rd316, %rd80;
	selp.f32 	%f320, %f319, %f122, %p157;
	min.s64 	%rd317, %rd316, %rd80;
$L__BB5_101:
	setp.lt.s32 	%p158, %r37, 97;
	mov.f32 	%f321, %f320;
	mov.u64 	%rd318, %rd317;
	@%p158 bra 	$L__BB5_105;
	ld.shared.f32 	%f127, [_ZN6thrust24THRUST_300001_SM_1000_NS8cuda_cub4core6detail5shmemE+56];
	ld.shared.u64 	%rd83, [_ZN6thrust24THRUST_300001_SM_1000_NS8cuda_cub4core6detail5shmemE+64];
	abs.f32 	%f128, %f320;
	abs.f32 	%f129, %f127;
	setp.lt.f32 	%p159, %f128, %f129;
	mov.f32 	%f321, %f127;
	mov.u64 	%rd318, %rd83;
	@%p159 bra 	$L__BB5_105;
	setp.lt.f32 	%p160, %f129, %f128;
	mov.f32 	%f321, %f320;
	mov.u64 	%rd318, %rd317;
	@%p160 bra 	$L__BB5_105;
	setp.lt.s64 	%p161, %rd317, %rd83;
	selp.f32 	%f321, %f320, %f127, %p161;
	min.s64 	%rd318, %rd317, %rd83;
$L__BB5_105:
	setp.lt.s32 	%p162, %r37, 129;
	mov.f32 	%f322, %f321;
	mov.u64 	%rd319, %rd318;
	@%p162 bra 	$L__BB5_109;
	ld.shared.f32 	%f132, [_ZN6thrust24THRUST_300001_SM_1000_NS8cuda_cub4core6detail5shmemE+72];
	ld.shared.u64 	%rd86, [_ZN6thrust24THRUST_300001_SM_1000_NS8cuda_cub4core6detail5shmemE+80];
	abs.f32 	%f133, %f321;
	abs.f32 	%f134, %f132;
	setp.lt.f32 	%p163, %f133, %f134;
	mov.f32 	%f322, %f132;
	mov.u64 	%rd319, %rd86;
	@%p163 bra 	$L__BB5_109;
	setp.lt.f32 	%p164, %f134, %f133;
	mov.f32 	%f322, %f321;
	mov.u64 	%rd319, %rd318;
	@%p164 bra 	$L__BB5_109;
	setp.lt.s64 	%p165, %rd318, %rd86;
	selp.f32 	%f322, %f321, %f132, %p165;
	min.s64 	%rd319, %rd318, %rd86;
$L__BB5_109:
	setp.lt.s32 	%p166, %r37, 161;
	mov.f32 	%f323, %f322;
	mov.u64 	%rd320, %rd319;
	@%p166 bra 	$L__BB5_113;
	ld.shared.f32 	%f137, [_ZN6thrust24THRUST_300001_SM_1000_NS8cuda_cub4core6detail5shmemE+88];
	ld.shared.u64 	%rd89, [_ZN6thrust24THRUST_300001_SM_1000_NS8cuda_cub4core6detail5shmemE+96];
	abs.f32 	%f138, %f322;
	abs.f32 	%f139, %f137;
	setp.lt.f32 	%p167, %f138, %f139;
	mov.f32 	%f323, %f137;
	mov.u64 	%rd320, %rd89;
	@%p167 bra 	$L__BB5_113;
	setp.lt.f32 	%p168, %f139, %f138;
	mov.f32 	%f323, %f322;
	mov.u64 	%rd320, %rd319;
	@%p168 bra 	$L__BB5_113;
	setp.lt.s64 	%p169, %rd319, %rd89;
	selp.f32 	%f323, %f322, %f137, %p169;
	min.s64 	%rd320, %rd319, %rd89;
$L__BB5_113:
	setp.lt.s32 	%p170, %r37, 193;
	mov.f32 	%f324, %f323;
	mov.u64 	%rd321, %rd320;
	@%p170 bra 	$L__BB5_117;
	ld.shared.f32 	%f142, [_ZN6thrust24THRUST_300001_SM_1000_NS8cuda_cub4core6detail5shmemE+104];
	ld.shared.u64 	%rd92, [_ZN6thrust24THRUST_300001_SM_1000_NS8cuda_cub4core6detail5shmemE+112];
	abs.f32 	%f143, %f323;
	abs.f32 	%f144, %f142;
	setp.lt.f32 	%p171, %f143, %f144;
	mov.f32 	%f324, %f142;
	mov.u64 	%rd321, %rd92;
	@%p171 bra 	$L__BB5_117;
	setp.lt.f32 	%p172, %f144, %f143;
	mov.f32 	%f324, %f323;
	mov.u64 	%rd321, %rd320;
	@%p172 bra 	$L__BB5_117;
	setp.lt.s64 	%p173, %rd320, %rd92;
	selp.f32 	%f324, %f323, %f142, %p173;
	min.s64 	%rd321, %rd320, %rd92;
$L__BB5_117:
	setp.lt.s32 	%p174, %r37, 225;
	mov.f32 	%f357, %f324;
	mov.u64 	%rd355, %rd321;
	@%p174 bra 	$L__BB5_209;
	ld.shared.f32 	%f147, [_ZN6thrust24THRUST_300001_SM_1000_NS8cuda_cub4core6detail5shmemE+120];
	ld.shared.u64 	%rd95, [_ZN6thrust24THRUST_300001_SM_1000_NS8cuda_cub4core6detail5shmemE+128];
	abs.f32 	%f148, %f324;
	abs.f32 	%f149, %f147;
	setp.lt.f32 	%p175, %f148, %f149;
	mov.f32 	%f357, %f147;
	mov.u64 	%rd355, %rd95;
	@%p175 bra 	$L__BB5_209;
	setp.lt.f32 	%p176, %f149, %f148;
	mov.f32 	%f357, %f324;
	mov.u64 	%rd355, %rd321;
	@%p176 bra 	$L__BB5_209;
	setp.lt.s64 	%p177, %rd321, %rd95;
	selp.f32 	%f357, %f324, %f147, %p177;
	min.s64 	%rd355, %rd321, %rd95;
	bra.uni 	$L__BB5_209;
$L__BB5_121:
	mov.u32 	%r16, %tid.x;
	mul.wide.u32 	%rd208, %r16, 16;
	add.s64 	%rd189, %rd186, %rd208;
	// begin inline asm
	ld.global.nc.u64 %rd188, [%rd189];
	// end inline asm
	mov.b64 	{%r38, %r39}, %rd188;
	mov.b32 	%f151, %r38;
	add.s64 	%rd191, %rd189, 8;
	// begin inline asm
	ld.global.nc.u64 %rd190, [%rd191];
	// end inline asm
	add.s64 	%rd193, %rd189, 4096;
	// begin inline asm
	ld.global.nc.u64 %rd192, [%rd193];
	// end inline asm
	mov.b64 	{%r40, %r41}, %rd192;
	mov.b32 	%f325, %r40;
	add.s64 	%rd195, %rd189, 4104;
	// begin inline asm
	ld.global.nc.u64 %rd322, [%rd195];
	// end inline asm
	add.s64 	%rd197, %rd189, 8192;
	// begin inline asm
	ld.global.nc.u64 %rd196, [%rd197];
	// end inline asm
	mov.b64 	{%r42, %r43}, %rd196;
	mov.b32 	%f326, %r42;
	add.s64 	%rd199, %rd189, 8200;
	// begin inline asm
	ld.global.nc.u64 %rd323, [%rd199];
	// end inline asm
	add.s64 	%rd201, %rd189, 12288;
	// begin inline asm
	ld.global.nc.u64 %rd200, [%rd201];
	// end inline asm
	mov.b64 	{%r44, %r45}, %rd200;
	mov.b32 	%f327, %r44;
	add.s64 	%rd203, %rd189, 12296;
	// begin inline asm
	ld.global.nc.u64 %rd324, [%rd203];
	// end inline asm
	add.s64 	%rd205, %rd189, 16384;
	// begin inline asm
	ld.global.nc.u64 %rd204, [%rd205];
	// end inline asm
	mov.b64 	{%r46, %r47}, %rd204;
	mov.b32 	%f344, %r46;
	add.s64 	%rd207, %rd189, 16392;
	// begin inline asm
	ld.global.nc.u64 %rd342, [%rd207];
	// end inline asm
	abs.f32 	%f156, %f151;
	abs.f32 	%f157, %f325;
	setp.lt.f32 	%p3, %f156, %f157;
	@%p3 bra 	$L__BB5_123;
	setp.lt.f32 	%p4, %f157, %f156;
	setp.lt.s64 	%p5, %rd190, %rd322;
	or.pred  	%p6, %p4, %p5;
	selp.f32 	%f325, %f151, %f325, %p6;
	selp.b64 	%rd322, %rd190, %rd322, %p6;
$L__BB5_123:
	abs.f32 	%f160, %f325;
	abs.f32 	%f161, %f326;
	setp.lt.f32 	%p7, %f160, %f161;
	@%p7 bra 	$L__BB5_125;
	setp.lt.f32 	%p8, %f161, %f160;
	setp.lt.s64 	%p9, %rd322, %rd323;
	or.pred  	%p10, %p8, %p9;
	selp.f32 	%f326, %f325, %f326, %p10;
	selp.b64 	%rd323, %rd322, %rd323, %p10;
$L__BB5_125:
	abs.f32 	%f164, %f326;
	abs.f32 	%f165, %f327;
	setp.lt.f32 	%p11, %f164, %f165;
	@%p11 bra 	$L__BB5_127;
	setp.lt.f32 	%p12, %f165, %f164;
	setp.lt.s64 	%p13, %rd323, %rd324;
	or.pred  	%p14, %p12, %p13;
	selp.f32 	%f327, %f326, %f327, %p14;
	selp.b64 	%rd324, %rd323, %rd324, %p14;
$L__BB5_127:
	abs.f32 	%f168, %f327;
	abs.f32 	%f169, %f344;
	setp.lt.f32 	%p15, %f168, %f169;
	@%p15 bra 	$L__BB5_129;
	setp.lt.f32 	%p16, %f169, %f168;
	setp.lt.s64 	%p17, %rd324, %rd342;
	or.pred  	%p18, %p16, %p17;
	selp.f32 	%f344, %f327, %f344, %p18;
	selp.b64 	%rd342, %rd324, %rd342, %p18;
$L__BB5_129:
	setp.lt.u32 	%p19, %r37, 2560;
	mov.b32 	%r425, 1280;
	@%p19 bra 	$L__BB5_142;
	mov.b32 	%r424, 1280;
	mov.f32 	%f329, %f344;
	mov.u64 	%rd326, %rd342;
$L__BB5_131:
	add.s32 	%r50, %r424, %r16;
	mul.wide.u32 	%rd229, %r50, 16;
	add.s64 	%rd210, %rd186, %rd229;
	// begin inline asm
	ld.global.nc.u64 %rd209, [%rd210];
	// end inline asm
	mov.b64 	{%r51, %r52}, %rd209;
	mov.b32 	%f330, %r51;
	add.s64 	%rd212, %rd210, 8;
	// begin inline asm
	ld.global.nc.u64 %rd327, [%rd212];
	// end inline asm
	add.s64 	%rd214, %rd210, 4096;
	// begin inline asm
	ld.global.nc.u64 %rd213, [%rd214];
	// end inline asm
	mov.b64 	{%r53, %r54}, %rd213;
	mov.b32 	%f331, %r53;
	add.s64 	%rd216, %rd210, 4104;
	// begin inline asm
	ld.global.nc.u64 %rd328, [%rd216];
	// end inline asm
	add.s64 	%rd218, %rd210, 8192;
	// begin inline asm
	ld.global.nc.u64 %rd217, [%rd218];
	// end inline asm
	mov.b64 	{%r55, %r56}, %rd217;
	mov.b32 	%f332, %r55;
	add.s64 	%rd220, %rd210, 8200;
	// begin inline asm
	ld.global.nc.u64 %rd329, [%rd220];
	// end inline asm
	add.s64 	%rd222, %rd210, 12288;
	// begin inline asm
	ld.global.nc.u64 %rd221, [%rd222];
	// end inline asm
	mov.b64 	{%r57, %r58}, %rd221;
	mov.b32 	%f333, %r57;
	add.s64 	%rd224, %rd210, 12296;
	// begin inline asm
	ld.global.nc.u64 %rd330, [%rd224];
	// end inline asm
	add.s64 	%rd226, %rd210, 16384;
	// begin inline asm
	ld.global.nc.u64 %rd225, [%rd226];
	// end inline asm
	mov.b64 	{%r59, %r60}, %rd225;
	mov.b32 	%f344, %r59;
	add.s64 	%rd228, %rd210, 16392;
	// begin inline asm
	ld.global.nc.u64 %rd342, [%rd228];
	// end inline asm
	abs.f32 	%f178, %f329;
	abs.f32 	%f179, %f330;
	setp.lt.f32 	%p20, %f178, %f179;
	@%p20 bra 	$L__BB5_133;
	setp.lt.f32 	%p21, %f179, %f178;
	setp.lt.s64 	%p22, %rd326, %rd327;
	or.pred  	%p23, %p21, %p22;
	selp.f32 	%f330, %f329, %f330, %p23;
	selp.b64 	%rd327, %rd326, %rd327, %p23;
$L__BB5_133:
	abs.f32 	%f182, %f330;
	abs.f32 	%f183, %f331;
	setp.lt.f32 	%p24, %f182, %f183;
	@%p24 bra 	$L__BB5_135;
	setp.lt.f32 	%p25, %f183, %f182;
	setp.lt.s64 	%p26, %rd327, %rd328;
	or.pred  	%p27, %p25, %p26;
	selp.f32 	%f331, %f330, %f331, %p27;
	selp.b64 	%rd328, %rd327, %rd328, %p27;
$L__BB5_135:
	abs.f32 	%f186, %f331;
	abs.f32 	%f187, %f332;
	setp.lt.f32 	%p28, %f186, %f187;
	@%p28 bra 	$L__BB5_137;
	setp.lt.f32 	%p29, %f187, %f186;
	setp.lt.s64 	%p30, %rd328, %rd329;
	or.pred  	%p31, %p29, %p30;
	selp.f32 	%f332, %f331, %f332, %p31;
	selp.b64 	%rd329, %rd328, %rd329, %p31;
$L__BB5_137:
	abs.f32 	%f190, %f332;
	abs.f32 	%f191, %f333;
	setp.lt.f32 	%p32, %f190, %f191;
	@%p32 bra 	$L__BB5_139;
	setp.lt.f32 	%p33, %f191, %f190;
	setp.lt.s64 	%p34, %rd329, %rd330;
	or.pred  	%p35, %p33, %p34;
	selp.f32 	%f333, %f332, %f333, %p35;
	selp.b64 	%rd330, %rd329, %rd330, %p35;
$L__BB5_139:
	abs.f32 	%f194, %f333;
	abs.f32 	%f195, %f344;
	setp.lt.f32 	%p36, %f194, %f195;
	@%p36 bra 	$L__BB5_141;
	setp.lt.f32 	%p37, %f195, %f194;
	setp.lt.s64 	%p38, %rd330, %rd342;
	or.pred  	%p39, %p37, %p38;
	selp.f32 	%f344, %f333, %f344, %p39;
	selp.b64 	%rd342, %rd330, %rd342, %p39;
$L__BB5_141:
	add.s32 	%r425, %r424, 1280;
	add.s32 	%r61, %r424, 2560;
	setp.le.s32 	%p40, %r61, %r37;
	mov.u32 	%r424, %r425;
	mov.f32 	%f329, %f344;
	mov.u64 	%rd326, %rd342;
	@%p40 bra 	$L__BB5_131;
$L__BB5_142:
	setp.le.s32 	%p41, %r37, %r425;
	@%p41 bra 	$L__BB5_165;
	sub.s32 	%r20, %r37, %r425;
	setp.ge.s32 	%p42, %r16, %r20;
	@%p42 bra 	$L__BB5_165;
	not.b32 	%r62, %r16;
	add.s32 	%r63, %r37, %r62;
	sub.s32 	%r21, %r63, %r425;
	and.b32  	%r64, %r21, 768;
	setp.eq.s32 	%p43, %r64, 768;
	mov.u32 	%r429, %r16;
	@%p43 bra 	$L__BB5_150;
	add.s32 	%r427, %r16, %r425;
	shr.u32 	%r65, %r21, 8;
	add.s32 	%r66, %r65, 1;
	and.b32  	%r67, %r66, 3;
	neg.s32 	%r426, %r67;
	mov.u32 	%r429, %r16;
$L__BB5_146:
	.pragma "nounroll";
	mov.u64 	%rd127, %rd342;
	mov.f32 	%f199, %f344;
	mul.wide.u32 	%rd235, %r427, 16;
	add.s64 	%rd232, %rd186, %rd235;
	// begin inline asm
	ld.global.nc.u64 %rd231, [%rd232];
	// end inline asm
	mov.b64 	{%r68, %r69}, %rd231;
	mov.b32 	%f200, %r68;
	add.s64 	%rd234, %rd232, 8;
	// begin inline asm
	ld.global.nc.u64 %rd233, [%rd234];
	// end inline asm
	abs.f32 	%f201, %f199;
	abs.f32 	%f202, %f200;
	setp.lt.f32 	%p44, %f201, %f202;
	mov.f32 	%f344, %f200;
	mov.u64 	%rd342, %rd233;
	@%p44 bra 	$L__BB5_149;
	setp.lt.f32 	%p45, %f202, %f201;
	mov.f32 	%f344, %f199;
	mov.u64 	%rd342, %rd127;
	@%p45 bra 	$L__BB5_149;
	setp.lt.s64 	%p46, %rd127, %rd233;
	selp.f32 	%f344, %f199, %f200, %p46;
	min.s64 	%rd342, %rd127, %rd233;
$L__BB5_149:
	add.s32 	%r429, %r429, 256;
	add.s32 	%r427, %r427, 256;
	add.s32 	%r426, %r426, 1;
	setp.ne.s32 	%p47, %r426, 0;
	@%p47 bra 	$L__BB5_146;
$L__BB5_150:
	setp.lt.u32 	%p48, %r21, 768;
	@%p48 bra 	$L__BB5_165;
	cvt.u64.u32 	%rd236, %r429;
	cvt.u64.u32 	%rd237, %r425;
	add.s64 	%rd238, %rd236, %rd237;
	shl.b64 	%rd239, %rd238, 4;
	add.s64 	%rd240, %rd239, %rd186;
	add.s64 	%rd337, %rd240, 12296;
	add.s32 	%r430, %r429, %r425;
$L__BB5_152:
	mul.wide.u32 	%rd245, %r430, 16;
	add.s64 	%rd242, %rd186, %rd245;
	// begin inline asm
	ld.global.nc.u64 %rd241, [%rd242];
	// end inline asm
	mov.b64 	{%r70, %r71}, %rd241;
	mov.b32 	%f208, %r70;
	add.s64 	%rd244, %rd242, 8;
	// begin inline asm
	ld.global.nc.u64 %rd243, [%rd244];
	// end inline asm
	abs.f32 	%f209, %f344;
	abs.f32 	%f210, %f208;
	setp.lt.f32 	%p49, %f209, %f210;
	mov.f32 	%f341, %f208;
	mov.u64 	%rd339, %rd243;
	@%p49 bra 	$L__BB5_155;
	setp.lt.f32 	%p50, %f210, %f209;
	mov.f32 	%f341, %f344;
	mov.u64 	%rd339, %rd342;
	@%p50 bra 	$L__BB5_155;
	setp.lt.s64 	%p51, %rd342, %rd243;
	selp.f32 	%f341, %f344, %f208, %p51;
	min.s64 	%rd339, %rd342, %rd243;
$L__BB5_155:
	add.s64 	%rd247, %rd337, -8200;
	// begin inline asm
	ld.global.nc.u64 %rd246, [%rd247];
	// end inline asm
	mov.b64 	{%r72, %r73}, %rd246;
	mov.b32 	%f213, %r72;
	add.s64 	%rd249, %rd337, -8192;
	// begin inline asm
	ld.global.nc.u64 %rd248, [%rd249];
	// end inline asm
	abs.f32 	%f214, %f341;
	abs.f32 	%f215, %f213;
	setp.lt.f32 	%p52, %f214, %f215;
	mov.f32 	%f342, %f213;
	mov.u64 	%rd340, %rd248;
	@%p52 bra 	$L__BB5_158;
	setp.lt.f32 	%p53, %f215, %f214;
	mov.f32 	%f342, %f341;
	mov.u64 	%rd340, %rd339;
	@%p53 bra 	$L__BB5_158;
	setp.lt.s64 	%p54, %rd339, %rd248;
	selp.f32 	%f342, %f341, %f213, %p54;
	min.s64 	%rd340, %rd339, %rd248;
$L__BB5_158:
	add.s64 	%rd251, %rd337, -4104;
	// begin inline asm
	ld.global.nc.u64 %rd250, [%rd251];
	// end inline asm
	mov.b64 	{%r74, %r75}, %rd250;
	mov.b32 	%f218, %r74;
	add.s64 	%rd253, %rd337, -4096;
	// begin inline asm
	ld.global.nc.u64 %rd252, [%rd253];
	// end inline asm
	abs.f32 	%f219, %f342;
	abs.f32 	%f220, %f218;
	setp.lt.f32 	%p55, %f219, %f220;
	mov.f32 	%f343, %f218;
	mov.u64 	%rd341, %rd252;
	@%p55 bra 	$L__BB5_161;
	setp.lt.f32 	%p56, %f220, %f219;
	mov.f32 	%f343, %f342;
	mov.u64 	%rd341, %rd340;
	@%p56 bra 	$L__BB5_161;
	setp.lt.s64 	%p57, %rd340, %rd252;
	selp.f32 	%f343, %f342, %f218, %p57;
	min.s64 	%rd341, %rd340, %rd252;
$L__BB5_161:
	add.s64 	%rd255, %rd337, -8;
	// begin inline asm
	ld.global.nc.u64 %rd254, [%rd255];
	// end inline asm
	mov.b64 	{%r76, %r77}, %rd254;
	mov.b32 	%f223, %r76;
	// begin inline asm
	ld.global.nc.u64 %rd256, [%rd337];
	// end inline asm
	abs.f32 	%f224, %f343;
	abs.f32 	%f225, %f223;
	setp.lt.f32 	%p58, %f224, %f225;
	mov.f32 	%f344, %f223;
	mov.u64 	%rd342, %rd256;
	@%p58 bra 	$L__BB5_164;
	setp.lt.f32 	%p59, %f225, %f224;
	mov.f32 	%f344, %f343;
	mov.u64 	%rd342, %rd341;
	@%p59 bra 	$L__BB5_164;
	setp.lt.s64 	%p60, %rd341, %rd256;
	selp.f32 	%f344, %f343, %f223, %p60;
	min.s64 	%rd342, %rd341, %rd256;
$L__BB5_164:
	add.s32 	%r429, %r429, 1024;
	add.s64 	%rd337, %rd337, 16384;
	add.s32 	%r430, %r430, 1024;
	setp.lt.s32 	%p61, %r429, %r20;
	@%p61 bra 	$L__BB5_152;
$L__BB5_165:
	// begin inline asm
	mov.u32 %r78, %laneid;
	// end inline asm
	mov.b32 	%r80, %f344;
	mov.b32 	%r96, 1;
	mov.b32 	%r97, 31;
	mov.b32 	%r98, -1;
	// begin inline asm
	shfl.sync.down.b32 %r79, %r80, %r96, %r97, %r98;
	// end inline asm
	mov.b32 	%f229, %r79;
	// begin inline asm
	shfl.sync.down.b32 %r84, %r85, %r96, %r97, %r98;
	// end inline asm
	mov.b64 	{%r90, %r95}, %rd342;
	// begin inline asm
	shfl.sync.down.b32 %r89, %r90, %r96, %r97, %r98;
	// end inline asm
	// begin inline asm
	shfl.sync.down.b32 %r94, %r95, %r96, %r97, %r98;
	// end inline asm
	mov.b64 	%rd150, {%r89, %r94};
	setp.gt.s32 	%p62, %r78, 30;
	mov.f32 	%f346, %f344;
	mov.u64 	%rd344, %rd342;
	@%p62 bra 	$L__BB5_169;
	abs.f32 	%f230, %f344;
	abs.f32 	%f231, %f229;
	setp.lt.f32 	%p63, %f230, %f231;
	mov.f32 	%f346, %f229;
	mov.u64 	%rd344, %rd150;
	@%p63 bra 	$L__BB5_169;
	setp.lt.f32 	%p64, %f231, %f230;
	mov.f32 	%f346, %f344;
	mov.u64 	%rd344, %rd342;
	@%p64 bra 	$L__BB5_169;
	setp.lt.s64 	%p65, %rd342, %rd150;
	selp.f32 	%f346, %f344, %f229, %p65;
	min.s64 	%rd344, %rd342, %rd150;
$L__BB5_169:
	mov.b32 	%r100, %f346;
	mov.b32 	%r116, 2;
	mov.b32 	%r117, 31;
	mov.b32 	%r118, -1;
	// begin inline asm
	shfl.sync.down.b32 %r99, %r100, %r116, %r117, %r118;
	// end inline asm
	mov.b32 	%f234, %r99;
	// begin inline asm
	shfl.sync.down.b32 %r104, %r105, %r116, %r117, %r118;
	// end inline asm
	mov.b64 	{%r110, %r115}, %rd344;
	// begin inline asm
	shfl.sync.down.b32 %r109, %r110, %r116, %r117, %r118;
	// end inline asm
	// begin inline asm
	shfl.sync.down.b32 %r114, %r115, %r116, %r117, %r118;
	// end inline asm
	mov.b64 	%rd153, {%r109, %r114};
	setp.gt.s32 	%p66, %r78, 29;
	mov.f32 	%f347, %f346;
	mov.u64 	%rd345, %rd344;
	@%p66 bra 	$L__BB5_173;
	abs.f32 	%f235, %f346;
	abs.f32 	%f236, %f234;
	setp.lt.f32 	%p67, %f235, %f236;
	mov.f32 	%f347, %f234;
	mov.u64 	%rd345, %rd153;
	@%p67 bra 	$L__BB5_173;
	setp.lt.f32 	%p68, %f236, %f235;
	mov.f32 	%f347, %f346;
	mov.u64 	%rd345, %rd344;
	@%p68 bra 	$L__BB5_173;
	setp.lt.s64 	%p69, %rd344, %rd153;
	selp.f32 	%f347, %f346, %f234, %p69;
	min.s64 	%rd345, %rd344, %rd153;
$L__BB5_173:
	mov.b32 	%r120, %f347;
	mov.b32 	%r136, 4;
	mov.b32 	%r137, 31;
	mov.b32 	%r138, -1;
	// begin inline asm
	shfl.sync.down.b32 %r119, %r120, %r136, %r137, %r138;
	// end inline asm
	mov.b32 	%f239, %r119;
	// begin inline asm
	shfl.sync.down.b32 %r124, %r125, %r136, %r137, %r138;
	// end inline asm
	mov.b64 	{%r130, %r135}, %rd345;
	// begin inline asm
	shfl.sync.down.b32 %r129, %r130, %r136, %r137, %r138;
	// end inline asm
	// begin inline asm
	shfl.sync.down.b32 %r134, %r135, %r136, %r137, %r138;
	// end inline asm
	mov.b64 	%rd156, {%r129, %r134};
	setp.gt.s32 	%p70, %r78, 27;
	mov.f32 	%f348, %f347;
	mov.u64 	%rd346, %rd345;
	@%p70 bra 	$L__BB5_177;
	abs.f32 	%f240, %f347;
	abs.f32 	%f241, %f239;
	setp.lt.f32 	%p71, %f240, %f241;
	mov.f32 	%f348, %f239;
	mov.u64 	%rd346, %rd156;
	@%p71 bra 	$L__BB5_177;
	setp.lt.f32 	%p72, %f241, %f240;
	mov.f32 	%f348, %f347;
	mov.u64 	%rd346, %rd345;
	@%p72 bra 	$L__BB5_177;
	setp.lt.s64 	%p73, %rd345, %rd156;
	selp.f32 	%f348, %f347, %f239, %p73;
	min.s64 	%rd346, %rd345, %rd156;
$L__BB5_177:
	mov.b32 	%r140, %f348;
	mov.b32 	%r156, 8;
	mov.b32 	%r157, 31;
	mov.b32 	%r158, -1;
	// begin inline asm
	shfl.sync.down.b32 %r139, %r140, %r156, %r157, %r158;
	// end inline asm
	mov.b32 	%f244, %r139;
	// begin inline asm
	shfl.sync.down.b32 %r144, %r145, %r156, %r157, %r158;
	// end inline asm
	mov.b64 	{%r150, %r155}, %rd346;
	// begin inline asm
	shfl.sync.down.b32 %r149, %r150, %r156, %r157, %r158;
	// end inline asm
	// begin inline asm
	shfl.sync.down.b32 %r154, %r155, %r156, %r157, %r158;
	// end inline asm
	mov.b64 	%rd159, {%r149, %r154};
	setp.gt.s32 	%p74, %r78, 23;
	mov.f32 	%f349, %f348;
	mov.u64 	%rd347, %rd346;
	@%p74 bra 	$L__BB5_181;
	abs.f32 	%f245, %f348;
	abs.f32 	%f246, %f244;
	setp.lt.f32 	%p75, %f245, %f246;
	mov.f32 	%f349, %f244;
	mov.u64 	%rd347, %rd159;
	@%p75 bra 	$L__BB5_181;
	setp.lt.f32 	%p76, %f246, %f245;
	mov.f32 	%f349, %f348;
	mov.u64 	%rd347, %rd346;
	@%p76 bra 	$L__BB5_181;
	setp.lt.s64 	%p77, %rd346, %rd159;
	selp.f32 	%f349, %f348, %f244, %p77;
	min.s64 	%rd347, %rd346, %rd159;
$L__BB5_181:
	mov.b32 	%r160, %f349;
	mov.b32 	%r176, 16;
	mov.b32 	%r177, 31;
	mov.b32 	%r178, -1;
	// begin inline asm
	shfl.sync.down.b32 %r159, %r160, %r176, %r177, %r178;
	// end inline asm
	mov.b32 	%f249, %r159;
	// begin inline asm
	shfl.sync.down.b32 %r164, %r165, %r176, %r177, %r178;
	// end inline asm
	mov.b64 	{%r170, %r175}, %rd347;
	// begin inline asm
	shfl.sync.down.b32 %r169, %r170, %r176, %r177, %r178;
	// end inline asm
	// begin inline asm
	shfl.sync.down.b32 %r174, %r175, %r176, %r177, %r178;
	// end inline asm
	mov.b64 	%rd162, {%r169, %r174};
	setp.gt.s32 	%p78, %r78, 15;
	mov.f32 	%f357, %f349;
	mov.u64 	%rd355, %rd347;
	@%p78 bra 	$L__BB5_185;
	abs.f32 	%f250, %f349;
	abs.f32 	%f251, %f249;
	setp.lt.f32 	%p79, %f250, %f251;
	mov.f32 	%f357, %f249;
	mov.u64 	%rd355, %rd162;
	@%p79 bra 	$L__BB5_185;
	setp.lt.f32 	%p80, %f251, %f250;
	mov.f32 	%f357, %f349;
	mov.u64 	%rd355, %rd347;
	@%p80 bra 	$L__BB5_185;
	setp.lt.s64 	%p81, %rd347, %rd162;
	selp.f32 	%f357, %f349, %f249, %p81;
	min.s64 	%rd355, %rd347, %rd162;
$L__BB5_185:
	setp.ne.s32 	%p82, %r78, 0;
	@%p82 bra 	$L__BB5_187;
	shr.u32 	%r179, %r16, 1;
	and.b32  	%r180, %r179, 496;
	mov.u32 	%r181, _ZN6thrust24THRUST_300001_SM_1000_NS8cuda_cub4core6detail5shmemE;
	add.s32 	%r182, %r181, %r180;
	st.shared.f32 	[%r182+8], %f357;
	st.shared.u64 	[%r182+16], %rd355;
$L__BB5_187:
	bar.sync 	0;
	setp.ne.s32 	%p83, %r16, 0;
	@%p83 bra 	$L__BB5_209;
	ld.shared.f32 	%f254, [_ZN6thrust24THRUST_300001_SM_1000_NS8cuda_cub4core6detail5shmemE+24];
	ld.shared.u64 	%rd165, [_ZN6thrust24THRUST_300001_SM_1000_NS8cuda_cub4core6detail5shmemE+32];
	abs.f32 	%f255, %f357;
	abs.f32 	%f256, %f254;
	setp.lt.f32 	%p84, %f255, %f256;
	mov.f32 	%f351, %f254;
	mov.u64 	%rd349, %rd165;
	@%p84 bra 	$L__BB5_191;
	setp.lt.f32 	%p85, %f256, %f255;
	mov.f32 	%f351, %f357;
	mov.u64 	%rd349, %rd355;
	@%p85 bra 	$L__BB5_191;
	setp.lt.s64 	%p86, %rd355, %rd165;
	selp.f32 	%f351, %f357, %f254, %p86;
	min.s64 	%rd349, %rd355, %rd165;
$L__BB5_191:
	ld.shared.f32 	%f259, [_ZN6thrust24THRUST_300001_SM_1000_NS8cuda_cub4core6detail5shmemE+40];
	ld.shared.u64 	%rd168, [_ZN6thrust24THRUST_300001_SM_1000_NS8cuda_cub4core6detail5shmemE+48];
	abs.f32 	%f260, %f351;
	abs.f32 	%f261, %f259;
	setp.lt.f32 	%p87, %f260, %f261;
	mov.f32 	%f352, %f259;
	mov.u64 	%rd350, %rd168;
	@%p87 bra 	$L__BB5_194;
	setp.lt.f32 	%p88, %f261, %f260;
	mov.f32 	%f352, %f351;
	mov.u64 	%rd350, %rd349;
	@%p88 bra 	$L__BB5_194;
	setp.lt.s64 	%p89, %rd349, %rd168;
	selp.f32 	%f352, %f351, %f259, %p89;
	min.s64 	%rd350, %rd349, %rd168;
$L__BB5_194:
	ld.shared.f32 	%f264, [_ZN6thrust24THRUST_300001_SM_1000_NS8cuda_cub4core6detail5shmemE+56];
	ld.shared.u64 	%rd171, [_ZN6thrust24THRUST_300001_SM_1000_NS8cuda_cub4core6detail5shmemE+64];
	abs.f32 	%f265, %f352;
	abs.f32 	%f266, %f264;
	setp.lt.f32 	%p90, %f265, %f266;
	mov.f32 	%f353, %f264;
	mov.u64 	%rd351, %rd171;
	@%p90 bra 	$L__BB5_197;
	setp.lt.f32 	%p91, %f266, %f265;
	mov.f32 	%f353, %f352;
	mov.u64 	%rd351, %rd350;
	@%p91 bra 	$L__BB5_197;
	setp.lt.s64 	%p92, %rd350, %rd171;
	selp.f32 	%f353, %f352, %f264, %p92;
	min.s64 	%rd351, %rd350, %rd171;
$L__BB5_197:
	ld.shared.f32 	%f269, [_ZN6thrust24THRUST_300001_SM_1000_NS8cuda_cub4core6detail5shmemE+72];
	ld.shared.u64 	%rd174, [_ZN6thrust24THRUST_300001_SM_1000_NS8cuda_cub4core6detail5shmemE+80];
	abs.f32 	%f270, %f353;
	abs.f32 	%f271, %f269;
	setp.lt.f32 	%p93, %f270, %f271;
	mov.f32 	%f354, %f269;
	mov.u64 	%rd352, %rd174;
	@%p93 bra 	$L__BB5_200;
	setp.lt.f32 	%p94, %f271, %f270;
	mov.f32 	%f354, %f353;
	mov.u64 	%rd352, %rd351;
	@%p94 bra 	$L__BB5_200;
	setp.lt.s64 	%p95, %rd351, %rd174;
	selp.f32 	%f354, %f353, %f269, %p95;
	min.s64 	%rd352, %rd351, %rd174;
$L__BB5_200:
	ld.shared.f32 	%f274, [_ZN6thrust24THRUST_300001_SM_1000_NS8cuda_cub4core6detail5shmemE+88];
	ld.shared.u64 	%rd177, [_ZN6thrust24THRUST_300001_SM_1000_NS8cuda_cub4core6detail5shmemE+96];
	abs.f32 	%f275, %f354;
	abs.f32 	%f276, %f274;
	setp.lt.f32 	%p96, %f275, %f276;
	mov.f32 	%f355, %f274;
	mov.u64 	%rd353, %rd177;
	@%p96 bra 	$L__BB5_203;
	setp.lt.f32 	%p97, %f276, %f275;
	mov.f32 	%f355, %f354;
	mov.u64 	%rd353, %rd352;
	@%p97 bra 	$L__BB5_203;
	setp.lt.s64 	%p98, %rd352, %rd177;
	selp.f32 	%f355, %f354, %f274, %p98;
	min.s64 	%rd353, %rd352, %rd177;
$L__BB5_203:
	ld.shared.f32 	%f279, [_ZN6thrust24THRUST_300001_SM_1000_NS8cuda_cub4core6detail5shmemE+104];
	ld.shared.u64 	%rd180, [_ZN6thrust24THRUST_300001_SM_1000_NS8cuda_cub4core6detail5shmemE+112];
	abs.f32 	%f280, %f355;
	abs.f32 	%f281, %f279;
	setp.lt.f32 	%p99, %f280, %f281;
	mov.f32 	%f356, %f279;
	mov.u64 	%rd354, %rd180;
	@%p99 bra 	$L__BB5_206;
	setp.lt.f32 	%p100, %f281, %f280;
	mov.f32 	%f356, %f355;
	mov.u64 	%rd354, %rd353;
	@%p100 bra 	$L__BB5_206;
	setp.lt.s64 	%p101, %rd353, %rd180;
	selp.f32 	%f356, %f355, %f279, %p101;
	min.s64 	%rd354, %rd353, %rd180;
$L__BB5_206:
	ld.shared.f32 	%f284, [_ZN6thrust24THRUST_300001_SM_1000_NS8cuda_cub4core6detail5shmemE+120];
	ld.shared.u64 	%rd183, [_ZN6thrust24THRUST_300001_SM_1000_NS8cuda_cub4core6detail5shmemE+128];
	abs.f32 	%f285, %f356;
	abs.f32 	%f286, %f284;
	setp.lt.f32 	%p102, %f285, %f286;
	mov.f32 	%f357, %f284;
	mov.u64 	%rd355, %rd183;
	@%p102 bra 	$L__BB5_209;
	setp.lt.f32 	%p103, %f286, %f285;
	mov.f32 	%f357, %f356;
	mov.u64 	%rd355, %rd354;
	@%p103 bra 	$L__BB5_209;
	setp.lt.s64 	%p104, %rd354, %rd183;
	selp.f32 	%f357, %f356, %f284, %p104;
	min.s64 	%rd355, %rd354, %rd183;
$L__BB5_209:
	mov.u32 	%r418, %tid.x;
	setp.ne.s32 	%p221, %r418, 0;
	@%p221 bra 	$L__BB5_211;
	cvta.to.global.u64 	%rd287, %rd187;
	st.global.f32 	[%rd287], %f357;
	st.global.u64 	[%rd287+8], %rd355;
$L__BB5_211:
	ret;

}
	// .globl	_ZN6thrust24THRUST_300001_SM_1000_NS8cuda_cub4core6detail13_kernel_agentINS1_8__reduce11ReduceAgentINS0_12zip_iteratorIN4cuda3std3__45tupleIJNS0_10device_ptrIfEENS0_17counting_iteratorIlNS0_11use_defaultESF_SF_EEEEEEEPNSB_IJflEEESJ_lNS1_9__extrema9arg_max_fIfl7CompareEEEEJSI_SK_lSO_EEEvDpT0_
.visible .entry _ZN6thrust24THRUST_300001_SM_1000_NS8cuda_cub4core6detail13_kernel_agentINS1_8__reduce11ReduceAgentINS0_12zip_iteratorIN4cuda3std3__45tupleIJNS0_10device_ptrIfEENS0_17counting_iteratorIlNS0_11use_defaultESF_SF_EEEEEEEPNSB_IJflEEESJ_lNS1_9__extrema9arg_max_fIfl7CompareEEEEJSI_SK_lSO_EEEvDpT0_(
	.param .align 8 .b8 _ZN6thrust24THRUST_300001_SM_1000_NS8cuda_cub4core6detail13_kernel_agentINS1_8__reduce11ReduceAgentINS0_12zip_iteratorIN4cuda3std3__45tupleIJNS0_10device_ptrIfEENS0_17counting_iteratorIlNS0_11use_defaultESF_SF_EEEEEEEPNSB_IJflEEESJ_lNS1_9__extrema9arg_max_fIfl7CompareEEEEJSI_SK_lSO_EEEvDpT0__param_0[16],
	.param .u64 .ptr .align 1 _ZN6thrust24THRUST_300001_SM_1000_NS8cuda_cub4core6detail13_kernel_agentINS1_8__reduce11ReduceAgentINS0_12zip_iteratorIN4cuda3std3__45tupleIJNS0_10device_ptrIfEENS0_17counting_iteratorIlNS0_11use_defaultESF_SF_EEEEEEEPNSB_IJflEEESJ_lNS1_9__extrema9arg_max_fIfl7CompareEEEEJSI_SK_lSO_EEEvDpT0__param_1,
	.param .u64 _ZN6thrust24THRUST_300001_SM_1000_NS8cuda_cub4core6detail13_kernel_agentINS1_8__reduce11ReduceAgentINS0_12zip_iteratorIN4cuda3std3__45tupleIJNS0_10device_ptrIfEENS0_17counting_iteratorIlNS0_11use_defaultESF_SF_EEEEEEEPNSB_IJflEEESJ_lNS1_9__extrema9arg_max_fIfl7CompareEEEEJSI_SK_lSO_EEEvDpT0__param_2,
	.param .align 1 .b8 _ZN6thrust24THRUST_300001_SM_1000_NS8cuda_cub4core6detail13_kernel_agentINS1_8__reduce11ReduceAgentINS0_12zip_iteratorIN4cuda3std3__45tupleIJNS0_10device_ptrIfEENS0_17counting_iteratorIlNS0_11use_defaultESF_SF_EEEEEEEPNSB_IJflEEESJ_lNS1_9__extrema9arg_max_fIfl7CompareEEEEJSI_SK_lSO_EEEvDpT0__param_3[1]
)
.maxntid 256
{
	.reg .pred 	%p<213>;
	.reg .b32 	%r<391>;
	.reg .b32 	%f<352>;
	.reg .b64 	%rd<311>;

	ld.param.u64 	%rd192, [_ZN6thrust24THRUST_300001_SM_1000_NS8cuda_cub4core6detail13_kernel_agentINS1_8__reduce11ReduceAgentINS0_12zip_iteratorIN4cuda3std3__45tupleIJNS0_10device_ptrIfEENS0_17counting_iteratorIlNS0_11use_defaultESF_SF_EEEEEEEPNSB_IJflEEESJ_lNS1_9__extrema9arg_max_fIfl7CompareEEEEJSI_SK_lSO_EEEvDpT0__param_0+8];
	ld.param.u64 	%rd191, [_ZN6thrust24THRUST_300001_SM_1000_NS8cuda_cub4core6detail13_kernel_agentINS1_8__reduce11ReduceAgentINS0_12zip_iteratorIN4cuda3std3__45tupleIJNS0_10device_ptrIfEENS0_17counting_iteratorIlNS0_11use_defaultESF_SF_EEEEEEEPNSB_IJflEEESJ_lNS1_9__extrema9arg_max_fIfl7CompareEEEEJSI_SK_lSO_EEEvDpT0__param_0];
	ld.param.u64 	%rd194, [_ZN6thrust24THRUST_300001_SM_1000_NS8cuda_cub4core6detail13_kernel_agentINS1_8__reduce11ReduceAgentINS0_12zip_iteratorIN4cuda3std3__45tupleIJNS0_10device_ptrIfEENS0_17counting_iteratorIlNS0_11use_defaultESF_SF_EEEEEEEPNSB_IJflEEESJ_lNS1_9__extrema9arg_max_fIfl7CompareEEEEJSI_SK_lSO_EEEvDpT0__param_2];
	setp.eq.s64 	%p1, %rd194, 0;
	@%p1 bra 	$L__BB6_206;
	cvta.to.global.u64 	%rd1, %rd191;
	setp.gt.s64 	%p2, %rd194, 1279;
	@%p2 bra 	$L__BB6_122;
	cvt.u32.u64 	%r1, %rd194;
	mov.u32 	%r2, %tid.x;
	setp.ge.s32 	%p96, %r2, %r1;
	mov.f32 	%f298, 0f00000000;
	mov.b64 	%rd253, 0;
	mov.u32 	%r385, %r2;
	@%p96 bra 	$L__BB6_4;
	cvt.u64.u32 	%rd229, %r2;
	mul.wide.u32 	%rd230, %r2, 4;
	add.s64 	%rd231, %rd1, %rd230;
	add.s64 	%rd253, %rd192, %rd229;
	ld.global.f32 	%f298, [%rd231];
	add.s32 	%r385, %r2, 256;
$L__BB6_4:
	setp.ge.s32 	%p97, %r385, %r1;
	@%p97 bra 	$L__BB6_26;
	not.b32 	%r154, %r385;
	add.s32 	%r5, %r154, %r1;
	and.b32  	%r155, %r5, 768;
	setp.eq.s32 	%p98, %r155, 768;
	@%p98 bra 	$L__BB6_11;
	cvt.u64.u32 	%rd233, %r385;
	add.s64 	%rd244, %rd192, %rd233;
	mul.wide.u32 	%rd234, %r385, 4;
	add.s64 	%rd243, %rd1, %rd234;
	shr.u32 	%r156, %r5, 8;
	add.s32 	%r157, %r156, 1;
	and.b32  	%r158, %r157, 3;
	neg.s32 	%r383, %r158;
$L__BB6_7:
	.pragma "nounroll";
	mov.u64 	%rd9, %rd253;
	mov.f32 	%f3, %f298;
	ld.global.f32 	%f4, [%rd243];
	abs.f32 	%f5, %f3;
	abs.f32 	%f6, %f4;
	setp.lt.f32 	%p99, %f5, %f6;
	mov.u64 	%rd253, %rd244;
	mov.f32 	%f298, %f4;
	@%p99 bra 	$L__BB6_10;
	setp.lt.f32 	%p100, %f6, %f5;
	mov.u64 	%rd253, %rd9;
	mov.f32 	%f298, %f3;
	@%p100 bra 	$L__BB6_10;
	setp.lt.s64 	%p101, %rd9, %rd244;
	min.s64 	%rd253, %rd9, %rd244;
	selp.f32 	%f298, %f3, %f4, %p101;
$L__BB6_10:
	add.s32 	%r385, %r385, 256;
	add.s64 	%rd244, %rd244, 256;
	add.s64 	%rd243, %rd243, 1024;
	add.s32 	%r383, %r383, 1;
	setp.ne.s32 	%p102, %r383, 0;
	@%p102 bra 	$L__BB6_7;
$L__BB6_11:
	setp.lt.u32 	%p103, %r5, 768;
	@%p103 bra 	$L__BB6_26;
	add.s32 	%r386, %r385, 512;
$L__BB6_13:
	mov.u32 	%r13, %r386;
	add.s32 	%r159, %r13, -512;
	cvt.s64.s32 	%rd235, %r159;
	mul.wide.s32 	%rd236, %r159, 4;
	add.s64 	%rd17, %rd1, %rd236;
	add.s64 	%rd18, %rd192, %rd235;
	ld.global.f32 	%f12, [%rd17];
	abs.f32 	%f13, %f298;
	abs.f32 	%f14, %f12;
	setp.lt.f32 	%p104, %f13, %f14;
	mov.u64 	%rd250, %rd18;
	mov.f32 	%f295, %f12;
	@%p104 bra 	$L__BB6_16;
	setp.lt.f32 	%p105, %f14, %f13;
	mov.u64 	%rd250, %rd253;
	mov.f32 	%f295, %f298;
	@%p105 bra 	$L__BB6_16;
	setp.lt.s64 	%p106, %rd253, %rd18;
	min.s64 	%rd250, %rd253, %rd18;
	selp.f32 	%f295, %f298, %f12, %p106;
$L__BB6_16:
	add.s32 	%r160, %r13, -256;
	cvt.s64.s32 	%rd237, %r160;
	add.s64 	%rd21, %rd192, %rd237;
	ld.global.f32 	%f17, [%rd17+1024];
	abs.f32 	%f18, %f295;
	abs.f32 	%f19, %f17;
	setp.lt.f32 	%p107, %f18, %f19;
	mov.u64 	%rd251, %rd21;
	mov.f32 	%f296, %f17;
	@%p107 bra 	$L__BB6_19;
	setp.lt.f32 	%p108, %f19, %f18;
	mov.u64 	%rd251, %rd250;
	mov.f32 	%f296, %f295;
	@%p108 bra 	$L__BB6_19;
	setp.lt.s64 	%p109, %rd250, %rd21;
	min.s64 	%rd251, %rd250, %rd21;
	selp.f32 	%f296, %f295, %f17, %p109;
$L__BB6_19:
	cvt.s64.s32 	%rd238, %r13;
	add.s64 	%rd24, %rd192, %rd238;
	ld.global.f32 	%f22, [%rd17+2048];
	abs.f32 	%f23, %f296;
	abs.f32 	%f24, %f22;
	setp.lt.f32 	%p110, %f23, %f24;
	mov.u64 	%rd252, %rd24;
	mov.f32 	%f297, %f22;
	@%p110 bra 	$L__BB6_22;
	setp.lt.f32 	%p111, %f24, %f23;
	mov.u64 	%rd252, %rd251;
	mov.f32 	%f297, %f296;
	@%p111 bra 	$L__BB6_22;
	setp.lt.s64 	%p112, %rd251, %rd24;
	min.s64 	%rd252, %rd251, %rd24;
	selp.f32 	%f297, %f296, %f22, %p112;
$L__BB6_22:
	add.s32 	%r161, %r13, 256;
	cvt.s64.s32 	%rd239, %r161;
	add.s64 	%rd27, %rd192, %rd239;
	ld.global.f32 	%f27, [%rd17+3072];
	abs.f32 	%f28, %f297;
	abs.f32 	%f29, %f27;
	setp.lt.f32 	%p113, %f28, %f29;
	mov.u64 	%rd253, %rd27;
	mov.f32 	%f298, %f27;
	@%p113 bra 	$L__BB6_25;
	setp.lt.f32 	%p114, %f29, %f28;
	mov.u64 	%rd253, %rd252;
	mov.f32 	%f298, %f297;
	@%p114 bra 	$L__BB6_25;
	setp.lt.s64 	%p115, %rd252, %rd27;
	min.s64 	%rd253, %rd252, %rd27;
	selp.f32 	%f298, %f297, %f27, %p115;
$L__BB6_25:
	add.s32 	%r386, %r13, 1024;
	add.s32 	%r162, %r13, 512;
	setp.lt.s32 	%p116, %r162, %r1;
	@%p116 bra 	$L__BB6_13;
$L__BB6_26:
	setp.lt.s32 	%p117, %r1, 256;
	@%p117 bra 	$L__BB6_71;
	// begin inline asm
	mov.u32 %r276, %laneid;
	// end inline asm
	mov.b32 	%r278, %f298;
	mov.b32 	%r294, 1;
	mov.b32 	%r295, 31;
	mov.b32 	%r296, -1;
	// begin inline asm
	shfl.sync.down.b32 %r277, %r278, %r294, %r295, %r296;
	// end inline asm
	mov.b32 	%f33, %r277;
	// begin inline asm
	shfl.sync.down.b32 %r282, %r283, %r294, %r295, %r296;
	// end inline asm
	mov.b64 	{%r288, %r293}, %rd253;
	// begin inline asm
	shfl.sync.down.b32 %r287, %r288, %r294, %r295, %r296;
	// end inline asm
	// begin inline asm
	shfl.sync.down.b32 %r292, %r293, %r294, %r295, %r296;
	// end inline asm
	mov.b64 	%rd31, {%r287, %r292};
	setp.gt.s32 	%p169, %r276, 30;
	mov.u64 	%rd255, %rd253;
	mov.f32 	%f300, %f298;
	@%p169 bra 	$L__BB6_31;
	abs.f32 	%f34, %f298;
	abs.f32 	%f35, %f33;
	setp.lt.f32 	%p170, %f34, %f35;
	mov.u64 	%rd255, %rd31;
	mov.f32 	%f300, %f33;
	@%p170 bra 	$L__BB6_31;
	setp.lt.f32 	%p171, %f35, %f34;
	mov.u64 	%rd255, %rd253;
	mov.f32 	%f300, %f298;
	@%p171 bra 	$L__BB6_31;
	setp.lt.s64 	%p172, %rd253, %rd31;
	min.s64 	%rd255, %rd253, %rd31;
	selp.f32 	%f300, %f298, %f33, %p172;
$L__BB6_31:
	mov.b32 	%r298, %f300;
	mov.b32 	%r314, 2;
	mov.b32 	%r315, 31;
	mov.b32 	%r316, -1;
	// begin inline asm
	shfl.sync.down.b32 %r297, %r298, %r314, %r315, %r316;
	// end inline asm
	mov.b32 	%f38, %r297;
	// begin inline asm
	shfl.sync.down.b32 %r302, %r303, %r314, %r315, %r316;
	// end inline asm
	mov.b64 	{%r308, %r313}, %rd255;
	// begin inline asm
	shfl.sync.down.b32 %r307, %r308, %r314, %r315, %r316;
	// end inline asm
	// begin inline asm
	shfl.sync.down.b32 %r312, %r313, %r314, %r315, %r316;
	// end inline asm
	mov.b64 	%rd34, {%r307, %r312};
	setp.gt.s32 	%p173, %r276, 29;
	mov.u64 	%rd256, %rd255;
	mov.f32 	%f301, %f300;
	@%p173 bra 	$L__BB6_35;
	abs.f32 	%f39, %f300;
	abs.f32 	%f40, %f38;
	setp.lt.f32 	%p174, %f39, %f40;
	mov.u64 	%rd256, %rd34;
	mov.f32 	%f301, %f38;
	@%p174 bra 	$L__BB6_35;
	setp.lt.f32 	%p175, %f40, %f39;
	mov.u64 	%rd256, %rd255;
	mov.f32 	%f301, %f300;
	@%p175 bra 	$L__BB6_35;
	setp.lt.s64 	%p176, %rd255, %rd34;
	min.s64 	%rd256, %rd255, %rd34;
	selp.f32 	%f301, %f300, %f38, %p176;
$L__BB6_35:
	mov.b32 	%r318, %f301;
	mov.b32 	%r334, 4;
	mov.b32 	%r335, 31;
	mov.b32 	%r336, -1;
	// begin inline asm
	shfl.sync.down.b32 %r317, %r318, %r334, %r335, %r336;
	// end inline asm
	mov.b32 	%f43, %r317;
	// begin inline asm
	shfl.sync.down.b32 %r322, %r323, %r334, %r335, %r336;
	// end inline asm
	mov.b64 	{%r328, %r333}, %rd256;
	// begin inline asm
	shfl.sync.down.b32 %r327, %r328, %r334, %r335, %r336;
	// end inline asm
	// begin inline asm
	shfl.sync.down.b32 %r332, %r333, %r334, %r335, %r336;
	// end inline asm
	mov.b64 	%rd37, {%r327, %r332};
	setp.gt.s32 	%p177, %r276, 27;
	mov.u64 	%rd257, %rd256;
	mov.f32 	%f302, %f301;
	@%p177 bra 	$L__BB6_39;
	abs.f32 	%f44, %f301;
	abs.f32 	%f45, %f43;
	setp.lt.f32 	%p178, %f44, %f45;
	mov.u64 	%rd257, %rd37;
	mov.f32 	%f302, %f43;
	@%p178 bra 	$L__BB6_39;
	setp.lt.f32 	%p179, %f45, %f44;
	mov.u64 	%rd257, %rd256;
	mov.f32 	%f302, %f301;
	@%p179 bra 	$L__BB6_39;
	setp.lt.s64 	%p180, %rd256, %rd37;
	min.s64 	%rd257, %rd256, %rd37;
	selp.f32 	%f302, %f301, %f43, %p180;
$L__BB6_39:
	mov.b32 	%r338, %f302;
	mov.b32 	%r354, 8;
	mov.b32 	%r355, 31;
	mov.b32 	%r356, -1;
	// begin inline asm
	shfl.sync.down.b32 %r337, %r338, %r354, %r355, %r356;
	// end inline asm
	mov.b32 	%f48, %r337;
	// begin inline asm
	shfl.sync.down.b32 %r342, %r343, %r354, %r355, %r356;
	// end inline asm
	mov.b64 	{%r348, %r353}, %rd257;
	// begin inline asm
	shfl.sync.down.b32 %r347, %r348, %r354, %r355, %r356;
	// end inline asm
	// begin inline asm
	shfl.sync.down.b32 %r352, %r353, %r354, %r355, %r356;
	// end inline asm
	mov.b64 	%rd40, {%r347, %r352};
	setp.gt.s32 	%p181, %r276, 23;
	mov.u64 	%rd258, %rd257;
	mov.f32 	%f303, %f302;
	@%p181 bra 	$L__BB6_43;
	abs.f32 	%f49, %f302;
	abs.f32 	%f50, %f48;
	setp.lt.f32 	%p182, %f49, %f50;
	mov.u64 	%rd258, %rd40;
	mov.f32 	%f303, %f48;
	@%p182 bra 	$L__BB6_43;
	setp.lt.f32 	%p183, %f50, %f49;
	mov.u64 	%rd258, %rd257;
	mov.f32 	%f303, %f302;
	@%p183 bra 	$L__BB6_43;
	setp.lt.s64 	%p184, %rd257, %rd40;
	min.s64 	%rd258, %rd257, %rd40;
	selp.f32 	%f303, %f302, %f48, %p184;
$L__BB6_43:
	mov.b32 	%r358, %f303;
	mov.b32 	%r374, 16;
	mov.b32 	%r375, 31;
	mov.b32 	%r376, -1;
	// begin inline asm
	shfl.sync.down.b32 %r357, %r358, %r374, %r375, %r376;
	// end inline asm
	mov.b32 	%f53, %r357;
	// begin inline asm
	shfl.sync.down.b32 %r362, %r363, %r374, %r375, %r376;
	// end inline asm
	mov.b64 	{%r368, %r373}, %rd258;
	// begin inline asm
	shfl.sync.down.b32 %r367, %r368, %r374, %r375, %r376;
	// end inline asm
	// begin inline asm
	shfl.sync.down.b32 %r372, %r373, %r374, %r375, %r376;
	// end inline asm
	mov.b64 	%rd43, {%r367, %r372};
	setp.gt.s32 	%p185, %r276, 15;
	mov.u64 	%rd310, %rd258;
	mov.f32 	%f351, %f303;
	@%p185 bra 	$L__BB6_47;
	abs.f32 	%f54, %f303;
	abs.f32 	%f55, %f53;
	setp.lt.f32 	%p186, %f54, %f55;
	mov.u64 	%rd310, %rd43;
	mov.f32 	%f351, %f53;
	@%p186 bra 	$L__BB6_47;
	setp.lt.f32 	%p187, %f55, %f54;
	mov.u64 	%rd310, %rd258;
	mov.f32 	%f351, %f303;
	@%p187 bra 	$L__BB6_47;
	setp.lt.s64 	%p188, %rd258, %rd43;
	min.s64 	%rd310, %rd258, %rd43;
	selp.f32 	%f351, %f303, %f53, %p188;
$L__BB6_47:
	setp.ne.s32 	%p189, %r276, 0;
	@%p189 bra 	$L__BB6_49;
	shr.u32 	%r377, %r2, 1;
	and.b32  	%r378, %r377, 496;
	mov.u32 	%r379, _ZN6thrust24THRUST_300001_SM_1000_NS8cuda_cub4core6detail5shmemE;
	add.s32 	%r380, %r379, %r378;
	st.shared.f32 	[%r380+8], %f351;
	st.shared.u64 	[%r380+16], %rd310;
$L__BB6_49:
	bar.sync 	0;
	setp.ne.s32 	%p190, %r2, 0;
	@%p190 bra 	$L__BB6_204;
	ld.shared.f32 	%f58, [_ZN6thrust24THRUST_300001_SM_1000_NS8cuda_cub4core6detail5shmemE+24];
	ld.shared.u64 	%rd46, [_ZN6thrust24THRUST_300001_SM_1000_NS8cuda_cub4core6detail5shmemE+32];
	abs.f32 	%f59, %f351;
	abs.f32 	%f60, %f58;
	setp.lt.f32 	%p191, %f59, %f60;
	mov.u64 	%rd260, %rd46;
	mov.f32 	%f305, %f58;
	@%p191 bra 	$L__BB6_53;
	setp.lt.f32 	%p192, %f60, %f59;
	mov.u64 	%rd260, %rd310;
	mov.f32 	%f305, %f351;
	@%p192 bra 	$L__BB6_53;
	setp.lt.s64 	%p193, %rd310, %rd46;
	min.s64 	%rd260, %rd310, %rd46;
	selp.f32 	%f305, %f351, %f58, %p193;
$L__BB6_53:
	ld.shared.f32 	%f63, [_ZN6thrust24THRUST_300001_SM_1000_NS8cuda_cub4core6detail5shmemE+40];
	ld.shared.u64 	%rd49, [_ZN6thrust24THRUST_300001_SM_1000_NS8cuda_cub4core6detail5shmemE+48];
	abs.f32 	%f64, %f305;
	abs.f32 	%f65, %f63;
	setp.lt.f32 	%p194, %f64, %f65;
	mov.u64 	%rd261, %rd49;
	mov.f32 	%f306, %f63;
	@%p194 bra 	$L__BB6_56;
	setp.lt.f32 	%p195, %f65, %f64;
	mov.u64 	%rd261, %rd260;
	mov.f32 	%f306, %f305;
	@%p195 bra 	$L__BB6_56;
	setp.lt.s64 	%p196, %rd260, %rd49;
	min.s64 	%rd261, %rd260, %rd49;
	selp.f32 	%f306, %f305, %f63, %p196;
$L__BB6_56:
	ld.shared.f32 	%f68, [_ZN6thrust24THRUST_300001_SM_1000_NS8cuda_cub4core6detail5shmemE+56];
	ld.shared.u64 	%rd52, [_ZN6thrust24THRUST_300001_SM_1000_NS8cuda_cub4core6detail5shmemE+64];
	abs.f32 	%f69, %f306;
	abs.f32 	%f70, %f68;
	setp.lt.f32 	%p197, %f69, %f70;
	mov.u64 	%rd262, %rd52;
	mov.f32 	%f307, %f68;
	@%p197 bra 	$L__BB6_59;
	setp.lt.f32 	%p198, %f70, %f69;
	mov.u64 	%rd262, %rd261;
	mov.f32 	%f307, %f306;
	@%p198 bra 	$L__BB6_59;
	setp.lt.s64 	%p199, %rd261, %rd52;
	min.s64 	%rd262, %rd261, %rd52;
	selp.f32 	%f307, %f306, %f68, %p199;
$L__BB6_59:
	ld.shared.f32 	%f73, [_ZN6thrust24THRUST_300001_SM_1000_NS8cuda_cub4core6detail5shmemE+72];
	ld.shared.u64 	%rd55, [_ZN6thrust24THRUST_300001_SM_1000_NS8cuda_cub4core6detail5shmemE+80];
	abs.f32 	%f74, %f307;
	abs.f32 	%f75, %f73;
	setp.lt.f32 	%p200, %f74, %f75;
	mov.u64 	%rd263, %rd55;
	mov.f32 	%f308, %f73;
	@%p200 bra 	$L__BB6_62;
	setp.lt.f32 	%p201, %f75, %f74;
	mov.u64 	%rd263, %rd262;
	mov.f32 	%f308, %f307;
	@%p201 bra 	$L__BB6_62;
	setp.lt.s64 	%p202, %rd262, %rd55;
	min.s64 	%rd263, %rd262, %rd55;
	selp.f32 	%f308, %f307, %f73, %p202;
$L__BB6_62:
	ld.shared.f32 	%f78, [_ZN6thrust24THRUST_300001_SM_1000_NS8cuda_cub4core6detail5shmemE+88];
	ld.shared.u64 	%rd58, [_ZN6thrust24THRUST_300001_SM_1000_NS8cuda_cub4core6detail5shmemE+96];
	abs.f32 	%f79, %f308;
	abs.f32 	%f80, %f78;
	setp.lt.f32 	%p203, %f79, %f80;
	mov.u64 	%rd264, %rd58;
	mov.f32 	%f309, %f78;
	@%p203 bra 	$L__BB6_65;
	setp.lt.f32 	%p204, %f80, %f79;
	mov.u64 	%rd264, %rd263;
	mov.f32 	%f309, %f308;
	@%p204 bra 	$L__BB6_65;
	setp.lt.s64 	%p205, %rd263, %rd58;
	min.s64 	%rd264, %rd263, %rd58;
	selp.f32 	%f309, %f308, %f78, %p205;
$L__BB6_65:
	ld.shared.f32 	%f83, [_ZN6thrust24THRUST_300001_SM_1000_NS8cuda_cub4core6detail5shmemE+104];
	ld.shared.u64 	%rd61, [_ZN6thrust24THRUST_300001_SM_1000_NS8cuda_cub4core6detail5shmemE+112];
	abs.f32 	%f84, %f309;
	abs.f32 	%f85, %f83;
	setp.lt.f32 	%p206, %f84, %f85;
	mov.u64 	%rd265, %rd61;
	mov.f32 	%f310, %f83;
	@%p206 bra 	$L__BB6_68;
	setp.lt.f32 	%p207, %f85, %f84;
	mov.u64 	%rd265, %rd264;
	mov.f32 	%f310, %f309;
	@%p207 bra 	$L__BB6_68;
	setp.lt.s64 	%p208, %rd264, %rd61;
	min.s64 	%rd265, %rd264, %rd61;
	selp.f32 	%f310, %f309, %f83, %p208;
$L__BB6_68:
	ld.shared.f32 	%f88, [_ZN6thrust24THRUST_300001_SM_1000_NS8cuda_cub4core6detail5shmemE+120];
	ld.shared.u64 	%rd64, [_ZN6thrust24THRUST_300001_SM_1000_NS8cuda_cub4core6detail5shmemE+128];
	abs.f32 	%f89, %f310;
	abs.f32 	%f90, %f88;
	setp.lt.f32 	%p209, %f89, %f90;
	mov.f32 	%f351, %f88;
	mov.u64 	%rd310, %rd64;
	@%p209 bra 	$L__BB6_204;
	setp.lt.f32 	%p210, %f90, %f89;
	mov.f32 	%f351, %f310;
	mov.u64 	%rd310, %rd265;
	@%p210 bra 	$L__BB6_204;
	setp.lt.s64 	%p211, %rd265, %rd64;
	min.s64 	%rd310, %rd265, %rd64;
	selp.f32 	%f351, %f310, %f88, %p211;
	bra.uni 	$L__BB6_204;
$L__BB6_71:
	// begin inline asm
	mov.u32 %r163, %laneid;
	// end inline asm
	and.b32  	%r184, %r2, 992;
	add.s32 	%r185, %r184, 32;
	setp.gt.s32 	%p118, %r185, %r1;
	not.b32 	%r186, %r184;
	add.s32 	%r187, %r1, %r186;
	selp.b32 	%r182, %r187, 31, %p118;
	mov.b32 	%r165, %f298;
	mov.b32 	%r181, 1;
	mov.b32 	%r183, -1;
	// begin inline asm
	shfl.sync.down.b32 %r164, %r165, %r181, %r182, %r183;
	// end inline asm
	mov.b32 	%f92, %r164;
	// begin inline asm
	shfl.sync.down.b32 %r169, %r170, %r181, %r182, %r183;
	// end inline asm
	mov.b64 	{%r175, %r180}, %rd253;
	// begin inline asm
	shfl.sync.down.b32 %r174, %r175, %r181, %r182, %r183;
	// end inline asm
	// begin inline asm
	shfl.sync.down.b32 %r179, %r180, %r181, %r182, %r183;
	// end inline asm
	mov.b64 	%rd66, {%r174, %r179};
	setp.ge.s32 	%p119, %r163, %r182;
	mov.u64 	%rd266, %rd253;
	mov.f32 	%f311, %f298;
	@%p119 bra 	$L__BB6_75;
	abs.f32 	%f93, %f298;
	abs.f32 	%f94, %f92;
	setp.lt.f32 	%p120, %f93, %f94;
	mov.u64 	%rd266, %rd66;
	mov.f32 	%f311, %f92;
	@%p120 bra 	$L__BB6_75;
	setp.lt.f32 	%p121, %f94, %f93;
	mov.u64 	%rd266, %rd253;
	mov.f32 	%f311, %f298;
	@%p121 bra 	$L__BB6_75;
	setp.lt.s64 	%p122, %rd253, %rd66;
	min.s64 	%rd266, %rd253, %rd66;
	selp.f32 	%f311, %f298, %f92, %p122;
$L__BB6_75:
	mov.b32 	%r189, %f311;
	mov.b32 	%r205, 2;
	mov.b32 	%r207, -1;
	// begin inline asm
	shfl.sync.down.b32 %r188, %r189, %r205, %r182, %r207;
	// end inline asm
	mov.b32 	%f97, %r188;
	// begin inline asm
	shfl.sync.down.b32 %r193, %r194, %r205, %r182, %r207;
	// end inline asm
	mov.b64 	{%r199, %r204}, %rd266;
	// begin inline asm
	shfl.sync.down.b32 %r198, %r199, %r205, %r182, %r207;
	// end inline asm
	// begin inline asm
	shfl.sync.down.b32 %r203, %r204, %r205, %r182, %r207;
	// end inline asm
	mov.b64 	%rd69, {%r198, %r203};
	add.s32 	%r208, %r163, 2;
	setp.gt.s32 	%p123, %r208, %r182;
	mov.u64 	%rd267, %rd266;
	mov.f32 	%f312, %f311;
	@%p123 bra 	$L__BB6_79;
	abs.f32 	%f98, %f311;
	abs.f32 	%f99, %f97;
	setp.lt.f32 	%p124, %f98, %f99;
	mov.u64 	%rd267, %rd69;
	mov.f32 	%f312, %f97;
	@%p124 bra 	$L__BB6_79;
	setp.lt.f32 	%p125, %f99, %f98;
	mov.u64 	%rd267, %rd266;
	mov.f32 	%f312, %f311;
	@%p125 bra 	$L__BB6_79;
	setp.lt.s64 	%p126, %rd266, %rd69;
	min.s64 	%rd267, %rd266, %rd69;
	selp.f32 	%f312, %f311, %f97, %p126;
$L__BB6_79:
	mov.b32 	%r210, %f312;
	mov.b32 	%r226, 4;
	mov.b32 	%r228, -1;
	// begin inline asm
	shfl.sync.down.b32 %r209, %r210, %r226, %r182, %r228;
	// end inline asm
	mov.b32 	%f102, %r209;
	// begin inline asm
	shfl.sync.down.b32 %r214, %r215, %r226, %r182, %r228;
	// end inline asm
	mov.b64 	{%r220, %r225}, %rd267;
	// begin inline asm
	shfl.sync.down.b32 %r219, %r220, %r226, %r182, %r228;
	// end inline asm
	// begin inline asm
	shfl.sync.down.b32 %r224, %r225, %r226, %r182, %r228;
	// end inline asm
	mov.b64 	%rd72, {%r219, %r224};
	add.s32 	%r229, %r163, 4;
	setp.gt.s32 	%p127, %r229, %r182;
	mov.u64 	%rd268, %rd267;
	mov.f32 	%f313, %f312;
	@%p127 bra 	$L__BB6_83;
	abs.f32 	%f103, %f312;
	abs.f32 	%f104, %f102;
	setp.lt.f32 	%p128, %f103, %f104;
	mov.u64 	%rd268, %rd72;
	mov.f32 	%f313, %f102;
	@%p128 bra 	$L__BB6_83;
	setp.lt.f32 	%p129, %f104, %f103;
	mov.u64 	%rd268, %rd267;
	mov.f32 	%f313, %f312;
	@%p129 bra 	$L__BB6_83;
	setp.lt.s64 	%p130, %rd267, %rd72;
	min.s64 	%rd268, %rd267, %rd72;
	selp.f32 	%f313, %f312, %f102, %p130;
$L__BB6_83:
	mov.b32 	%r231, %f313;
	mov.b32 	%r247, 8;
	mov.b32 	%r249, -1;
	// begin inline asm
	shfl.sync.down.b32 %r230, %r231, %r247, %r182, %r249;
	// end inline asm
	mov.b32 	%f107, %r230;
	// begin inline asm
	shfl.sync.down.b32 %r235, %r236, %r247, %r182, %r249;
	// end inline asm
	mov.b64 	{%r241, %r246}, %rd268;
	// begin inline asm
	shfl.sync.down.b32 %r240, %r241, %r247, %r182, %r249;
	// end inline asm
	// begin inline asm
	shfl.sync.down.b32 %r245, %r246, %r247, %r182, %r249;
	// end inline asm
	mov.b64 	%rd75, {%r240, %r245};
	add.s32 	%r250, %r163, 8;
	setp.gt.s32 	%p131, %r250, %r182;
	mov.f32 	%f314, %f313;
	mov.u64 	%rd269, %rd268;
	@%p131 bra 	$L__BB6_87;
	abs.f32 	%f108, %f313;
	abs.f32 	%f109, %f107;
	setp.lt.f32 	%p132, %f108, %f109;
	mov.f32 	%f314, %f107;
	mov.u64 	%rd269, %rd75;
	@%p132 bra 	$L__BB6_87;
	setp.lt.f32 	%p133, %f109, %f108;
	mov.f32 	%f314, %f313;
	mov.u64 	%rd269, %rd268;
	@%p133 bra 	$L__BB6_87;
	setp.lt.s64 	%p134, %rd268, %rd75;
	selp.f32 	%f314, %f313, %f107, %p134;
	min.s64 	%rd269, %rd268, %rd75;
$L__BB6_87:
	mov.b32 	%r252, %f314;
	mov.b32 	%r268, 16;
	mov.b32 	%r270, -1;
	// begin inline asm
	shfl.sync.down.b32 %r251, %r252, %r268, %r182, %r270;
	// end inline asm
	mov.b32 	%f112, %r251;
	// begin inline asm
	shfl.sync.down.b32 %r256, %r257, %r268, %r182, %r270;
	// end inline asm
	mov.b64 	{%r262, %r267}, %rd269;
	// begin inline asm
	shfl.sync.down.b32 %r261, %r262, %r268, %r182, %r270;
	// end inline asm
	// begin inline asm
	shfl.sync.down.b32 %r266, %r267, %r268, %r182, %r270;
	// end inline asm
	mov.b64 	%rd78, {%r261, %r266};
	add.s32 	%r271, %r163, 16;
	setp.gt.s32 	%p135, %r271, %r182;
	mov.f32 	%f351, %f314;
	mov.u64 	%rd310, %rd269;
	@%p135 bra 	$L__BB6_91;
	abs.f32 	%f113, %f314;
	abs.f32 	%f114, %f112;
	setp.lt.f32 	%p136, %f113, %f114;
	mov.f32 	%f351, %f112;
	mov.u64 	%rd310, %rd78;
	@%p136 bra 	$L__BB6_91;
	setp.lt.f32 	%p137, %f114, %f113;
	mov.f32 	%f351, %f314;
	mov.u64 	%rd310, %rd269;
	@%p137 bra 	$L__BB6_91;
	setp.lt.s64 	%p138, %rd269, %rd78;
	selp.f32 	%f351, %f314, %f112, %p138;
	min.s64 	%rd310, %rd269, %rd78;
$L__BB6_91:
	setp.ne.s32 	%p139, %r163, 0;
	@%p139 bra 	$L__BB6_93;
	shr.u32 	%r272, %r2, 1;
	and.b32  	%r273, %r272, 496;
	mov.u32 	%r274, _ZN6thrust24THRUST_300001_SM_1000_NS8cuda_cub4core6detail5shmemE;
	add.s32 	%r275, %r274, %r273;
	st.shared.f32 	[%r275+8], %f351;
	st.shared.u64 	[%r275+16], %rd310;
$L__BB6_93:
	bar.sync 	0;
	setp.ne.s32 	%p140, %r2, 0;
	@%p140 bra 	$L__BB6_204;
	setp.lt.s32 	%p141, %r1, 33;
	mov.f32 	%f316, %f351;
	mov.u64 	%rd271, %rd310;
	@%p141 bra 	$L__BB6_98;
	ld.shared.f32 	%f117, [_ZN6thrust24THRUST_300001_SM_1000_NS8cuda_cub4core6detail5shmemE+24];
	ld.shared.u64 	%rd81, [_ZN6thrust24THRUST_300001_SM_1000_NS8cuda_cub4core6detail5shmemE+32];
	abs.f32 	%f118, %f351;
	abs.f32 	%f119, %f117;
	setp.lt.f32 	%p142, %f118, %f119;
	mov.f32 	%f316, %f117;
	mov.u64 	%rd271, %rd81;
	@%p142 bra 	$L__BB6_98;
	setp.lt.f32 	%p143, %f119, %f118;
	mov.f32 	%f316, %f351;
	mov.u64 	%rd271, %rd310;
	@%p143 bra 	$L__BB6_98;
	setp.lt.s64 	%p144, %rd310, %rd81;
	selp.f32 	%f316, %f351, %f117, %p144;
	min.s64 	%rd271, %rd310, %rd81;
$L__BB6_98:
	setp.lt.s32 	%p145, %r1, 65;
	mov.f32 	%f317, %f316;
	mov.u64 	%rd272, %rd271;
	@%p145 bra 	$L__BB6_102;
	ld.shared.f32 	%f122, [_ZN6thrust24THRUST_300001_SM_1000_NS8cuda_cub4core6detail5shmemE+40];
	ld.shared.u64 	%rd84, [_ZN6thrust24THRUST_300001_SM_1000_NS8cuda_cub4core6detail5shmemE+48];
	abs.f32 	%f123, %f316;
	abs.f32 	%f124, %f122;
	setp.lt.f32 	%p146, %f123, %f124;
	mov.f32 	%f317, %f122;
	mov.u64 	%rd272, %rd84;
	@%p146 bra 	$L__BB6_102;
	setp.lt.f32 	%p147, %f124, %f123;
	mov.f32 	%f317, %f316;
	mov.u64 	%rd272, %rd271;
	@%p147 bra 	$L__BB6_102;
	setp.lt.s64 	%p148, %rd271, %rd84;
	selp.f32 	%f317, %f316, %f122, %p148;
	min.s64 	%rd272, %rd271, %rd84;
$L__BB6_102:
	setp.lt.s32 	%p149, %r1, 97;
	mov.f32 	%f318, %f317;
	mov.u64 	%rd273, %rd272;
	@%p149 bra 	$L__BB6_106;
	ld.shared.f32 	%f127, [_ZN6thrust24THRUST_300001_SM_1000_NS8cuda_cub4core6detail5shmemE+56];
	ld.shared.u64 	%rd87, [_ZN6thrust24THRUST_300001_SM_1000_NS8cuda_cub4core6detail5shmemE+64];
	abs.f32 	%f128, %f317;
	abs.f32 	%f129, %f127;
	setp.lt.f32 	%p150, %f128, %f129;
	mov.f32 	%f318, %f127;
	mov.u64 	%rd273, %rd87;
	@%p150 bra 	$L__BB6_106;
	setp.lt.f32 	%p151, %f129, %f128;
	mov.f32 	%f318, %f317;
	mov.u64 	%rd273, %rd272;
	@%p151 bra 	$L__BB6_106;
	setp.lt.s64 	%p152, %rd272, %rd87;
	selp.f32 	%f318, %f317, %f127, %p152;
	min.s64 	%rd273, %rd272, %rd87;
$L__BB6_106:
	setp.lt.s32 	%p153, %r1, 129;
	mov.f32 	%f319, %f318;
	mov.u64 	%rd274, %rd273;
	@%p153 bra 	$L__BB6_110;
	ld.shared.f32 	%f132, [_ZN6thrust24THRUST_300001_SM_1000_NS8cuda_cub4core6detail5shmemE+72];
	ld.shared.u64 	%rd90, [_ZN6thrust24THRUST_300001_SM_1000_NS8cuda_cub4core6detail5shmemE+80];
	abs.f32 	%f133, %f318;
	abs.f32 	%f134, %f132;
	setp.lt.f32 	%p154, %f133, %f134;
	mov.f32 	%f319, %f132;
	mov.u64 	%rd274, %rd90;
	@%p154 bra 	$L__BB6_110;
	setp.lt.f32 	%p155, %f134, %f133;
	mov.f32 	%f319, %f318;
	mov.u64 	%rd274, %rd273;
	@%p155 bra 	$L__BB6_110;
	setp.lt.s64 	%p156, %rd273, %rd90;
	selp.f32 	%f319, %f318, %f132, %p156;
	min.s64 	%rd274, %rd273, %rd90;
$L__BB6_110:
	setp.lt.s32 	%p157, %r1, 161;
	mov.f32 	%f320, %f319;
	mov.u64 	%rd275, %rd274;
	@%p157 bra 	$L__BB6_114;
	ld.shared.f32 	%f137, [_ZN6thrust24THRUST_300001_SM_1000_NS8cuda_cub4core6detail5shmemE+88];
	ld.shared.u64 	%rd93, [_ZN6thrust24THRUST_300001_SM_1000_NS8cuda_cub4core6detail5shmemE+96];
	abs.f32 	%f138, %f319;
	abs.f32 	%f139, %f137;
	setp.lt.f32 	%p158, %f138, %f139;
	mov.f32 	%f320, %f137;
	mov.u64 	%rd275, %rd93;
	@%p158 bra 	$L__BB6_114;
	setp.lt.f32 	%p159, %f139, %f138;
	mov.f32 	%f320, %f319;
	mov.u64 	%rd275, %rd274;
	@%p159 bra 	$L__BB6_114;
	setp.lt.s64 	%p160, %rd274, %rd93;
	selp.f32 	%f320, %f319, %f137, %p160;
	min.s64 	%rd275, %rd274, %rd93;
$L__BB6_114:
	setp.lt.s32 	%p161, %r1, 193;
	mov.f32 	%f321, %f320;
	mov.u64 	%rd276, %rd275;
	@%p161 bra 	$L__BB6_118;
	ld.shared.f32 	%f142, [_ZN6thrust24THRUST_300001_SM_1000_NS8cuda_cub4core6detail5shmemE+104];
	ld.shared.u64 	%rd96, [_ZN6thrust24THRUST_300001_SM_1000_NS8cuda_cub4core6detail5shmemE+112];
	abs.f32 	%f143, %f320;
	abs.f32 	%f144, %f142;
	setp.lt.f32 	%p162, %f143, %f144;
	mov.f32 	%f321, %f142;
	mov.u64 	%rd276, %rd96;
	@%p162 bra 	$L__BB6_118;
	setp.lt.f32 	%p163, %f144, %f143;
	mov.f32 	%f321, %f320;
	mov.u64 	%rd276, %rd275;
	@%p163 bra 	$L__BB6_118;
	setp.lt.s64 	%p164, %rd275, %rd96;
	selp.f32 	%f321, %f320, %f142, %p164;
	min.s64 	%rd276, %rd275, %rd96;
$L__BB6_118:
	setp.lt.s32 	%p165, %r1, 225;
	mov.f32 	%f351, %f321;
	mov.u64 	%rd310, %rd276;
	@%p165 bra 	$L__BB6_204;
	ld.shared.f32 	%f147, [_ZN6thrust24THRUST_300001_SM_1000_NS8cuda_cub4core6detail5shmemE+120];
	ld.shared.u64 	%rd99, [_ZN6thrust24THRUST_300001_SM_1000_NS8cuda_cub4core6detail5shmemE+128];
	abs.f32 	%f148, %f321;
	abs.f32 	%f149, %f147;
	setp.lt.f32 	%p166, %f148, %f149;
	mov.f32 	%f351, %f147;
	mov.u64 	%rd310, %rd99;
	@%p166 bra 	$L__BB6_204;
	setp.lt.f32 	%p167, %f149, %f148;
	mov.f32 	%f351, %f321;
	mov.u64 	%rd310, %rd276;
	@%p167 bra 	$L__BB6_204;
	setp.lt.s64 	%p168, %rd276, %rd99;
	selp.f32 	%f351, %f321, %f147, %p168;
	min.s64 	%rd310, %rd276, %rd99;
	bra.uni 	$L__BB6_204;
$L__BB6_122:
	mov.u32 	%r18, %tid.x;
	cvt.u64.u32 	%rd101, %r18;
	mul.wide.u32 	%rd195, %r18, 4;
	add.s64 	%rd102, %rd1, %rd195;
	ld.global.f32 	%f274, [%rd102];
	add.s32 	%r31, %r18, 256;
	cvt.u64.u32 	%rd196, %r31;
	ld.global.f32 	%f275, [%rd102+1024];
	add.s32 	%r32, %r18, 512;
	cvt.u64.u32 	%rd197, %r32;
	ld.global.f32 	%f276, [%rd102+2048];
	add.s32 	%r33, %r18, 768;
	cvt.u64.u32 	%rd198, %r33;
	ld.global.f32 	%f277, [%rd102+3072];
	or.b32  	%r34, %r18, 1024;
	cvt.u64.u32 	%rd103, %r34;
	add.s64 	%rd297, %rd192, %rd103;
	ld.global.f32 	%f338, [%rd102+4096];
	abs.f32 	%f278, %f274;
	abs.f32 	%f279, %f275;
	setp.geu.f32 	%p3, %f278, %f279;
	selp.f32 	%f280, %f274, %f275, %p3;
	selp.b64 	%rd199, %rd101, %rd196, %p3;
	abs.f32 	%f281, %f280;
	abs.f32 	%f282, %f276;
	setp.geu.f32 	%p4, %f281, %f282;
	selp.f32 	%f283, %f280, %f276, %p4;
	selp.b64 	%rd200, %rd199, %rd197, %p4;
	abs.f32 	%f284, %f283;
	abs.f32 	%f285, %f277;
	setp.geu.f32 	%p5, %f284, %f285;
	selp.f32 	%f152, %f283, %f277, %p5;
	selp.b64 	%rd105, %rd200, %rd198, %p5;
	abs.f32 	%f153, %f152;
	abs.f32 	%f154, %f338;
	setp.lt.f32 	%p6, %f153, %f154;
	@%p6 bra 	$L__BB6_124;
	setp.lt.f32 	%p7, %f154, %f153;
	setp.lt.u64 	%p8, %rd105, %rd103;
	or.pred  	%p9, %p7, %p8;
	selp.f32 	%f338, %f152, %f338, %p9;
	add.s64 	%rd203, %rd192, %rd105;
	selp.b64 	%rd297, %rd203, %rd297, %p9;
$L__BB6_124:
	setp.lt.u64 	%p10, %rd194, 2560;
	mov.b64 	%rd286, 1280;
	@%p10 bra 	$L__BB6_137;
	mov.b64 	%rd278, 1280;
	mov.f32 	%f323, %f338;
$L__BB6_126:
	add.s64 	%rd206, %rd278, %rd101;
	shl.b64 	%rd207, %rd278, 2;
	add.s64 	%rd208, %rd102, %rd207;
	add.s64 	%rd280, %rd206, %rd192;
	ld.global.f32 	%f324, [%rd208];
	add.s64 	%rd281, %rd280, 256;
	ld.global.f32 	%f325, [%rd208+1024];
	ld.global.f32 	%f326, [%rd208+2048];
	ld.global.f32 	%f327, [%rd208+3072];
	ld.global.f32 	%f338, [%rd208+4096];
	abs.f32 	%f163, %f323;
	abs.f32 	%f164, %f324;
	setp.lt.f32 	%p11, %f163, %f164;
	@%p11 bra 	$L__BB6_128;
	setp.lt.f32 	%p12, %f164, %f163;
	setp.lt.s64 	%p13, %rd297, %rd280;
	or.pred  	%p14, %p12, %p13;
	selp.f32 	%f324, %f323, %f324, %p14;
	selp.b64 	%rd280, %rd297, %rd280, %p14;
$L__BB6_128:
	abs.f32 	%f167, %f324;
	abs.f32 	%f168, %f325;
	setp.lt.f32 	%p15, %f167, %f168;
	@%p15 bra 	$L__BB6_130;
	setp.lt.f32 	%p16, %f168, %f167;
	setp.lt.s64 	%p17, %rd280, %rd281;
	or.pred  	%p18, %p16, %p17;
	selp.f32 	%f325, %f324, %f325, %p18;
	selp.b64 	%rd281, %rd280, %rd281, %p18;
$L__BB6_130:
	add.s64 	%rd210, %rd206, %rd192;
	add.s64 	%rd282, %rd210, 512;
	abs.f32 	%f171, %f325;
	abs.f32 	%f172, %f326;
	setp.lt.f32 	%p19, %f171, %f172;
	@%p19 bra 	$L__BB6_132;
	setp.lt.f32 	%p20, %f172, %f171;
	setp.lt.s64 	%p21, %rd281, %rd282;
	or.pred  	%p22, %p20, %p21;
	selp.f32 	%f326, %f325, %f326, %p22;
	selp.b64 	%rd282, %rd281, %rd282, %p22;
$L__BB6_132:
	add.s64 	%rd283, %rd210, 768;
	abs.f32 	%f175, %f326;
	abs.f32 	%f176, %f327;
	setp.lt.f32 	%p23, %f175, %f176;
	@%p23 bra 	$L__BB6_134;
	setp.lt.f32 	%p24, %f176, %f175;
	setp.lt.s64 	%p25, %rd282, %rd283;
	or.pred  	%p26, %p24, %p25;
	selp.f32 	%f327, %f326, %f327, %p26;
	selp.b64 	%rd283, %rd282, %rd283, %p26;
$L__BB6_134:
	add.s64 	%rd297, %rd210, 1024;
	abs.f32 	%f179, %f327;
	abs.f32 	%f180, %f338;
	setp.lt.f32 	%p27, %f179, %f180;
	@%p27 bra 	$L__BB6_136;
	setp.lt.f32 	%p28, %f180, %f179;
	setp.lt.s64 	%p29, %rd283, %rd297;
	or.pred  	%p30, %p28, %p29;
	selp.f32 	%f338, %f327, %f338, %p30;
	selp.b64 	%rd297, %rd283, %rd297, %p30;
$L__BB6_136:
	add.s64 	%rd286, %rd278, 1280;
	add.s64 	%rd215, %rd278, 2560;
	setp.le.s64 	%p31, %rd215, %rd194;
	mov.u64 	%rd278, %rd286;
	mov.f32 	%f323, %f338;
	@%p31 bra 	$L__BB6_126;
$L__BB6_137:
	setp.le.s64 	%p32, %rd194, %rd286;
	@%p32 bra 	$L__BB6_160;
	cvt.u32.u64 	%r35, %rd286;
	cvt.u32.u64 	%r36, %rd194;
	sub.s32 	%r19, %r36, %r35;
	setp.ge.s32 	%p33, %r18, %r19;
	@%p33 bra 	$L__BB6_160;
	cvta.to.global.u64 	%rd128, %rd191;
	not.b32 	%r38, %r18;
	add.s32 	%r39, %r38, %r36;
	sub.s32 	%r20, %r39, %r35;
	and.b32  	%r41, %r20, 768;
	setp.eq.s32 	%p34, %r41, 768;
	mov.u32 	%r389, %r18;
	@%p34 bra 	$L__BB6_145;
	add.s64 	%rd217, %rd286, %rd101;
	add.s64 	%rd288, %rd217, %rd192;
	shl.b64 	%rd218, %rd217, 2;
	add.s64 	%rd287, %rd128, %rd218;
	shr.u32 	%r42, %r20, 8;
	add.s32 	%r43, %r42, 1;
	and.b32  	%r44, %r43, 3;
	neg.s32 	%r387, %r44;
	mov.u32 	%r389, %r18;
$L__BB6_141:
	.pragma "nounroll";
	mov.u64 	%rd133, %rd297;
	mov.f32 	%f184, %f338;
	ld.global.f32 	%f185, [%rd287];
	abs.f32 	%f186, %f184;
	abs.f32 	%f187, %f185;
	setp.lt.f32 	%p35, %f186, %f187;
	mov.f32 	%f338, %f185;
	mov.u64 	%rd297, %rd288;
	@%p35 bra 	$L__BB6_144;
	setp.lt.f32 	%p36, %f187, %f186;
	mov.f32 	%f338, %f184;
	mov.u64 	%rd297, %rd133;
	@%p36 bra 	$L__BB6_144;
	setp.lt.s64 	%p37, %rd133, %rd288;
	selp.f32 	%f338, %f184, %f185, %p37;
	min.s64 	%rd297, %rd133, %rd288;
$L__BB6_144:
	add.s32 	%r389, %r389, 256;
	add.s64 	%rd288, %rd288, 256;
	add.s64 	%rd287, %rd287, 1024;
	add.s32 	%r387, %r387, 1;
	setp.ne.s32 	%p38, %r387, 0;
	@%p38 bra 	$L__BB6_141;
$L__BB6_145:
	setp.lt.u32 	%p39, %r20, 768;
	@%p39 bra 	$L__BB6_160;
	add.s32 	%r390, %r389, 512;
$L__BB6_147:
	mov.u32 	%r28, %r390;
	add.s32 	%r45, %r28, -512;
	cvt.u64.u32 	%rd219, %r45;
	add.s64 	%rd220, %rd286, %rd219;
	shl.b64 	%rd221, %rd220, 2;
	add.s64 	%rd141, %rd128, %rd221;
	add.s64 	%rd142, %rd220, %rd192;
	ld.global.f32 	%f193, [%rd141];
	abs.f32 	%f194, %f338;
	abs.f32 	%f195, %f193;
	setp.lt.f32 	%p40, %f194, %f195;
	mov.f32 	%f335, %f193;
	mov.u64 	%rd294, %rd142;
	@%p40 bra 	$L__BB6_150;
	setp.lt.f32 	%p41, %f195, %f194;
	mov.f32 	%f335, %f338;
	mov.u64 	%rd294, %rd297;
	@%p41 bra 	$L__BB6_150;
	setp.lt.s64 	%p42, %rd297, %rd142;
	selp.f32 	%f335, %f338, %f193, %p42;
	min.s64 	%rd294, %rd297, %rd142;
$L__BB6_150:
	add.s32 	%r46, %r28, -256;
	cvt.u64.u32 	%rd222, %r46;
	add.s64 	%rd223, %rd286, %rd222;
	add.s64 	%rd145, %rd223, %rd192;
	ld.global.f32 	%f198, [%rd141+1024];
	abs.f32 	%f199, %f335;
	abs.f32 	%f200, %f198;
	setp.lt.f32 	%p43, %f199, %f200;
	mov.f32 	%f336, %f198;
	mov.u64 	%rd295, %rd145;
	@%p43 bra 	$L__BB6_153;
	setp.lt.f32 	%p44, %f200, %f199;
	mov.f32 	%f336, %f335;
	mov.u64 	%rd295, %rd294;
	@%p44 bra 	$L__BB6_153;
	setp.lt.s64 	%p45, %rd294, %rd145;
	selp.f32 	%f336, %f335, %f198, %p45;
	min.s64 	%rd295, %rd294, %rd145;
$L__BB6_153:
	cvt.u64.u32 	%rd224, %r28;
	add.s64 	%rd225, %rd286, %rd224;
	add.s64 	%rd148, %rd225, %rd192;
	ld.global.f32 	%f203, [%rd141+2048];
	abs.f32 	%f204, %f336;
	abs.f32 	%f205, %f203;
	setp.lt.f32 	%p46, %f204, %f205;
	mov.f32 	%f337, %f203;
	mov.u64 	%rd296, %rd148;
	@%p46 bra 	$L__BB6_156;
	setp.lt.f32 	%p47, %f205, %f204;
	mov.f32 	%f337, %f336;
	mov.u64 	%rd296, %rd295;
	@%p47 bra 	$L__BB6_156;
	setp.lt.s64 	%p48, %rd295, %rd148;
	selp.f32 	%f337, %f336, %f203, %p48;
	min.s64 	%rd296, %rd295, %rd148;
$L__BB6_156:
	add.s32 	%r47, %r28, 256;
	cvt.u64.u32 	%rd226, %r47;
	add.s64 	%rd227, %rd286, %rd226;
	add.s64 	%rd151, %rd227, %rd192;
	ld.global.f32 	%f208, [%rd141+3072];
	abs.f32 	%f209, %f337;
	abs.f32 	%f210, %f208;
	setp.lt.f32 	%p49, %f209, %f210;
	mov.f32 	%f338, %f208;
	mov.u64 	%rd297, %rd151;
	@%p49 bra 	$L__BB6_159;
	setp.lt.f32 	%p50, %f210, %f209;
	mov.f32 	%f338, %f337;
	mov.u64 	%rd297, %rd296;
	@%p50 bra 	$L__BB6_159;
	setp.lt.s64 	%p51, %rd296, %rd151;
	selp.f32 	%f338, %f337, %f208, %p51;
	min.s64 	%rd297, %rd296, %rd151;
$L__BB6_159:
	add.s32 	%r390, %r28, 1024;
	add.s32 	%r48, %r28, 512;
	setp.lt.s32 	%p52, %r48, %r19;
	@%p52 bra 	$L__BB6_147;
$L__BB6_160:
	// begin inline asm
	mov.u32 %r49, %laneid;
	// end inline asm
	mov.b32 	%r51, %f338;
	mov.b32 	%r67, 1;
	mov.b32 	%r68, 31;
	mov.b32 	%r69, -1;
	// begin inline asm
	shfl.sync.down.b32 %r50, %r51, %r67, %r68, %r69;
	// end inline asm
	mov.b32 	%f214, %r50;
	// begin inline asm
	shfl.sync.down.b32 %r55, %r56, %r67, %r68, %r69;
	// end inline asm
	mov.b64 	{%r61, %r66}, %rd297;
	// begin inline asm
	shfl.sync.down.b32 %r60, %r61, %r67, %r68, %r69;
	// end inline asm
	// begin inline asm
	shfl.sync.down.b32 %r65, %r66, %r67, %r68, %r69;
	// end inline asm
	mov.b64 	%rd155, {%r60, %r65};
	setp.gt.s32 	%p53, %r49, 30;
	mov.f32 	%f340, %f338;
	mov.u64 	%rd299, %rd297;
	@%p53 bra 	$L__BB6_164;
	abs.f32 	%f215, %f338;
	abs.f32 	%f216, %f214;
	setp.lt.f32 	%p54, %f215, %f216;
	mov.f32 	%f340, %f214;
	mov.u64 	%rd299, %rd155;
	@%p54 bra 	$L__BB6_164;
	setp.lt.f32 	%p55, %f216, %f215;
	mov.f32 	%f340, %f338;
	mov.u64 	%rd299, %rd297;
	@%p55 bra 	$L__BB6_164;
	setp.lt.s64 	%p56, %rd297, %rd155;
	selp.f32 	%f340, %f338, %f214, %p56;
	min.s64 	%rd299, %rd297, %rd155;
$L__BB6_164:
	mov.b32 	%r71, %f340;
	mov.b32 	%r87, 2;
	mov.b32 	%r88, 31;
	mov.b32 	%r89, -1;
	// begin inline asm
	shfl.sync.down.b32 %r70, %r71, %r87, %r88, %r89;
	// end inline asm
	mov.b32 	%f219, %r70;
	// begin inline asm
	shfl.sync.down.b32 %r75, %r76, %r87, %r88, %r89;
	// end inline asm
	mov.b64 	{%r81, %r86}, %rd299;
	// begin inline asm
	shfl.sync.down.b32 %r80, %r81, %r87, %r88, %r89;
	// end inline asm
	// begin inline asm
	shfl.sync.down.b32 %r85, %r86, %r87, %r88, %r89;
	// end inline asm
	mov.b64 	%rd158, {%r80, %r85};
	setp.gt.s32 	%p57, %r49, 29;
	mov.f32 	%f341, %f340;
	mov.u64 	%rd300, %rd299;
	@%p57 bra 	$L__BB6_168;
	abs.f32 	%f220, %f340;
	abs.f32 	%f221, %f219;
	setp.lt.f32 	%p58, %f220, %f221;
	mov.f32 	%f341, %f219;
	mov.u64 	%rd300, %rd158;
	@%p58 bra 	$L__BB6_168;
	setp.lt.f32 	%p59, %f221, %f220;
	mov.f32 	%f341, %f340;
	mov.u64 	%rd300, %rd299;
	@%p59 bra 	$L__BB6_168;
	setp.lt.s64 	%p60, %rd299, %rd158;
	selp.f32 	%f341, %f340, %f219, %p60;
	min.s64 	%rd300, %rd299, %rd158;
$L__BB6_168:
	mov.b32 	%r91, %f341;
	mov.b32 	%r107, 4;
	mov.b32 	%r108, 31;
	mov.b32 	%r109, -1;
	// begin inline asm
	shfl.sync.down.b32 %r90, %r91, %r107, %r108, %r109;
	// end inline asm
	mov.b32 	%f224, %r90;
	// begin inline asm
	shfl.sync.down.b32 %r95, %r96, %r107, %r108, %r109;
	// end inline asm
	mov.b64 	{%r101, %r106}, %rd300;
	// begin inline asm
	shfl.sync.down.b32 %r100, %r101, %r107, %r108, %r109;
	// end inline asm
	// begin inline asm
	shfl.sync.down.b32 %r105, %r106, %r107, %r108, %r109;
	// end inline asm
	mov.b64 	%rd161, {%r100, %r105};
	setp.gt.s32 	%p61, %r49, 27;
	mov.f32 	%f342, %f341;
	mov.u64 	%rd301, %rd300;
	@%p61 bra 	$L__BB6_172;
	abs.f32 	%f225, %f341;
	abs.f32 	%f226, %f224;
	setp.lt.f32 	%p62, %f225, %f226;
	mov.f32 	%f342, %f224;
	mov.u64 	%rd301, %rd161;
	@%p62 bra 	$L__BB6_172;
	setp.lt.f32 	%p63, %f226, %f225;
	mov.f32 	%f342, %f341;
	mov.u64 	%rd301, %rd300;
	@%p63 bra 	$L__BB6_172;
	setp.lt.s64 	%p64, %rd300, %rd161;
	selp.f32 	%f342, %f341, %f224, %p64;
	min.s64 	%rd301, %rd300, %rd161;
$L__BB6_172:
	mov.b32 	%r111, %f342;
	mov.b32 	%r127, 8;
	mov.b32 	%r128, 31;
	mov.b32 	%r129, -1;
	// begin inline asm
	shfl.sync.down.b32 %r110, %r111, %r127, %r128, %r129;
	// end inline asm
	mov.b32 	%f229, %r110;
	// begin inline asm
	shfl.sync.down.b32 %r115, %r116, %r127, %r128, %r129;
	// end inline asm
	mov.b64 	{%r121, %r126}, %rd301;
	// begin inline asm
	shfl.sync.down.b32 %r120, %r121, %r127, %r128, %r129;
	// end inline asm
	// begin inline asm
	shfl.sync.down.b32 %r125, %r126, %r127, %r128, %r129;
	// end inline asm
	mov.b64 	%rd164, {%r120, %r125};
	setp.gt.s32 	%p65, %r49, 23;
	mov.f32 	%f343, %f342;
	mov.u64 	%rd302, %rd301;
	@%p65 bra 	$L__BB6_176;
	abs.f32 	%f230, %f342;
	abs.f32 	%f231, %f229;
	setp.lt.f32 	%p66, %f230, %f231;
	mov.f32 	%f343, %f229;
	mov.u64 	%rd302, %rd164;
	@%p66 bra 	$L__BB6_176;
	setp.lt.f32 	%p67, %f231, %f230;
	mov.f32 	%f343, %f342;
	mov.u64 	%rd302, %rd301;
	@%p67 bra 	$L__BB6_176;
	setp.lt.s64 	%p68, %rd301, %rd164;
	selp.f32 	%f343, %f342, %f229, %p68;
	min.s64 	%rd302, %rd301, %rd164;
$L__BB6_176:
	mov.b32 	%r131, %f343;
	mov.b32 	%r147, 16;
	mov.b32 	%r148, 31;
	mov.b32 	%r149, -1;
	// begin inline asm
	shfl.sync.down.b32 %r130, %r131, %r147, %r148, %r149;
	// end inline asm
	mov.b32 	%f234, %r130;
	// begin inline asm
	shfl.sync.down.b32 %r135, %r136, %r147, %r148, %r149;
	// end inline asm
	mov.b64 	{%r141, %r146}, %rd302;
	// begin inline asm
	shfl.sync.down.b32 %r140, %r141, %r147, %r148, %r149;
	// end inline asm
	// begin inline asm
	shfl.sync.down.b32 %r145, %r146, %r147, %r148, %r149;
	// end inline asm
	mov.b64 	%rd167, {%r140, %r145};
	setp.gt.s32 	%p69, %r49, 15;
	mov.f32 	%f351, %f343;
	mov.u64 	%rd310, %rd302;
	@%p69 bra 	$L__BB6_180;
	abs.f32 	%f235, %f343;
	abs.f32 	%f236, %f234;
	setp.lt.f32 	%p70, %f235, %f236;
	mov.f32 	%f351, %f234;
	mov.u64 	%rd310, %rd167;
	@%p70 bra 	$L__BB6_180;
	setp.lt.f32 	%p71, %f236, %f235;
	mov.f32 	%f351, %f343;
	mov.u64 	%rd310, %rd302;
	@%p71 bra 	$L__BB6_180;
	setp.lt.s64 	%p72, %rd302, %rd167;
	selp.f32 	%f351, %f343, %f234, %p72;
	min.s64 	%rd310, %rd302, %rd167;
$L__BB6_180:
	setp.ne.s32 	%p73, %r49, 0;
	@%p73 bra 	$L__BB6_182;
	shr.u32 	%r150, %r18, 1;
	and.b32  	%r151, %r150, 496;
	mov.u32 	%r152, _ZN6thrust24THRUST_300001_SM_1000_NS8cuda_cub4core6detail5shmemE;
	add.s32 	%r153, %r152, %r151;
	st.shared.f32 	[%r153+8], %f351;
	st.shared.u64 	[%r153+16], %rd310;
$L__BB6_182:
	bar.sync 	0;
	setp.ne.s32 	%p74, %r18, 0;
	@%p74 bra 	$L__BB6_204;
	ld.shared.f32 	%f239, [_ZN6thrust24THRUST_300001_SM_1000_NS8cuda_cub4core6detail5shmemE+24];
	ld.shared.u64 	%rd170, [_ZN6thrust24THRUST_300001_SM_1000_NS8cuda_cub4core6detail5shmemE+32];
	abs.f32 	%f240, %f351;
	abs.f32 	%f241, %f239;
	setp.lt.f32 	%p75, %f240, %f241;
	mov.f32 	%f345, %f239;
	mov.u64 	%rd304, %rd170;
	@%p75 bra 	$L__BB6_186;
	setp.lt.f32 	%p76, %f241, %f240;
	mov.f32 	%f345, %f351;
	mov.u64 	%rd304, %rd310;
	@%p76 bra 	$L__BB6_186;
	setp.lt.s64 	%p77, %rd310, %rd170;
	selp.f32 	%f345, %f351, %f239, %p77;
	min.s64 	%rd304, %rd310, %rd170;
$L__BB6_186:
	ld.shared.f32 	%f244, [_ZN6thrust24THRUST_300001_SM_1000_NS8cuda_cub4core6detail5shmemE+40];
	ld.shared.u64 	%rd173, [_ZN6thrust24THRUST_300001_SM_1000_NS8cuda_cub4core6detail5shmemE+48];
	abs.f32 	%f245, %f345;
	abs.f32 	%f246, %f244;
	setp.lt.f32 	%p78, %f245, %f246;
	mov.f32 	%f346, %f244;
	mov.u64 	%rd305, %rd173;
	@%p78 bra 	$L__BB6_189;
	setp.lt.f32 	%p79, %f246, %f245;
	mov.f32 	%f346, %f345;
	mov.u64 	%rd305, %rd304;
	@%p79 bra 	$L__BB6_189;
	setp.lt.s64 	%p80, %rd304, %rd173;
	selp.f32 	%f346, %f345, %f244, %p80;
	min.s64 	%rd305, %rd304, %rd173;
$L__BB6_189:
	ld.shared.f32 	%f249, [_ZN6thrust24THRUST_300001_SM_1000_NS8cuda_cub4core6detail5shmemE+56];
	ld.shared.u64 	%rd176, [_ZN6thrust24THRUST_300001_SM_1000_NS8cuda_cub4core6detail5shmemE+64];
	abs.f32 	%f250, %f346;
	abs.f32 	%f251, %f249;
	setp.lt.f32 	%p81, %f250, %f251;
	mov.f32 	%f347, %f249;
	mov.u64 	%rd306, %rd176;
	@%p81 bra 	$L__BB6_192;
	setp.lt.f32 	%p82, %f251, %f250;
	mov.f32 	%f347, %f346;
	mov.u64 	%rd306, %rd305;
	@%p82 bra 	$L__BB6_192;
	setp.lt.s64 	%p83, %rd305, %rd176;
	selp.f32 	%f347, %f346, %f249, %p83;
	min.s64 	%rd306, %rd305, %rd176;
$L__BB6_192:
	ld.shared.f32 	%f254, [_ZN6thrust24THRUST_300001_SM_1000_NS8cuda_cub4core6detail5shmemE+72];
	ld.shared.u64 	%rd179, [_ZN6thrust24THRUST_300001_SM_1000_NS8cuda_cub4core6detail5shmemE+80];
	abs.f32 	%f255, %f347;
	abs.f32 	%f256, %f254;
	setp.lt.f32 	%p84, %f255, %f256;
	mov.f32 	%f348, %f254;
	mov.u64 	%rd307, %rd179;
	@%p84 bra 	$L__BB6_195;
	setp.lt.f32 	%p85, %f256, %f255;
	mov.f32 	%f348, %f347;
	mov.u64 	%rd307, %rd306;
	@%p85 bra 	$L__BB6_195;
	setp.lt.s64 	%p86, %rd306, %rd179;
	selp.f32 	%f348, %f347, %f254, %p86;
	min.s64 	%rd307, %rd306, %rd179;
$L__BB6_195:
	ld.shared.f32 	%f259, [_ZN6thrust24THRUST_300001_SM_1000_NS8cuda_cub4core6detail5shmemE+88];
	ld.shared.u64 	%rd182, [_ZN6thrust24THRUST_300001_SM_1000_NS8cuda_cub4core6detail5shmemE+96];
	abs.f32 	%f260, %f348;
	abs.f32 	%f261, %f259;
	setp.lt.f32 	%p87, %f260, %f261;
	mov.f32 	%f349, %f259;
	mov.u64 	%rd308, %rd182;
	@%p87 bra 	$L__BB6_198;
	setp.lt.f32 	%p88, %f261, %f260;
	mov.f32 	%f349, %f348;
	mov.u64 	%rd308, %rd307;
	@%p88 bra 	$L__BB6_198;
	setp.lt.s64 	%p89, %rd307, %rd182;
	selp.f32 	%f349, %f348, %f259, %p89;
	min.s64 	%rd308, %rd307, %rd182;
$L__BB6_198:
	ld.shared.f32 	%f264, [_ZN6thrust24THRUST_300001_SM_1000_NS8cuda_cub4core6detail5shmemE+104];
	ld.shared.u64 	%rd185, [_ZN6thrust24THRUST_300001_SM_1000_NS8cuda_cub4core6detail5shmemE+112];
	abs.f32 	%f265, %f349;
	abs.f32 	%f266, %f264;
	setp.lt.f32 	%p90, %f265, %f266;
	mov.f32 	%f350, %f264;
	mov.u64 	%rd309, %rd185;
	@%p90 bra 	$L__BB6_201;
	setp.lt.f32 	%p91, %f266, %f265;
	mov.f32 	%f350, %f349;
	mov.u64 	%rd309, %rd308;
	@%p91 bra 	$L__BB6_201;
	setp.lt.s64 	%p92, %rd308, %rd185;
	selp.f32 	%f350, %f349, %f264, %p92;
	min.s64 	%rd309, %rd308, %rd185;
$L__BB6_201:
	ld.shared.f32 	%f269, [_ZN6thrust24THRUST_300001_SM_1000_NS8cuda_cub4core6detail5shmemE+120];
	ld.shared.u64 	%rd188, [_ZN6thrust24THRUST_300001_SM_1000_NS8cuda_cub4core6detail5shmemE+128];
	abs.f32 	%f270, %f350;
	abs.f32 	%f271, %f269;
	setp.lt.f32 	%p93, %f270, %f271;
	mov.f32 	%f351, %f269;
	mov.u64 	%rd310, %rd188;
	@%p93 bra 	$L__BB6_204;
	setp.lt.f32 	%p94, %f271, %f270;
	mov.f32 	%f351, %f350;
	mov.u64 	%rd310, %rd309;
	@%p94 bra 	$L__BB6_204;
	setp.lt.s64 	%p95, %rd309, %rd188;
	selp.f32 	%f351, %f350, %f269, %p95;
	min.s64 	%rd310, %rd309, %rd188;
$L__BB6_204:
	mov.u32 	%r381, %tid.x;
	setp.ne.s32 	%p212, %r381, 0;
	@%p212 bra 	$L__BB6_206;
	ld.param.u64 	%rd241, [_ZN6thrust24THRUST_300001_SM_1000_NS8cuda_cub4core6detail13_kernel_agentINS1_8__reduce11ReduceAgentINS0_12zip_iteratorIN4cuda3std3__45tupleIJNS0_10device_ptrIfEENS0_17counting_iteratorIlNS0_11use_defaultESF_SF_EEEEEEEPNSB_IJflEEESJ_lNS1_9__extrema9arg_max_fIfl7CompareEEEEJSI_SK_lSO_EEEvDpT0__param_1];
	cvta.to.global.u64 	%rd240, %rd241;
	st.global.f32 	[%rd240], %f351;
	st.global.u64 	[%rd240+8], %rd310;
$L__BB6_206:
	ret;

}
	// .globl	_ZN6thrust24THRUST_300001_SM_1000_NS8cuda_cub4core6detail13_kernel_agentINS1_8__reduce11ReduceAgentINS0_12zip_iteratorIN4cuda3std3__45tupleIJNS0_10device_ptrIfEENS0_17counting_iteratorIlNS0_11use_defaultESF_SF_EEEEEEEPNSB_IJflEEESJ_lNS1_9__extrema9arg_max_fIfl7CompareEEEEJSI_SK_lN3cub18CUB_300001_SM_100013GridEvenShareIlEENSR_9GridQueueIyEESO_EEEvDpT0_
.visible .entry _ZN6thrust24THRUST_300001_SM_1000_NS8cuda_cub4core6detail13_kernel_agentINS1_8__reduce11ReduceAgentINS0_12zip_iteratorIN4cuda3std3__45tupleIJNS0_10device_ptrIfEENS0_17counting_iteratorIlNS0_11use_defaultESF_SF_EEEEEEEPNSB_IJflEEESJ_lNS1_9__extrema9arg_max_fIfl7CompareEEEEJSI_SK_lN3cub18CUB_300001_SM_100013GridEvenShareIlEENSR_9GridQueueIyEESO_EEEvDpT0_(
	.param .align 8 .b8 _ZN6thrust24THRUST_300001_SM_1000_NS8cuda_cub4core6detail13_kernel_agentINS1_8__reduce11ReduceAgentINS0_12zip_iteratorIN4cuda3std3__45tupleIJNS0_10device_ptrIfEENS0_17counting_iteratorIlNS0_11use_defaultESF_SF_EEEEEEEPNSB_IJflEEESJ_lNS1_9__extrema9arg_max_fIfl7CompareEEEEJSI_SK_lN3cub18CUB_300001_SM_100013GridEvenShareIlEENSR_9GridQueueIyEESO_EEEvDpT0__param_0[16],
	.param .u64 .ptr .align 1 _ZN6thrust24THRUST_300001_SM_1000_NS8cuda_cub4core6detail13_kernel_agentINS1_8__reduce11ReduceAgentINS0_12zip_iteratorIN4cuda3std3__45tupleIJNS0_10device_ptrIfEENS0_17counting_iteratorIlNS0_11use_defaultESF_SF_EEEEEEEPNSB_IJflEEESJ_lNS1_9__extrema9arg_max_fIfl7CompareEEEEJSI_SK_lN3cub18CUB_300001_SM_100013GridEvenShareIlEENSR_9GridQueueIyEESO_EEEvDpT0__param_1,
	.param .u64 _ZN6thrust24THRUST_300001_SM_1000_NS8cuda_cub4core6detail13_kernel_agentINS1_8__reduce11ReduceAgentINS0_12zip_iteratorIN4cuda3std3__45tupleIJNS0_10device_ptrIfEENS0_17counting_iteratorIlNS0_11use_defaultESF_SF_EEEEEEEPNSB_IJflEEESJ_lNS1_9__extrema9arg_max_fIfl7CompareEEEEJSI_SK_lN3cub18CUB_300001_SM_100013GridEvenShareIlEENSR_9GridQueueIyEESO_EEEvDpT0__param_2,
	.param .align 8 .b8 _ZN6thrust24THRUST_300001_SM_1000_NS8cuda_cub4core6detail13_kernel_agentINS1_8__reduce11ReduceAgentINS0_12zip_iteratorIN4cuda3std3__45tupleIJNS0_10device_ptrIfEENS0_17counting_iteratorIlNS0_11use_defaultESF_SF_EEEEEEEPNSB_IJflEEESJ_lNS1_9__extrema9arg_max_fIfl7CompareEEEEJSI_SK_lN3cub18CUB_300001_SM_100013GridEvenShareIlEENSR_9GridQueueIyEESO_EEEvDpT0__param_3[72],
	.param .align 8 .b8 _ZN6thrust24THRUST_300001_SM_1000_NS8cuda_cub4core6detail13_kernel_agentINS1_8__reduce11ReduceAgentINS0_12zip_iteratorIN4cuda3std3__45tupleIJNS0_10device_ptrIfEENS0_17counting_iteratorIlNS0_11use_defaultESF_SF_EEEEEEEPNSB_IJflEEESJ_lNS1_9__extrema9arg_max_fIfl7CompareEEEEJSI_SK_lN3cub18CUB_300001_SM_100013GridEvenShareIlEENSR_9GridQueueIyEESO_EEEvDpT0__param_4[8],
	.param .align 1 .b8 _ZN6thrust24THRUST_300001_SM_1000_NS8cuda_cub4core6detail13_kernel_agentINS1_8__reduce11ReduceAgentINS0_12zip_iteratorIN4cuda3std3__45tupleIJNS0_10device_ptrIfEENS0_17counting_iteratorIlNS0_11use_defaultESF_SF_EEEEEEEPNSB_IJflEEESJ_lNS1_9__extrema9arg_max_fIfl7CompareEEEEJSI_SK_lN3cub18CUB_300001_SM_100013GridEvenShareIlEENSR_9GridQueueIyEESO_EEEvDpT0__param_5[1]
)
.maxntid 256
{
	.reg .pred 	%p<215>;
	.reg .b32 	%r<399>;
	.reg .b32 	%f<352>;
	.reg .b64 	%rd<326>;

	ld.param.u64 	%rd196, [_ZN6thrust24THRUST_300001_SM_1000_NS8cuda_cub4core6detail13_kernel_agentINS1_8__reduce11ReduceAgentINS0_12zip_iteratorIN4cuda3std3__45tupleIJNS0_10device_ptrIfEENS0_17counting_iteratorIlNS0_11use_defaultESF_SF_EEEEEEEPNSB_IJflEEESJ_lNS1_9__extrema9arg_max_fIfl7CompareEEEEJSI_SK_lN3cub18CUB_300001_SM_100013GridEvenShareIlEENSR_9GridQueueIyEESO_EEEvDpT0__param_0+8];
	ld.param.u64 	%rd195, [_ZN6thrust24THRUST_300001_SM_1000_NS8cuda_cub4core6detail13_kernel_agentINS1_8__reduce11ReduceAgentINS0_12zip_iteratorIN4cuda3std3__45tupleIJNS0_10device_ptrIfEENS0_17counting_iteratorIlNS0_11use_defaultESF_SF_EEEEEEEPNSB_IJflEEESJ_lNS1_9__extrema9arg_max_fIfl7CompareEEEEJSI_SK_lN3cub18CUB_300001_SM_100013GridEvenShareIlEENSR_9GridQueueIyEESO_EEEvDpT0__param_0];
	ld.param.u64 	%rd199, [_ZN6thrust24THRUST_300001_SM_1000_NS8cuda_cub4core6detail13_kernel_agentINS1_8__reduce11ReduceAgentINS0_12zip_iteratorIN4cuda3std3__45tupleIJNS0_10device_ptrIfEENS0_17counting_iteratorIlNS0_11use_defaultESF_SF_EEEEEEEPNSB_IJflEEESJ_lNS1_9__extrema9arg_max_fIfl7CompareEEEEJSI_SK_lN3cub18CUB_300001_SM_100013GridEvenShareIlEENSR_9GridQueueIyEESO_EEEvDpT0__param_4];
	ld.param.u64 	%rd198, [_ZN6thrust24THRUST_300001_SM_1000_NS8cuda_cub4core6detail13_kernel_agentINS1_8__reduce11ReduceAgentINS0_12zip_iteratorIN4cuda3std3__45tupleIJNS0_10device_ptrIfEENS0_17counting_iteratorIlNS0_11use_defaultESF_SF_EEEEEEEPNSB_IJflEEESJ_lNS1_9__extrema9arg_max_fIfl7CompareEEEEJSI_SK_lN3cub18CUB_300001_SM_100013GridEvenShareIlEENSR_9GridQueueIyEESO_EEEvDpT0__param_2];
	cvta.to.global.u64 	%rd1, %rd199;
	cvta.to.global.u64 	%rd2, %rd195;
	mov.u32 	%r1, %ctaid.x;
	mul.lo.s32 	%r33, %r1, 1280;
	cvt.u64.u32 	%rd4, %r33;
	mov.u32 	%r34, %nctaid.x;
	mul.lo.s32 	%r35, %r34, 1280;
	cvt.u64.u32 	%rd5, %r35;
	add.s64 	%rd200, %rd4, 1280;
	setp.le.s64 	%p1, %rd200, %rd198;
	@%p1 bra 	$L__BB7_121;
	cvt.u32.u64 	%r159, %rd4;
	cvt.u32.u64 	%r2, %rd198;
	sub.s32 	%r3, %r2, %r159;
	mov.u32 	%r4, %tid.x;
	setp.ge.s32 	%p98, %r4, %r3;
	mov.f32 	%f298, 0f00000000;
	mov.b64 	%rd268, 0;
	mov.u32 	%r393, %r4;
	@%p98 bra 	$L__BB7_3;
	cvt.u64.u32 	%rd236, %r4;
	add.s64 	%rd237, %rd4, %rd236;
	shl.b64 	%rd238, %rd237, 2;
	add.s64 	%rd239, %rd2, %rd238;
	add.s64 	%rd268, %rd196, %rd237;
	ld.global.f32 	%f298, [%rd239];
	add.s32 	%r393, %r4, 256;
$L__BB7_3:
	setp.ge.s32 	%p99, %r393, %r3;
	@%p99 bra 	$L__BB7_25;
	not.b32 	%r161, %r393;
	add.s32 	%r162, %r161, %r2;
	sub.s32 	%r7, %r162, %r159;
	and.b32  	%r163, %r7, 768;
	setp.eq.s32 	%p100, %r163, 768;
	@%p100 bra 	$L__BB7_10;
	cvt.u64.u32 	%rd241, %r393;
	add.s64 	%rd242, %rd241, %rd4;
	add.s64 	%rd259, %rd242, %rd196;
	shl.b64 	%rd243, %rd242, 2;
	add.s64 	%rd258, %rd2, %rd243;
	shr.u32 	%r164, %r7, 8;
	add.s32 	%r165, %r164, 1;
	and.b32  	%r166, %r165, 3;
	neg.s32 	%r391, %r166;
$L__BB7_6:
	.pragma "nounroll";
	mov.u64 	%rd12, %rd268;
	mov.f32 	%f3, %f298;
	ld.global.f32 	%f4, [%rd258];
	abs.f32 	%f5, %f3;
	abs.f32 	%f6, %f4;
	setp.lt.f32 	%p101, %f5, %f6;
	mov.u64 	%rd268, %rd259;
	mov.f32 	%f298, %f4;
	@%p101 bra 	$L__BB7_9;
	setp.lt.f32 	%p102, %f6, %f5;
	mov.u64 	%rd268, %rd12;
	mov.f32 	%f298, %f3;
	@%p102 bra 	$L__BB7_9;
	setp.lt.s64 	%p103, %rd12, %rd259;
	min.s64 	%rd268, %rd12, %rd259;
	selp.f32 	%f298, %f3, %f4, %p103;
$L__BB7_9:
	add.s32 	%r393, %r393, 256;
	add.s64 	%rd259, %rd259, 256;
	add.s64 	%rd258, %rd258, 1024;
	add.s32 	%r391, %r391, 1;
	setp.ne.s32 	%p104, %r391, 0;
	@%p104 bra 	$L__BB7_6;
$L__BB7_10:
	setp.lt.u32 	%p105, %r7, 768;
	@%p105 bra 	$L__BB7_25;
	add.s32 	%r394, %r393, 512;
$L__BB7_12:
	mov.u32 	%r15, %r394;
	add.s32 	%r167, %r15, -512;
	cvt.s64.s32 	%rd244, %r167;
	add.s64 	%rd245, %rd244, %rd4;
	shl.b64 	%rd246, %rd245, 2;
	add.s64 	%rd20, %rd2, %rd246;
	add.s64 	%rd21, %rd245, %rd196;
	ld.global.f32 	%f12, [%rd20];
	abs.f32 	%f13, %f298;
	abs.f32 	%f14, %f12;
	setp.lt.f32 	%p106, %f13, %f14;
	mov.u64 	%rd265, %rd21;
	mov.f32 	%f295, %f12;
	@%p106 bra 	$L__BB7_15;
	setp.lt.f32 	%p107, %f14, %f13;
	mov.u64 	%rd265, %rd268;
	mov.f32 	%f295, %f298;
	@%p107 bra 	$L__BB7_15;
	setp.lt.s64 	%p108, %rd268, %rd21;
	min.s64 	%rd265, %rd268, %rd21;
	selp.f32 	%f295, %f298, %f12, %p108;
$L__BB7_15:
	add.s32 	%r168, %r15, -256;
	cvt.s64.s32 	%rd247, %r168;
	add.s64 	%rd248, %rd247, %rd4;
	add.s64 	%rd24, %rd248, %rd196;
	ld.global.f32 	%f17, [%rd20+1024];
	abs.f32 	%f18, %f295;
	abs.f32 	%f19, %f17;
	setp.lt.f32 	%p109, %f18, %f19;
	mov.u64 	%rd266, %rd24;
	mov.f32 	%f296, %f17;
	@%p109 bra 	$L__BB7_18;
	setp.lt.f32 	%p110, %f19, %f18;
	mov.u64 	%rd266, %rd265;
	mov.f32 	%f296, %f295;
	@%p110 bra 	$L__BB7_18;
	setp.lt.s64 	%p111, %rd265, %rd24;
	min.s64 	%rd266, %rd265, %rd24;
	selp.f32 	%f296, %f295, %f17, %p111;
$L__BB7_18:
	cvt.s64.s32 	%rd249, %r15;
	add.s64 	%rd250, %rd249, %rd4;
	add.s64 	%rd27, %rd250, %rd196;
	ld.global.f32 	%f22, [%rd20+2048];
	abs.f32 	%f23, %f296;
	abs.f32 	%f24, %f22;
	setp.lt.f32 	%p112, %f23, %f24;
	mov.u64 	%rd267, %rd27;
	mov.f32 	%f297, %f22;
	@%p112 bra 	$L__BB7_21;
	setp.lt.f32 	%p113, %f24, %f23;
	mov.u64 	%rd267, %rd266;
	mov.f32 	%f297, %f296;
	@%p113 bra 	$L__BB7_21;
	setp.lt.s64 	%p114, %rd266, %rd27;
	min.s64 	%rd267, %rd266, %rd27;
	selp.f32 	%f297, %f296, %f22, %p114;
$L__BB7_21:
	add.s32 	%r169, %r15, 256;
	cvt.s64.s32 	%rd251, %r169;
	add.s64 	%rd252, %rd251, %rd4;
	add.s64 	%rd30, %rd252, %rd196;
	ld.global.f32 	%f27, [%rd20+3072];
	abs.f32 	%f28, %f297;
	abs.f32 	%f29, %f27;
	setp.lt.f32 	%p115, %f28, %f29;
	mov.u64 	%rd268, %rd30;
	mov.f32 	%f298, %f27;
	@%p115 bra 	$L__BB7_24;
	setp.lt.f32 	%p116, %f29, %f28;
	mov.u64 	%rd268, %rd267;
	mov.f32 	%f298, %f297;
	@%p116 bra 	$L__BB7_24;
	setp.lt.s64 	%p117, %rd267, %rd30;
	min.s64 	%rd268, %rd267, %rd30;
	selp.f32 	%f298, %f297, %f27, %p117;
$L__BB7_24:
	add.s32 	%r394, %r15, 1024;
	add.s32 	%r170, %r15, 512;
	setp.lt.s32 	%p118, %r170, %r3;
	@%p118 bra 	$L__BB7_12;
$L__BB7_25:
	setp.lt.s32 	%p119, %r3, 256;
	@%p119 bra 	$L__BB7_70;
	// begin inline asm
	mov.u32 %r284, %laneid;
	// end inline asm
	mov.b32 	%r286, %f298;
	mov.b32 	%r302, 1;
	mov.b32 	%r303, 31;
	mov.b32 	%r304, -1;
	// begin inline asm
	shfl.sync.down.b32 %r285, %r286, %r302, %r303, %r304;
	// end inline asm
	mov.b32 	%f33, %r285;
	// begin inline asm
	shfl.sync.down.b32 %r290, %r291, %r302, %r303, %r304;
	// end inline asm
	mov.b64 	{%r296, %r301}, %rd268;
	// begin inline asm
	shfl.sync.down.b32 %r295, %r296, %r302, %r303, %r304;
	// end inline asm
	// begin inline asm
	shfl.sync.down.b32 %r300, %r301, %r302, %r303, %r304;
	// end inline asm
	mov.b64 	%rd34, {%r295, %r300};
	setp.gt.s32 	%p171, %r284, 30;
	mov.u64 	%rd270, %rd268;
	mov.f32 	%f300, %f298;
	@%p171 bra 	$L__BB7_30;
	abs.f32 	%f34, %f298;
	abs.f32 	%f35, %f33;
	setp.lt.f32 	%p172, %f34, %f35;
	mov.u64 	%rd270, %rd34;
	mov.f32 	%f300, %f33;
	@%p172 bra 	$L__BB7_30;
	setp.lt.f32 	%p173, %f35, %f34;
	mov.u64 	%rd270, %rd268;
	mov.f32 	%f300, %f298;
	@%p173 bra 	$L__BB7_30;
	setp.lt.s64 	%p174, %rd268, %rd34;
	min.s64 	%rd270, %rd268, %rd34;
	selp.f32 	%f300, %f298, %f33, %p174;
$L__BB7_30:
	mov.b32 	%r306, %f300;
	mov.b32 	%r322, 2;
	mov.b32 	%r323, 31;
	mov.b32 	%r324, -1;
	// begin inline asm
	shfl.sync.down.b32 %r305, %r306, %r322, %r323, %r324;
	// end inline asm
	mov.b32 	%f38, %r305;
	// begin inline asm
	shfl.sync.down.b32 %r310, %r311, %r322, %r323, %r324;
	// end inline asm
	mov.b64 	{%r316, %r321}, %rd270;
	// begin inline asm
	shfl.sync.down.b32 %r315, %r316, %r322, %r323, %r324;
	// end inline asm
	// begin inline asm
	shfl.sync.down.b32 %r320, %r321, %r322, %r323, %r324;
	// end inline asm
	mov.b64 	%rd37, {%r315, %r320};
	setp.gt.s32 	%p175, %r284, 29;
	mov.u64 	%rd271, %rd270;
	mov.f32 	%f301, %f300;
	@%p175 bra 	$L__BB7_34;
	abs.f32 	%f39, %f300;
	abs.f32 	%f40, %f38;
	setp.lt.f32 	%p176, %f39, %f40;
	mov.u64 	%rd271, %rd37;
	mov.f32 	%f301, %f38;
	@%p176 bra 	$L__BB7_34;
	setp.lt.f32 	%p177, %f40, %f39;
	mov.u64 	%rd271, %rd270;
	mov.f32 	%f301, %f300;
	@%p177 bra 	$L__BB7_34;
	setp.lt.s64 	%p178, %rd270, %rd37;
	min.s64 	%rd271, %rd270, %rd37;
	selp.f32 	%f301, %f300, %f38, %p178;
$L__BB7_34:
	mov.b32 	%r326, %f301;
	mov.b32 	%r342, 4;
	mov.b32 	%r343, 31;
	mov.b32 	%r344, -1;
	// begin inline asm
	shfl.sync.down.b32 %r325, %r326, %r342, %r343, %r344;
	// end inline asm
	mov.b32 	%f43, %r325;
	// begin inline asm
	shfl.sync.down.b32 %r330, %r331, %r342, %r343, %r344;
	// end inline asm
	mov.b64 	{%r336, %r341}, %rd271;
	// begin inline asm
	shfl.sync.down.b32 %r335, %r336, %r342, %r343, %r344;
	// end inline asm
	// begin inline asm
	shfl.sync.down.b32 %r340, %r341, %r342, %r343, %r344;
	// end inline asm
	mov.b64 	%rd40, {%r335, %r340};
	setp.gt.s32 	%p179, %r284, 27;
	mov.u64 	%rd272, %rd271;
	mov.f32 	%f302, %f301;
	@%p179 bra 	$L__BB7_38;
	abs.f32 	%f44, %f301;
	abs.f32 	%f45, %f43;
	setp.lt.f32 	%p180, %f44, %f45;
	mov.u64 	%rd272, %rd40;
	mov.f32 	%f302, %f43;
	@%p180 bra 	$L__BB7_38;
	setp.lt.f32 	%p181, %f45, %f44;
	mov.u64 	%rd272, %rd271;
	mov.f32 	%f302, %f301;
	@%p181 bra 	$L__BB7_38;
	setp.lt.s64 	%p182, %rd271, %rd40;
	min.s64 	%rd272, %rd271, %rd40;
	selp.f32 	%f302, %f301, %f43, %p182;
$L__BB7_38:
	mov.b32 	%r346, %f302;
	mov.b32 	%r362, 8;
	mov.b32 	%r363, 31;
	mov.b32 	%r364, -1;
	// begin inline asm
	shfl.sync.down.b32 %r345, %r346, %r362, %r363, %r364;
	// end inline asm
	mov.b32 	%f48, %r345;
	// begin inline asm
	shfl.sync.down.b32 %r350, %r351, %r362, %r363, %r364;
	// end inline asm
	mov.b64 	{%r356, %r361}, %rd272;
	// begin inline asm
	shfl.sync.down.b32 %r355, %r356, %r362, %r363, %r364;
	// end inline asm
	// begin inline asm
	shfl.sync.down.b32 %r360, %r361, %r362, %r363, %r364;
	// end inline asm
	mov.b64 	%rd43, {%r355, %r360};
	setp.gt.s32 	%p183, %r284, 23;
	mov.u64 	%rd273, %rd272;
	mov.f32 	%f303, %f302;
	@%p183 bra 	$L__BB7_42;
	abs.f32 	%f49, %f302;
	abs.f32 	%f50, %f48;
	setp.lt.f32 	%p184, %f49, %f50;
	mov.u64 	%rd273, %rd43;
	mov.f32 	%f303, %f48;
	@%p184 bra 	$L__BB7_42;
	setp.lt.f32 	%p185, %f50, %f49;
	mov.u64 	%rd273, %rd272;
	mov.f32 	%f303, %f302;
	@%p185 bra 	$L__BB7_42;
	setp.lt.s64 	%p186, %rd272, %rd43;
	min.s64 	%rd273, %rd272, %rd43;
	selp.f32 	%f303, %f302, %f48, %p186;
$L__BB7_42:
	mov.b32 	%r366, %f303;
	mov.b32 	%r382, 16;
	mov.b32 	%r383, 31;
	mov.b32 	%r384, -1;
	// begin inline asm
	shfl.sync.down.b32 %r365, %r366, %r382, %r383, %r384;
	// end inline asm
	mov.b32 	%f53, %r365;
	// begin inline asm
	shfl.sync.down.b32 %r370, %r371, %r382, %r383, %r384;
	// end inline asm
	mov.b64 	{%r376, %r381}, %rd273;
	// begin inline asm
	shfl.sync.down.b32 %r375, %r376, %r382, %r383, %r384;
	// end inline asm
	// begin inline asm
	shfl.sync.down.b32 %r380, %r381, %r382, %r383, %r384;
	// end inline asm
	mov.b64 	%rd46, {%r375, %r380};
	setp.gt.s32 	%p187, %r284, 15;
	mov.u64 	%rd325, %rd273;
	mov.f32 	%f351, %f303;
	@%p187 bra 	$L__BB7_46;
	abs.f32 	%f54, %f303;
	abs.f32 	%f55, %f53;
	setp.lt.f32 	%p188, %f54, %f55;
	mov.u64 	%rd325, %rd46;
	mov.f32 	%f351, %f53;
	@%p188 bra 	$L__BB7_46;
	setp.lt.f32 	%p189, %f55, %f54;
	mov.u64 	%rd325, %rd273;
	mov.f32 	%f351, %f303;
	@%p189 bra 	$L__BB7_46;
	setp.lt.s64 	%p190, %rd273, %rd46;
	min.s64 	%rd325, %rd273, %rd46;
	selp.f32 	%f351, %f303, %f53, %p190;
$L__BB7_46:
	setp.ne.s32 	%p191, %r284, 0;
	@%p191 bra 	$L__BB7_48;
	shr.u32 	%r385, %r4, 1;
	and.b32  	%r386, %r385, 496;
	mov.u32 	%r387, _ZN6thrust24THRUST_300001_SM_1000_NS8cuda_cub4core6detail5shmemE;
	add.s32 	%r388, %r387, %r386;
	st.shared.f32 	[%r388+8], %f351;
	st.shared.u64 	[%r388+16], %rd325;
$L__BB7_48:
	bar.sync 	0;
	setp.ne.s32 	%p192, %r4, 0;
	@%p192 bra 	$L__BB7_208;
	ld.shared.f32 	%f58, [_ZN6thrust24THRUST_300001_SM_1000_NS8cuda_cub4core6detail5shmemE+24];
	ld.shared.u64 	%rd49, [_ZN6thrust24THRUST_300001_SM_1000_NS8cuda_cub4core6detail5shmemE+32];
	abs.f32 	%f59, %f351;
	abs.f32 	%f60, %f58;
	setp.lt.f32 	%p193, %f59, %f60;
	mov.u64 	%rd275, %rd49;
	mov.f32 	%f305, %f58;
	@%p193 bra 	$L__BB7_52;
	setp.lt.f32 	%p194, %f60, %f59;
	mov.u64 	%rd275, %rd325;
	mov.f32 	%f305, %f351;
	@%p194 bra 	$L__BB7_52;
	setp.lt.s64 	%p195, %rd325, %rd49;
	min.s64 	%rd275, %rd325, %rd49;
	selp.f32 	%f305, %f351, %f58, %p195;
$L__BB7_52:
	ld.shared.f32 	%f63, [_ZN6thrust24THRUST_300001_SM_1000_NS8cuda_cub4core6detail5shmemE+40];
	ld.shared.u64 	%rd52, [_ZN6thrust24THRUST_300001_SM_1000_NS8cuda_cub4core6detail5shmemE+48];
	abs.f32 	%f64, %f305;
	abs.f32 	%f65, %f63;
	setp.lt.f32 	%p196, %f64, %f65;
	mov.u64 	%rd276, %rd52;
	mov.f32 	%f306, %f63;
	@%p196 bra 	$L__BB7_55;
	setp.lt.f32 	%p197, %f65, %f64;
	mov.u64 	%rd276, %rd275;
	mov.f32 	%f306, %f305;
	@%p197 bra 	$L__BB7_55;
	setp.lt.s64 	%p198, %rd275, %rd52;
	min.s64 	%rd276, %rd275, %rd52;
	selp.f32 	%f306, %f305, %f63, %p198;
$L__BB7_55:
	ld.shared.f32 	%f68, [_ZN6thrust24THRUST_300001_SM_1000_NS8cuda_cub4core6detail5shmemE+56];
	ld.shared.u64 	%rd55, [_ZN6thrust24THRUST_300001_SM_1000_NS8cuda_cub4core6detail5shmemE+64];
	abs.f32 	%f69, %f306;
	abs.f32 	%f70, %f68;
	setp.lt.f32 	%p199, %f69, %f70;
	mov.u64 	%rd277, %rd55;
	mov.f32 	%f307, %f68;
	@%p199 bra 	$L__BB7_58;
	setp.lt.f32 	%p200, %f70, %f69;
	mov.u64 	%rd277, %rd276;
	mov.f32 	%f307, %f306;
	@%p200 bra 	$L__BB7_58;
	setp.lt.s64 	%p201, %rd276, %rd55;
	min.s64 	%rd277, %rd276, %rd55;
	selp.f32 	%f307, %f306, %f68, %p201;
$L__BB7_58:
	ld.shared.f32 	%f73, [_ZN6thrust24THRUST_300001_SM_1000_NS8cuda_cub4core6detail5shmemE+72];
	ld.shared.u64 	%rd58, [_ZN6thrust24THRUST_300001_SM_1000_NS8cuda_cub4core6detail5shmemE+80];
	abs.f32 	%f74, %f307;
	abs.f32 	%f75, %f73;
	setp.lt.f32 	%p202, %f74, %f75;
	mov.u64 	%rd278, %rd58;
	mov.f32 	%f308, %f73;
	@%p202 bra 	$L__BB7_61;
	setp.lt.f32 	%p203, %f75, %f74;
	mov.u64 	%rd278, %rd277;
	mov.f32 	%f308, %f307;
	@%p203 bra 	$L__BB7_61;
	setp.lt.s64 	%p204, %rd277, %rd58;
	min.s64 	%rd278, %rd277, %rd58;
	selp.f32 	%f308, %f307, %f73, %p204;
$L__BB7_61:
	ld.shared.f32 	%f78, [_ZN6thrust24THRUST_300001_SM_1000_NS8cuda_cub4core6detail5shmemE+88];
	ld.shared.u64 	%rd61, [_ZN6thrust24THRUST_300001_SM_1000_NS8cuda_cub4core6detail5shmemE+96];
	abs.f32 	%f79, %f308;
	abs.f32 	%f80, %f78;
	setp.lt.f32 	%p205, %f79, %f80;
	mov.u64 	%rd279, %rd61;
	mov.f32 	%f309, %f78;
	@%p205 bra 	$L__BB7_64;
	setp.lt.f32 	%p206, %f80, %f79;
	mov.u64 	%rd279, %rd278;
	mov.f32 	%f309, %f308;
	@%p206 bra 	$L__BB7_64;
	setp.lt.s64 	%p207, %rd278, %rd61;
	min.s64 	%rd279, %rd278, %rd61;
	selp.f32 	%f309, %f308, %f78, %p207;
$L__BB7_64:
	ld.shared.f32 	%f83, [_ZN6thrust24THRUST_300001_SM_1000_NS8cuda_cub4core6detail5shmemE+104];
	ld.shared.u64 	%rd64, [_ZN6thrust24THRUST_300001_SM_1000_NS8cuda_cub4core6detail5shmemE+112];
	abs.f32 	%f84, %f309;
	abs.f32 	%f85, %f83;
	setp.lt.f32 	%p208, %f84, %f85;
	mov.u64 	%rd280, %rd64;
	mov.f32 	%f310, %f83;
	@%p208 bra 	$L__BB7_67;
	setp.lt.f32 	%p209, %f85, %f84;
	mov.u64 	%rd280, %rd279;
	mov.f32 	%f310, %f309;
	@%p209 bra 	$L__BB7_67;
	setp.lt.s64 	%p210, %rd279, %rd64;
	min.s64 	%rd280, %rd279, %rd64;
	selp.f32 	%f310, %f309, %f83, %p210;
$L__BB7_67:
	ld.shared.f32 	%f88, [_ZN6thrust24THRUST_300001_SM_1000_NS8cuda_cub4core6detail5shmemE+120];
	ld.shared.u64 	%rd67, [_ZN6thrust24THRUST_300001_SM_1000_NS8cuda_cub4core6detail5shmemE+128];
	abs.f32 	%f89, %f310;
	abs.f32 	%f90, %f88;
	setp.lt.f32 	%p211, %f89, %f90;
	mov.f32 	%f351, %f88;
	mov.u64 	%rd325, %rd67;
	@%p211 bra 	$L__BB7_208;
	setp.lt.f32 	%p212, %f90, %f89;
	mov.f32 	%f351, %f310;
	mov.u64 	%rd325, %rd280;
	@%p212 bra 	$L__BB7_208;
	setp.lt.s64 	%p213, %rd280, %rd67;
	min.s64 	%rd325, %rd280, %rd67;
	selp.f32 	%f351, %f310, %f88, %p213;
	bra.uni 	$L__BB7_208;
$L__BB7_70:
	// begin inline asm
	mov.u32 %r171, %laneid;
	// end inline asm
	and.b32  	%r192, %r4, 992;
	add.s32 	%r193, %r192, 32;
	setp.gt.s32 	%p120, %r193, %r3;
	not.b32 	%r194, %r192;
	add.s32 	%r195, %r3, %r194;
	selp.b32 	%r190, %r195, 31, %p120;
	mov.b32 	%r173, %f298;
	mov.b32 	%r189, 1;
	mov.b32 	%r191, -1;
	// begin inline asm
	shfl.sync.down.b32 %r172, %r173, %r189, %r190, %r191;
	// end inline asm
	mov.b32 	%f92, %r172;
	// begin inline asm
	shfl.sync.down.b32 %r177, %r178, %r189, %r190, %r191;
	// end inline asm
	mov.b64 	{%r183, %r188}, %rd268;
	// begin inline asm
	shfl.sync.down.b32 %r182, %r183, %r189, %r190, %r191;
	// end inline asm
	// begin inline asm
	shfl.sync.down.b32 %r187, %r188, %r189, %r190, %r191;
	// end inline asm
	mov.b64 	%rd69, {%r182, %r187};
	setp.ge.s32 	%p121, %r171, %r190;
	mov.u64 	%rd281, %rd268;
	mov.f32 	%f311, %f298;
	@%p121 bra 	$L__BB7_74;
	abs.f32 	%f93, %f298;
	abs.f32 	%f94, %f92;
	setp.lt.f32 	%p122, %f93, %f94;
	mov.u64 	%rd281, %rd69;
	mov.f32 	%f311, %f92;
	@%p122 bra 	$L__BB7_74;
	setp.lt.f32 	%p123, %f94, %f93;
	mov.u64 	%rd281, %rd268;
	mov.f32 	%f311, %f298;
	@%p123 bra 	$L__BB7_74;
	setp.lt.s64 	%p124, %rd268, %rd69;
	min.s64 	%rd281, %rd268, %rd69;
	selp.f32 	%f311, %f298, %f92, %p124;
$L__BB7_74:
	mov.b32 	%r197, %f311;
	mov.b32 	%r213, 2;
	mov.b32 	%r215, -1;
	// begin inline asm
	shfl.sync.down.b32 %r196, %r197, %r213, %r190, %r215;
	// end inline asm
	mov.b32 	%f97, %r196;
	// begin inline asm
	shfl.sync.down.b32 %r201, %r202, %r213, %r190, %r215;
	// end inline asm
	mov.b64 	{%r207, %r212}, %rd281;
	// begin inline asm
	shfl.sync.down.b32 %r206, %r207, %r213, %r190, %r215;
	// end inline asm
	// begin inline asm
	shfl.sync.down.b32 %r211, %r212, %r213, %r190, %r215;
	// end inline asm
	mov.b64 	%rd72, {%r206, %r211};
	add.s32 	%r216, %r171, 2;
	setp.gt.s32 	%p125, %r216, %r190;
	mov.f32 	%f312, %f311;
	mov.u64 	%rd282, %rd281;
	@%p125 bra 	$L__BB7_78;
	abs.f32 	%f98, %f311;
	abs.f32 	%f99, %f97;
	setp.lt.f32 	%p126, %f98, %f99;
	mov.f32 	%f312, %f97;
	mov.u64 	%rd282, %rd72;
	@%p126 bra 	$L__BB7_78;
	setp.lt.f32 	%p127, %f99, %f98;
	mov.f32 	%f312, %f311;
	mov.u64 	%rd282, %rd281;
	@%p127 bra 	$L__BB7_78;
	setp.lt.s64 	%p128, %rd281, %rd72;
	selp.f32 	%f312, %f311, %f97, %p128;
	min.s64 	%rd282, %rd281, %rd72;
$L__BB7_78:
	mov.b32 	%r218, %f312;
	mov.b32 	%r234, 4;
	mov.b32 	%r236, -1;
	// begin inline asm
	shfl.sync.down.b32 %r217, %r218, %r234, %r190, %r236;
	// end inline asm
	mov.b32 	%f102, %r217;
	// begin inline asm
	shfl.sync.down.b32 %r222, %r223, %r234, %r190, %r236;
	// end inline asm
	mov.b64 	{%r228, %r233}, %rd282;
	// begin inline asm
	shfl.sync.down.b32 %r227, %r228, %r234, %r190, %r236;
	// end inline asm
	// begin inline asm
	shfl.sync.down.b32 %r232, %r233, %r234, %r190, %r236;
	// end inline asm
	mov.b64 	%rd75, {%r227, %r232};
	add.s32 	%r237, %r171, 4;
	setp.gt.s32 	%p129, %r237, %r190;
	mov.f32 	%f313, %f312;
	mov.u64 	%rd283, %rd282;
	@%p129 bra 	$L__BB7_82;
	abs.f32 	%f103, %f312;
	abs.f32 	%f104, %f102;
	setp.lt.f32 	%p130, %f103, %f104;
	mov.f32 	%f313, %f102;
	mov.u64 	%rd283, %rd75;
	@%p130 bra 	$L__BB7_82;
	setp.lt.f32 	%p131, %f104, %f103;
	mov.f32 	%f313, %f312;
	mov.u64 	%rd283, %rd282;
	@%p131 bra 	$L__BB7_82;
	setp.lt.s64 	%p132, %rd282, %rd75;
	selp.f32 	%f313, %f312, %f102, %p132;
	min.s64 	%rd283, %rd282, %rd75;
$L__BB7_82:
	mov.b32 	%r239, %f313;
	mov.b32 	%r255, 8;
	mov.b32 	%r257, -1;
	// begin inline asm
	shfl.sync.down.b32 %r238, %r239, %r255, %r190, %r257;
	// end inline asm
	mov.b32 	%f107, %r238;
	// begin inline asm
	shfl.sync.down.b32 %r243, %r244, %r255, %r190, %r257;
	// end inline asm
	mov.b64 	{%r249, %r254}, %rd283;
	// begin inline asm
	shfl.sync.down.b32 %r248, %r249, %r255, %r190, %r257;
	// end inline asm
	// begin inline asm
	shfl.sync.down.b32 %r253, %r254, %r255, %r190, %r257;
	// end inline asm
	mov.b64 	%rd78, {%r248, %r253};
	add.s32 	%r258, %r171, 8;
	setp.gt.s32 	%p133, %r258, %r190;
	mov.f32 	%f314, %f313;
	mov.u64 	%rd284, %rd283;
	@%p133 bra 	$L__BB7_86;
	abs.f32 	%f108, %f313;
	abs.f32 	%f109, %f107;
	setp.lt.f32 	%p134, %f108, %f109;
	mov.f32 	%f314, %f107;
	mov.u64 	%rd284, %rd78;
	@%p134 bra 	$L__BB7_86;
	setp.lt.f32 	%p135, %f109, %f108;
	mov.f32 	%f314, %f313;
	mov.u64 	%rd284, %rd283;
	@%p135 bra 	$L__BB7_86;
	setp.lt.s64 	%p136, %rd283, %rd78;
	selp.f32 	%f314, %f313, %f107, %p136;
	min.s64 	%rd284, %rd283, %rd78;
$L__BB7_86:
	mov.b32 	%r260, %f314;
	mov.b32 	%r276, 16;
	mov.b32 	%r278, -1;
	// begin inline asm
	shfl.sync.down.b32 %r259, %r260, %r276, %r190, %r278;
	// end inline asm
	mov.b32 	%f112, %r259;
	// begin inline asm
	shfl.sync.down.b32 %r264, %r265, %r276, %r190, %r278;
	// end inline asm
	mov.b64 	{%r270, %r275}, %rd284;
	// begin inline asm
	shfl.sync.down.b32 %r269, %r270, %r276, %r190, %r278;
	// end inline asm
	// begin inline asm
	shfl.sync.down.b32 %r274, %r275, %r276, %r190, %r278;
	// end inline asm
	mov.b64 	%rd81, {%r269, %r274};
	add.s32 	%r279, %r171, 16;
	setp.gt.s32 	%p137, %r279, %r190;
	mov.f32 	%f351, %f314;
	mov.u64 	%rd325, %rd284;
	@%p137 bra 	$L__BB7_90;
	abs.f32 	%f113, %f314;
	abs.f32 	%f114, %f112;
	setp.lt.f32 	%p138, %f113, %f114;
	mov.f32 	%f351, %f112;
	mov.u64 	%rd325, %rd81;
	@%p138 bra 	$L__BB7_90;
	setp.lt.f32 	%p139, %f114, %f113;
	mov.f32 	%f351, %f314;
	mov.u64 	%rd325, %rd284;
	@%p139 bra 	$L__BB7_90;
	setp.lt.s64 	%p140, %rd284, %rd81;
	selp.f32 	%f351, %f314, %f112, %p140;
	min.s64 	%rd325, %rd284, %rd81;
$L__BB7_90:
	setp.ne.s32 	%p141, %r171, 0;
	@%p141 bra 	$L__BB7_92;
	shr.u32 	%r280, %r4, 1;
	and.b32  	%r281, %r280, 496;
	mov.u32 	%r282, _ZN6thrust24THRUST_300001_SM_1000_NS8cuda_cub4core6detail5shmemE;
	add.s32 	%r283, %r282, %r281;
	st.shared.f32 	[%r283+8], %f351;
	st.shared.u64 	[%r283+16], %rd325;
$L__BB7_92:
	bar.sync 	0;
	setp.ne.s32 	%p142, %r4, 0;
	@%p142 bra 	$L__BB7_208;
	setp.lt.s32 	%p143, %r3, 33;
	mov.f32 	%f316, %f351;
	mov.u64 	%rd286, %rd325;
	@%p143 bra 	$L__BB7_97;
	ld.shared.f32 	%f117, [_ZN6thrust24THRUST_300001_SM_1000_NS8cuda_cub4core6detail5shmemE+24];
	ld.shared.u64 	%rd84, [_ZN6thrust24THRUST_300001_SM_1000_NS8cuda_cub4core6detail5shmemE+32];
	abs.f32 	%f118, %f351;
	abs.f32 	%f119, %f117;
	setp.lt.f32 	%p144, %f118, %f119;
	mov.f32 	%f316, %f117;
	mov.u64 	%rd286, %rd84;
	@%p144 bra 	$L__BB7_97;
	setp.lt.f32 	%p145, %f119, %f118;
	mov.f32 	%f316, %f351;
	mov.u64 	%rd286, %rd325;
	@%p145 bra 	$L__BB7_97;
	setp.lt.s64 	%p146, %rd325, %rd84;
	selp.f32 	%f316, %f351, %f117, %p146;
	min.s64 	%rd286, %rd325, %rd84;
$L__BB7_97:
	setp.lt.s32 	%p147, %r3, 65;
	mov.f32 	%f317, %f316;
	mov.u64 	%rd287, %rd286;
	@%p147 bra 	$L__BB7_101;
	ld.shared.f32 	%f122, [_ZN6thrust24THRUST_300001_SM_1000_NS8cuda_cub4core6detail5shmemE+40];
	ld.shared.u64 	%rd87, [_ZN6thrust24THRUST_300001_SM_1000_NS8cuda_cub4core6detail5shmemE+48];
	abs.f32 	%f123, %f316;
	abs.f32 	%f124, %f122;
	setp.lt.f32 	%p148, %f123, %f124;
	mov.f32 	%f317, %f122;
	mov.u64 	%rd287, %rd87;
	@%p148 bra 	$L__BB7_101;
	setp.lt.f32 	%p149, %f124, %f123;
	mov.f32 	%f317, %f316;
	mov.u64 	%rd287, %rd286;
	@%p149 bra 	$L__BB7_101;
	setp.lt.s64 	%p150, %rd286, %rd87;
	selp.f32 	%f317, %f316, %f122, %p150;
	min.s64 	%rd287, %rd286, %rd87;
$L__BB7_101:
	setp.lt.s32 	%p151, %r3, 97;
	mov.f32 	%f318, %f317;
	mov.u64 	%rd288, %rd287;
	@%p151 bra 	$L__BB7_105;
	ld.shared.f32 	%f127, [_ZN6thrust24THRUST_300001_SM_1000_NS8cuda_cub4core6detail5shmemE+56];
	ld.shared.u64 	%rd90, [_ZN6thrust24THRUST_300001_SM_1000_NS8cuda_cub4core6detail5shmemE+64];
	abs.f32 	%f128, %f317;
	abs.f32 	%f129, %f127;
	setp.lt.f32 	%p152, %f128, %f129;
	mov.f32 	%f318, %f127;
	mov.u64 	%rd288, %rd90;
	@%p152 bra 	$L__BB7_105;
	setp.lt.f32 	%p153, %f129, %f128;
	mov.f32 	%f318, %f317;
	mov.u64 	%rd288, %rd287;
	@%p153 bra 	$L__BB7_105;
	setp.lt.s64 	%p154, %rd287, %rd90;
	selp.f32 	%f318, %f317, %f127, %p154;
	min.s64 	%rd288, %rd287, %rd90;
$L__BB7_105:
	setp.lt.s32 	%p155, %r3, 129;
	mov.f32 	%f319, %f318;
	mov.u64 	%rd289, %rd288;
	@%p155 bra 	$L__BB7_109;
	ld.shared.f32 	%f132, [_ZN6thrust24THRUST_300001_SM_1000_NS8cuda_cub4core6detail5shmemE+72];
	ld.shared.u64 	%rd93, [_ZN6thrust24THRUST_300001_SM_1000_NS8cuda_cub4core6detail5shmemE+80];
	abs.f32 	%f133, %f318;
	abs.f32 	%f134, %f132;
	setp.lt.f32 	%p156, %f133, %f134;
	mov.f32 	%f319, %f132;
	mov.u64 	%rd289, %rd93;
	@%p156 bra 	$L__BB7_109;
	setp.lt.f32 	%p157, %f134, %f133;
	mov.f32 	%f319, %f318;
	mov.u64 	%rd289, %rd288;
	@%p157 bra 	$L__BB7_109;
	setp.lt.s64 	%p158, %rd288, %rd93;
	selp.f32 	%f319, %f318, %f132, %p158;
	min.s64 	%rd289, %rd288, %rd93;
$L__BB7_109:
	setp.lt.s32 	%p159, %r3, 161;
	mov.f32 	%f320, %f319;
	mov.u64 	%rd290, %rd289;
	@%p159 bra 	$L__BB7_113;
	ld.shared.f32 	%f137, [_ZN6thrust24THRUST_300001_SM_1000_NS8cuda_cub4core6detail5shmemE+88];
	ld.shared.u64 	%rd96, [_ZN6thrust24THRUST_300001_SM_1000_NS8cuda_cub4core6detail5shmemE+96];
	abs.f32 	%f138, %f319;
	abs.f32 	%f139, %f137;
	setp.lt.f32 	%p160, %f138, %f139;
	mov.f32 	%f320, %f137;
	mov.u64 	%rd290, %rd96;
	@%p160 bra 	$L__BB7_113;
	setp.lt.f32 	%p161, %f139, %f138;
	mov.f32 	%f320, %f319;
	mov.u64 	%rd290, %rd289;
	@%p161 bra 	$L__BB7_113;
	setp.lt.s64 	%p162, %rd289, %rd96;
	selp.f32 	%f320, %f319, %f137, %p162;
	min.s64 	%rd290, %rd289, %rd96;
$L__BB7_113:
	setp.lt.s32 	%p163, %r3, 193;
	mov.f32 	%f321, %f320;
	mov.u64 	%rd291, %rd290;
	@%p163 bra 	$L__BB7_117;
	ld.shared.f32 	%f142, [_ZN6thrust24THRUST_300001_SM_1000_NS8cuda_cub4core6detail5shmemE+104];
	ld.shared.u64 	%rd99, [_ZN6thrust24THRUST_300001_SM_1000_NS8cuda_cub4core6detail5shmemE+112];
	abs.f32 	%f143, %f320;
	abs.f32 	%f144, %f142;
	setp.lt.f32 	%p164, %f143, %f144;
	mov.f32 	%f321, %f142;
	mov.u64 	%rd291, %rd99;
	@%p164 bra 	$L__BB7_117;
	setp.lt.f32 	%p165, %f144, %f143;
	mov.f32 	%f321, %f320;
	mov.u64 	%rd291, %rd290;
	@%p165 bra 	$L__BB7_117;
	setp.lt.s64 	%p166, %rd290, %rd99;
	selp.f32 	%f321, %f320, %f142, %p166;
	min.s64 	%rd291, %rd290, %rd99;
$L__BB7_117:
	setp.lt.s32 	%p167, %r3, 225;
	mov.f32 	%f351, %f321;
	mov.u64 	%rd325, %rd291;
	@%p167 bra 	$L__BB7_208;
	ld.shared.f32 	%f147, [_ZN6thrust24THRUST_300001_SM_1000_NS8cuda_cub4core6detail5shmemE+120];
	ld.shared.u64 	%rd102, [_ZN6thrust24THRUST_300001_SM_1000_NS8cuda_cub4core6detail5shmemE+128];
	abs.f32 	%f148, %f321;
	abs.f32 	%f149, %f147;
	setp.lt.f32 	%p168, %f148, %f149;
	mov.f32 	%f351, %f147;
	mov.u64 	%rd325, %rd102;
	@%p168 bra 	$L__BB7_208;
	setp.lt.f32 	%p169, %f149, %f148;
	mov.f32 	%f351, %f321;
	mov.u64 	%rd325, %rd291;
	@%p169 bra 	$L__BB7_208;
	setp.lt.s64 	%p170, %rd291, %rd102;
	selp.f32 	%f351, %f321, %f147, %p170;
	min.s64 	%rd325, %rd291, %rd102;
	bra.uni 	$L__BB7_208;
$L__BB7_121:
	mov.u32 	%r20, %tid.x;
	add.s64 	%rd104, %rd196, %rd4;
	cvt.u64.u32 	%rd105, %r20;
	add.s64 	%rd201, %rd105, %rd4;
	cvta.to.global.u64 	%rd202, %rd195;
	shl.b64 	%rd203, %rd201, 2;
	add.s64 	%rd204, %rd202, %rd203;
	ld.global.f32 	%f274, [%rd204];
	add.s32 	%r36, %r20, 256;
	cvt.u64.u32 	%rd205, %r36;
	ld.global.f32 	%f275, [%rd204+1024];
	add.s32 	%r37, %r20, 512;
	cvt.u64.u32 	%rd206, %r37;
	ld.global.f32 	%f276, [%rd204+2048];
	add.s32 	%r38, %r20, 768;
	cvt.u64.u32 	%rd207, %r38;
	ld.global.f32 	%f277, [%rd204+3072];
	or.b32  	%r39, %r20, 1024;
	cvt.u64.u32 	%rd106, %r39;
	add.s64 	%rd313, %rd104, %rd106;
	ld.global.f32 	%f339, [%rd204+4096];
	abs.f32 	%f278, %f274;
	abs.f32 	%f279, %f275;
	setp.geu.f32 	%p2, %f278, %f279;
	selp.f32 	%f280, %f274, %f275, %p2;
	selp.b64 	%rd208, %rd105, %rd205, %p2;
	abs.f32 	%f281, %f280;
	abs.f32 	%f282, %f276;
	setp.geu.f32 	%p3, %f281, %f282;
	selp.f32 	%f283, %f280, %f276, %p3;
	selp.b64 	%rd209, %rd208, %rd206, %p3;
	abs.f32 	%f284, %f283;
	abs.f32 	%f285, %f277;
	setp.geu.f32 	%p4, %f284, %f285;
	selp.f32 	%f152, %f283, %f277, %p4;
	selp.b64 	%rd108, %rd209, %rd207, %p4;
	abs.f32 	%f153, %f152;
	abs.f32 	%f154, %f339;
	setp.lt.f32 	%p5, %f153, %f154;
	@%p5 bra 	$L__BB7_123;
	setp.lt.f32 	%p6, %f154, %f153;
	setp.lt.u64 	%p7, %rd108, %rd106;
	or.pred  	%p8, %p6, %p7;
	selp.f32 	%f339, %f152, %f339, %p8;
	add.s64 	%rd212, %rd104, %rd108;
	selp.b64 	%rd313, %rd212, %rd313, %p8;
$L__BB7_123:
	setp.le.u64 	%p9, %rd198, %rd5;
	@%p9 bra 	$L__BB7_164;
	setp.ne.s32 	%p10, %r20, 0;
	@%p10 bra 	$L__BB7_126;
	atom.global.add.u64 	%rd213, [%rd1+8], 1280;
	add.s64 	%rd214, %rd213, %rd5;
	st.shared.u64 	[_ZN6thrust24THRUST_300001_SM_1000_NS8cuda_cub4core6detail5shmemE+152], %rd214;
$L__BB7_126:
	bar.sync 	0;
	ld.shared.u64 	%rd301, [_ZN6thrust24THRUST_300001_SM_1000_NS8cuda_cub4core6detail5shmemE+152];
	add.s64 	%rd215, %rd301, 1280;
	setp.gt.s64 	%p11, %rd215, %rd198;
	@%p11 bra 	$L__BB7_141;
	mov.f32 	%f323, %f339;
	mov.u64 	%rd294, %rd313;
$L__BB7_128:
	add.s64 	%rd216, %rd301, %rd105;
	cvta.to.global.u64 	%rd217, %rd195;
	shl.b64 	%rd218, %rd216, 2;
	add.s64 	%rd219, %rd217, %rd218;
	add.s64 	%rd295, %rd216, %rd196;
	ld.global.f32 	%f324, [%rd219];
	add.s64 	%rd296, %rd295, 256;
	ld.global.f32 	%f325, [%rd219+1024];
	add.s64 	%rd297, %rd295, 512;
	ld.global.f32 	%f326, [%rd219+2048];
	add.s64 	%rd298, %rd295, 768;
	ld.global.f32 	%f327, [%rd219+3072];
	add.s64 	%rd313, %rd295, 1024;
	ld.global.f32 	%f339, [%rd219+4096];
	abs.f32 	%f163, %f323;
	abs.f32 	%f164, %f324;
	setp.lt.f32 	%p12, %f163, %f164;
	@%p12 bra 	$L__BB7_130;
	setp.lt.f32 	%p13, %f164, %f163;
	setp.lt.s64 	%p14, %rd294, %rd295;
	or.pred  	%p15, %p13, %p14;
	selp.f32 	%f324, %f323, %f324, %p15;
	selp.b64 	%rd295, %rd294, %rd295, %p15;
$L__BB7_130:
	abs.f32 	%f167, %f324;
	abs.f32 	%f168, %f325;
	setp.lt.f32 	%p16, %f167, %f168;
	@%p16 bra 	$L__BB7_132;
	setp.lt.f32 	%p17, %f168, %f167;
	setp.lt.s64 	%p18, %rd295, %rd296;
	or.pred  	%p19, %p17, %p18;
	selp.f32 	%f325, %f324, %f325, %p19;
	selp.b64 	%rd296, %rd295, %rd296, %p19;
$L__BB7_132:
	abs.f32 	%f171, %f325;
	abs.f32 	%f172, %f326;
	setp.lt.f32 	%p20, %f171, %f172;
	@%p20 bra 	$L__BB7_134;
	setp.lt.f32 	%p21, %f172, %f171;
	setp.lt.s64 	%p22, %rd296, %rd297;
	or.pred  	%p23, %p21, %p22;
	selp.f32 	%f326, %f325, %f326, %p23;
	selp.b64 	%rd297, %rd296, %rd297, %p23;
$L__BB7_134:
	abs.f32 	%f175, %f326;
	abs.f32 	%f176, %f327;
	setp.lt.f32 	%p24, %f175, %f176;
	@%p24 bra 	$L__BB7_136;
	setp.lt.f32 	%p25, %f176, %f175;
	setp.lt.s64 	%p26, %rd297, %rd298;
	or.pred  	%p27, %p25, %p26;
	selp.f32 	%f327, %f326, %f327, %p27;
	selp.b64 	%rd298, %rd297, %rd298, %p27;
$L__BB7_136:
	abs.f32 	%f179, %f327;
	abs.f32 	%f180, %f339;
	setp.lt.f32 	%p28, %f179, %f180;
	@%p28 bra 	$L__BB7_138;
	setp.lt.f32 	%p29, %f180, %f179;
	setp.lt.s64 	%p30, %rd298, %rd313;
	or.pred  	%p31, %p29, %p30;
	selp.f32 	%f339, %f327, %f339, %p31;
	selp.b64 	%rd313, %rd298, %rd313, %p31;
$L__BB7_138:
	setp.ne.s32 	%p32, %r20, 0;
	bar.sync 	0;
	@%p32 bra 	$L__BB7_140;
	atom.global.add.u64 	%rd220, [%rd1+8], 1280;
	add.s64 	%rd221, %rd220, %rd5;
	st.shared.u64 	[_ZN6thrust24THRUST_300001_SM_1000_NS8cuda_cub4core6detail5shmemE+152], %rd221;
$L__BB7_140:
	bar.sync 	0;
	ld.shared.u64 	%rd301, [_ZN6thrust24THRUST_300001_SM_1000_NS8cuda_cub4core6detail5shmemE+152];
	add.s64 	%rd222, %rd301, 1280;
	setp.le.s64 	%p33, %rd222, %rd198;
	mov.f32 	%f323, %f339;
	mov.u64 	%rd294, %rd313;
	@%p33 bra 	$L__BB7_128;
$L__BB7_141:
	setp.le.s64 	%p34, %rd198, %rd301;
	@%p34 bra 	$L__BB7_164;
	cvt.u32.u64 	%r40, %rd301;
	cvt.u32.u64 	%r41, %rd198;
	sub.s32 	%r21, %r41, %r40;
	setp.ge.s32 	%p35, %r20, %r21;
	@%p35 bra 	$L__BB7_164;
	cvta.to.global.u64 	%rd132, %rd195;
	not.b32 	%r43, %r20;
	add.s32 	%r44, %r43, %r41;
	sub.s32 	%r22, %r44, %r40;
	and.b32  	%r46, %r22, 768;
	setp.eq.s32 	%p36, %r46, 768;
	mov.u32 	%r397, %r20;
	@%p36 bra 	$L__BB7_149;
	add.s64 	%rd224, %rd301, %rd105;
	add.s64 	%rd303, %rd224, %rd196;
	shl.b64 	%rd225, %rd224, 2;
	add.s64 	%rd302, %rd132, %rd225;
	shr.u32 	%r47, %r22, 8;
	add.s32 	%r48, %r47, 1;
	and.b32  	%r49, %r48, 3;
	neg.s32 	%r395, %r49;
	mov.u32 	%r397, %r20;
$L__BB7_145:
	.pragma "nounroll";
	mov.u64 	%rd137, %rd313;
	mov.f32 	%f184, %f339;
	ld.global.f32 	%f185, [%rd302];
	abs.f32 	%f186, %f184;
	abs.f32 	%f187, %f185;
	setp.lt.f32 	%p37, %f186, %f187;
	mov.f32 	%f339, %f185;
	mov.u64 	%rd313, %rd303;
	@%p37 bra 	$L__BB7_148;
	setp.lt.f32 	%p38, %f187, %f186;
	mov.f32 	%f339, %f184;
	mov.u64 	%rd313, %rd137;
	@%p38 bra 	$L__BB7_148;
	setp.lt.s64 	%p39, %rd137, %rd303;
	selp.f32 	%f339, %f184, %f185, %p39;
	min.s64 	%rd313, %rd137, %rd303;
$L__BB7_148:
	add.s32 	%r397, %r397, 256;
	add.s64 	%rd303, %rd303, 256;
	add.s64 	%rd302, %rd302, 1024;
	add.s32 	%r395, %r395, 1;
	setp.ne.s32 	%p40, %r395, 0;
	@%p40 bra 	$L__BB7_145;
$L__BB7_149:
	setp.lt.u32 	%p41, %r22, 768;
	@%p41 bra 	$L__BB7_164;
	add.s32 	%r398, %r397, 512;
$L__BB7_151:
	mov.u32 	%r30, %r398;
	add.s32 	%r50, %r30, -512;
	cvt.u64.u32 	%rd226, %r50;
	add.s64 	%rd227, %rd301, %rd226;
	shl.b64 	%rd228, %rd227, 2;
	add.s64 	%rd145, %rd132, %rd228;
	add.s64 	%rd146, %rd227, %rd196;
	ld.global.f32 	%f193, [%rd145];
	abs.f32 	%f194, %f339;
	abs.f32 	%f195, %f193;
	setp.lt.f32 	%p42, %f194, %f195;
	mov.f32 	%f335, %f193;
	mov.u64 	%rd309, %rd146;
	@%p42 bra 	$L__BB7_154;
	setp.lt.f32 	%p43, %f195, %f194;
	mov.f32 	%f335, %f339;
	mov.u64 	%rd309, %rd313;
	@%p43 bra 	$L__BB7_154;
	setp.lt.s64 	%p44, %rd313, %rd146;
	selp.f32 	%f335, %f339, %f193, %p44;
	min.s64 	%rd309, %rd313, %rd146;
$L__BB7_154:
	add.s32 	%r51, %r30, -256;
	cvt.u64.u32 	%rd229, %r51;
	add.s64 	%rd230, %rd301, %rd229;
	add.s64 	%rd149, %rd230, %rd196;
	ld.global.f32 	%f198, [%rd145+1024];
	abs.f32 	%f199, %f335;
	abs.f32 	%f200, %f198;
	setp.lt.f32 	%p45, %f199, %f200;
	mov.f32 	%f336, %f198;
	mov.u64 	%rd310, %rd149;
	@%p45 bra 	$L__BB7_157;
	setp.lt.f32 	%p46, %f200, %f199;
	mov.f32 	%f336, %f335;
	mov.u64 	%rd310, %rd309;
	@%p46 bra 	$L__BB7_157;
	setp.lt.s64 	%p47, %rd309, %rd149;
	selp.f32 	%f336, %f335, %f198, %p47;
	min.s64 	%rd310, %rd309, %rd149;
$L__BB7_157:
	cvt.u64.u32 	%rd231, %r30;
	add.s64 	%rd232, %rd301, %rd231;
	add.s64 	%rd152, %rd232, %rd196;
	ld.global.f32 	%f203, [%rd145+2048];
	abs.f32 	%f204, %f336;
	abs.f32 	%f205, %f203;
	setp.lt.f32 	%p48, %f204, %f205;
	mov.f32 	%f337, %f203;
	mov.u64 	%rd311, %rd152;
	@%p48 bra 	$L__BB7_160;
	setp.lt.f32 	%p49, %f205, %f204;
	mov.f32 	%f337, %f336;
	mov.u64 	%rd311, %rd310;
	@%p49 bra 	$L__BB7_160;
	setp.lt.s64 	%p50, %rd310, %rd152;
	selp.f32 	%f337, %f336, %f203, %p50;
	min.s64 	%rd311, %rd310, %rd152;
$L__BB7_160:
	add.s32 	%r52, %r30, 256;
	cvt.u64.u32 	%rd233, %r52;
	add.s64 	%rd234, %rd301, %rd233;
	add.s64 	%rd155, %rd234, %rd196;
	ld.global.f32 	%f208, [%rd145+3072];
	abs.f32 	%f209, %f337;
	abs.f32 	%f210, %f208;
	setp.lt.f32 	%p51, %f209, %f210;
	mov.f32 	%f339, %f208;
	mov.u64 	%rd313, %rd155;
	@%p51 bra 	$L__BB7_163;
	setp.lt.f32 	%p52, %f210, %f209;
	mov.f32 	%f339, %f337;
	mov.u64 	%rd313, %rd311;
	@%p52 bra 	$L__BB7_163;
	setp.lt.s64 	%p53, %rd311, %rd155;
	selp.f32 	%f339, %f337, %f208, %p53;
	min.s64 	%rd313, %rd311, %rd155;
$L__BB7_163:
	add.s32 	%r398, %r30, 1024;
	add.s32 	%r53, %r30, 512;
	setp.lt.s32 	%p54, %r53, %r21;
	@%p54 bra 	$L__BB7_151;
$L__BB7_164:
	// begin inline asm
	mov.u32 %r54, %laneid;
	// end inline asm
	mov.b32 	%r56, %f339;
	mov.b32 	%r72, 1;
	mov.b32 	%r73, 31;
	mov.b32 	%r74, -1;
	// begin inline asm
	shfl.sync.down.b32 %r55, %r56, %r72, %r73, %r74;
	// end inline asm
	mov.b32 	%f214, %r55;
	// begin inline asm
	shfl.sync.down.b32 %r60, %r61, %r72, %r73, %r74;
	// end inline asm
	mov.b64 	{%r66, %r71}, %rd313;
	// begin inline asm
	shfl.sync.down.b32 %r65, %r66, %r72, %r73, %r74;
	// end inline asm
	// begin inline asm
	shfl.sync.down.b32 %r70, %r71, %r72, %r73, %r74;
	// end inline asm
	mov.b64 	%rd159, {%r65, %r70};
	setp.gt.s32 	%p55, %r54, 30;
	mov.f32 	%f340, %f339;
	mov.u64 	%rd314, %rd313;
	@%p55 bra 	$L__BB7_168;
	abs.f32 	%f215, %f339;
	abs.f32 	%f216, %f214;
	setp.lt.f32 	%p56, %f215, %f216;
	mov.f32 	%f340, %f214;
	mov.u64 	%rd314, %rd159;
	@%p56 bra 	$L__BB7_168;
	setp.lt.f32 	%p57, %f216, %f215;
	mov.f32 	%f340, %f339;
	mov.u64 	%rd314, %rd313;
	@%p57 bra 	$L__BB7_168;
	setp.lt.s64 	%p58, %rd313, %rd159;
	selp.f32 	%f340, %f339, %f214, %p58;
	min.s64 	%rd314, %rd313, %rd159;
$L__BB7_168:
	mov.b32 	%r76, %f340;
	mov.b32 	%r92, 2;
	mov.b32 	%r93, 31;
	mov.b32 	%r94, -1;
	// begin inline asm
	shfl.sync.down.b32 %r75, %r76, %r92, %r93, %r94;
	// end inline asm
	mov.b32 	%f219, %r75;
	// begin inline asm
	shfl.sync.down.b32 %r80, %r81, %r92, %r93, %r94;
	// end inline asm
	mov.b64 	{%r86, %r91}, %rd314;
	// begin inline asm
	shfl.sync.down.b32 %r85, %r86, %r92, %r93, %r94;
	// end inline asm
	// begin inline asm
	shfl.sync.down.b32 %r90, %r91, %r92, %r93, %r94;
	// end inline asm
	mov.b64 	%rd162, {%r85, %r90};
	setp.gt.s32 	%p59, %r54, 29;
	mov.f32 	%f341, %f340;
	mov.u64 	%rd315, %rd314;
	@%p59 bra 	$L__BB7_172;
	abs.f32 	%f220, %f340;
	abs.f32 	%f221, %f219;
	setp.lt.f32 	%p60, %f220, %f221;
	mov.f32 	%f341, %f219;
	mov.u64 	%rd315, %rd162;
	@%p60 bra 	$L__BB7_172;
	setp.lt.f32 	%p61, %f221, %f220;
	mov.f32 	%f341, %f340;
	mov.u64 	%rd315, %rd314;
	@%p61 bra 	$L__BB7_172;
	setp.lt.s64 	%p62, %rd314, %rd162;
	selp.f32 	%f341, %f340, %f219, %p62;
	min.s64 	%rd315, %rd314, %rd162;
$L__BB7_172:
	mov.b32 	%r96, %f341;
	mov.b32 	%r112, 4;
	mov.b32 	%r113, 31;
	mov.b32 	%r114, -1;
	// begin inline asm
	shfl.sync.down.b32 %r95, %r96, %r112, %r113, %r114;
	// end inline asm
	mov.b32 	%f224, %r95;
	// begin inline asm
	shfl.sync.down.b32 %r100, %r101, %r112, %r113, %r114;
	// end inline asm
	mov.b64 	{%r106, %r111}, %rd315;
	// begin inline asm
	shfl.sync.down.b32 %r105, %r106, %r112, %r113, %r114;
	// end inline asm
	// begin inline asm
	shfl.sync.down.b32 %r110, %r111, %r112, %r113, %r114;
	// end inline asm
	mov.b64 	%rd165, {%r105, %r110};
	setp.gt.s32 	%p63, %r54, 27;
	mov.f32 	%f342, %f341;
	mov.u64 	%rd316, %rd315;
	@%p63 bra 	$L__BB7_176;
	abs.f32 	%f225, %f341;
	abs.f32 	%f226, %f224;
	setp.lt.f32 	%p64, %f225, %f226;
	mov.f32 	%f342, %f224;
	mov.u64 	%rd316, %rd165;
	@%p64 bra 	$L__BB7_176;
	setp.lt.f32 	%p65, %f226, %f225;
	mov.f32 	%f342, %f341;
	mov.u64 	%rd316, %rd315;
	@%p65 bra 	$L__BB7_176;
	setp.lt.s64 	%p66, %rd315, %rd165;
	selp.f32 	%f342, %f341, %f224, %p66;
	min.s64 	%rd316, %rd315, %rd165;
$L__BB7_176:
	mov.b32 	%r116, %f342;
	mov.b32 	%r132, 8;
	mov.b32 	%r133, 31;
	mov.b32 	%r134, -1;
	// begin inline asm
	shfl.sync.down.b32 %r115, %r116, %r132, %r133, %r134;
	// end inline asm
	mov.b32 	%f229, %r115;
	// begin inline asm
	shfl.sync.down.b32 %r120, %r121, %r132, %r133, %r134;
	// end inline asm
	mov.b64 	{%r126, %r131}, %rd316;
	// begin inline asm
	shfl.sync.down.b32 %r125, %r126, %r132, %r133, %r134;
	// end inline asm
	// begin inline asm
	shfl.sync.down.b32 %r130, %r131, %r132, %r133, %r134;
	// end inline asm
	mov.b64 	%rd168, {%r125, %r130};
	setp.gt.s32 	%p67, %r54, 23;
	mov.f32 	%f343, %f342;
	mov.u64 	%rd317, %rd316;
	@%p67 bra 	$L__BB7_180;
	abs.f32 	%f230, %f342;
	abs.f32 	%f231, %f229;
	setp.lt.f32 	%p68, %f230, %f231;
	mov.f32 	%f343, %f229;
	mov.u64 	%rd317, %rd168;
	@%p68 bra 	$L__BB7_180;
	setp.lt.f32 	%p69, %f231, %f230;
	mov.f32 	%f343, %f342;
	mov.u64 	%rd317, %rd316;
	@%p69 bra 	$L__BB7_180;
	setp.lt.s64 	%p70, %rd316, %rd168;
	selp.f32 	%f343, %f342, %f229, %p70;
	min.s64 	%rd317, %rd316, %rd168;
$L__BB7_180:
	mov.b32 	%r136, %f343;
	mov.b32 	%r152, 16;
	mov.b32 	%r153, 31;
	mov.b32 	%r154, -1;
	// begin inline asm
	shfl.sync.down.b32 %r135, %r136, %r152, %r153, %r154;
	// end inline asm
	mov.b32 	%f234, %r135;
	// begin inline asm
	shfl.sync.down.b32 %r140, %r141, %r152, %r153, %r154;
	// end inline asm
	mov.b64 	{%r146, %r151}, %rd317;
	// begin inline asm
	shfl.sync.down.b32 %r145, %r146, %r152, %r153, %r154;
	// end inline asm
	// begin inline asm
	shfl.sync.down.b32 %r150, %r151, %r152, %r153, %r154;
	// end inline asm
	mov.b64 	%rd171, {%r145, %r150};
	setp.gt.s32 	%p71, %r54, 15;
	mov.f32 	%f351, %f343;
	mov.u64 	%rd325, %rd317;
	@%p71 bra 	$L__BB7_184;
	abs.f32 	%f235, %f343;
	abs.f32 	%f236, %f234;
	setp.lt.f32 	%p72, %f235, %f236;
	mov.f32 	%f351, %f234;
	mov.u64 	%rd325, %rd171;
	@%p72 bra 	$L__BB7_184;
	setp.lt.f32 	%p73, %f236, %f235;
	mov.f32 	%f351, %f343;
	mov.u64 	%rd325, %rd317;
	@%p73 bra 	$L__BB7_184;
	setp.lt.s64 	%p74, %rd317, %rd171;
	selp.f32 	%f351, %f343, %f234, %p74;
	min.s64 	%rd325, %rd317, %rd171;
$L__BB7_184:
	setp.ne.s32 	%p75, %r54, 0;
	@%p75 bra 	$L__BB7_186;
	shr.u32 	%r155, %r20, 1;
	and.b32  	%r156, %r155, 496;
	mov.u32 	%r157, _ZN6thrust24THRUST_300001_SM_1000_NS8cuda_cub4core6detail5shmemE;
	add.s32 	%r158, %r157, %r156;
	st.shared.f32 	[%r158+8], %f351;
	st.shared.u64 	[%r158+16], %rd325;
$L__BB7_186:
	bar.sync 	0;
	setp.ne.s32 	%p76, %r20, 0;
	@%p76 bra 	$L__BB7_208;
	ld.shared.f32 	%f239, [_ZN6thrust24THRUST_300001_SM_1000_NS8cuda_cub4core6detail5shmemE+24];
	ld.shared.u64 	%rd174, [_ZN6thrust24THRUST_300001_SM_1000_NS8cuda_cub4core6detail5shmemE+32];
	abs.f32 	%f240, %f351;
	abs.f32 	%f241, %f239;
	setp.lt.f32 	%p77, %f240, %f241;
	mov.f32 	%f345, %f239;
	mov.u64 	%rd319, %rd174;
	@%p77 bra 	$L__BB7_190;
	setp.lt.f32 	%p78, %f241, %f240;
	mov.f32 	%f345, %f351;
	mov.u64 	%rd319, %rd325;
	@%p78 bra 	$L__BB7_190;
	setp.lt.s64 	%p79, %rd325, %rd174;
	selp.f32 	%f345, %f351, %f239, %p79;
	min.s64 	%rd319, %rd325, %rd174;
$L__BB7_190:
	ld.shared.f32 	%f244, [_ZN6thrust24THRUST_300001_SM_1000_NS8cuda_cub4core6detail5shmemE+40];
	ld.shared.u64 	%rd177, [_ZN6thrust24THRUST_300001_SM_1000_NS8cuda_cub4core6detail5shmemE+48];
	abs.f32 	%f245, %f345;
	abs.f32 	%f246, %f244;
	setp.lt.f32 	%p80, %f245, %f246;
	mov.f32 	%f346, %f244;
	mov.u64 	%rd320, %rd177;
	@%p80 bra 	$L__BB7_193;
	setp.lt.f32 	%p81, %f246, %f245;
	mov.f32 	%f346, %f345;
	mov.u64 	%rd320, %rd319;
	@%p81 bra 	$L__BB7_193;
	setp.lt.s64 	%p82, %rd319, %rd177;
	selp.f32 	%f346, %f345, %f244, %p82;
	min.s64 	%rd320, %rd319, %rd177;
$L__BB7_193:
	ld.shared.f32 	%f249, [_ZN6thrust24THRUST_300001_SM_1000_NS8cuda_cub4core6detail5shmemE+56];
	ld.shared.u64 	%rd180, [_ZN6thrust24THRUST_300001_SM_1000_NS8cuda_cub4core6detail5shmemE+64];
	abs.f32 	%f250, %f346;
	abs.f32 	%f251, %f249;
	setp.lt.f32 	%p83, %f250, %f251;
	mov.f32 	%f347, %f249;
	mov.u64 	%rd321, %rd180;
	@%p83 bra 	$L__BB7_196;
	setp.lt.f32 	%p84, %f251, %f250;
	mov.f32 	%f347, %f346;
	mov.u64 	%rd321, %rd320;
	@%p84 bra 	$L__BB7_196;
	setp.lt.s64 	%p85, %rd320, %rd180;
	selp.f32 	%f347, %f346, %f249, %p85;
	min.s64 	%rd321, %rd320, %rd180;
$L__BB7_196:
	ld.shared.f32 	%f254, [_ZN6thrust24THRUST_300001_SM_1000_NS8cuda_cub4core6detail5shmemE+72];
	ld.shared.u64 	%rd183, [_ZN6thrust24THRUST_300001_SM_1000_NS8cuda_cub4core6detail5shmemE+80];
	abs.f32 	%f255, %f347;
	abs.f32 	%f256, %f254;
	setp.lt.f32 	%p86, %f255, %f256;
	mov.f32 	%f348, %f254;
	mov.u64 	%rd322, %rd183;
	@%p86 bra 	$L__BB7_199;
	setp.lt.f32 	%p87, %f256, %f255;
	mov.f32 	%f348, %f347;
	mov.u64 	%rd322, %rd321;
	@%p87 bra 	$L__BB7_199;
	setp.lt.s64 	%p88, %rd321, %rd183;
	selp.f32 	%f348, %f347, %f254, %p88;
	min.s64 	%rd322, %rd321, %rd183;
$L__BB7_199:
	ld.shared.f32 	%f259, [_ZN6thrust24THRUST_300001_SM_1000_NS8cuda_cub4core6detail5shmemE+88];
	ld.shared.u64 	%rd186, [_ZN6thrust24THRUST_300001_SM_1000_NS8cuda_cub4core6detail5shmemE+96];
	abs.f32 	%f260, %f348;
	abs.f32 	%f261, %f259;
	setp.lt.f32 	%p89, %f260, %f261;
	mov.f32 	%f349, %f259;
	mov.u64 	%rd323, %rd186;
	@%p89 bra 	$L__BB7_202;
	setp.lt.f32 	%p90, %f261, %f260;
	mov.f32 	%f349, %f348;
	mov.u64 	%rd323, %rd322;
	@%p90 bra 	$L__BB7_202;
	setp.lt.s64 	%p91, %rd322, %rd186;
	selp.f32 	%f349, %f348, %f259, %p91;
	min.s64 	%rd323, %rd322, %rd186;
$L__BB7_202:
	ld.shared.f32 	%f264, [_ZN6thrust24THRUST_300001_SM_1000_NS8cuda_cub4core6detail5shmemE+104];
	ld.shared.u64 	%rd189, [_ZN6thrust24THRUST_300001_SM_1000_NS8cuda_cub4core6detail5shmemE+112];
	abs.f32 	%f265, %f349;
	abs.f32 	%f266, %f264;
	setp.lt.f32 	%p92, %f265, %f266;
	mov.f32 	%f350, %f264;
	mov.u64 	%rd324, %rd189;
	@%p92 bra 	$L__BB7_205;
	setp.lt.f32 	%p93, %f266, %f265;
	mov.f32 	%f350, %f349;
	mov.u64 	%rd324, %rd323;
	@%p93 bra 	$L__BB7_205;
	setp.lt.s64 	%p94, %rd323, %rd189;
	selp.f32 	%f350, %f349, %f264, %p94;
	min.s64 	%rd324, %rd323, %rd189;
$L__BB7_205:
	ld.shared.f32 	%f269, [_ZN6thrust24THRUST_300001_SM_1000_NS8cuda_cub4core6detail5shmemE+120];
	ld.shared.u64 	%rd192, [_ZN6thrust24THRUST_300001_SM_1000_NS8cuda_cub4core6detail5shmemE+128];
	abs.f32 	%f270, %f350;
	abs.f32 	%f271, %f269;
	setp.lt.f32 	%p95, %f270, %f271;
	mov.f32 	%f351, %f269;
	mov.u64 	%rd325, %rd192;
	@%p95 bra 	$L__BB7_208;
	setp.lt.f32 	%p96, %f271, %f270;
	mov.f32 	%f351, %f350;
	mov.u64 	%rd325, %rd324;
	@%p96 bra 	$L__BB7_208;
	setp.lt.s64 	%p97, %rd324, %rd192;
	selp.f32 	%f351, %f350, %f269, %p97;
	min.s64 	%rd325, %rd324, %rd192;
$L__BB7_208:
	mov.u32 	%r389, %tid.x;
	setp.ne.s32 	%p214, %r389, 0;
	@%p214 bra 	$L__BB7_210;
	ld.param.u64 	%rd256, [_ZN6thrust24THRUST_300001_SM_1000_NS8cuda_cub4core6detail13_kernel_agentINS1_8__reduce11ReduceAgentINS0_12zip_iteratorIN4cuda3std3__45tupleIJNS0_10device_ptrIfEENS0_17counting_iteratorIlNS0_11use_defaultESF_SF_EEEEEEEPNSB_IJflEEESJ_lNS1_9__extrema9arg_max_fIfl7CompareEEEEJSI_SK_lN3cub18CUB_300001_SM_100013GridEvenShareIlEENSR_9GridQueueIyEESO_EEEvDpT0__param_1];
	cvta.to.global.u64 	%rd253, %rd256;
	mul.wide.u32 	%rd254, %r1, 16;
	add.s64 	%rd255, %rd253, %rd254;
	st.global.f32 	[%rd255], %f351;
	st.global.u64 	[%rd255+8], %rd325;
$L__BB7_210:
	ret;

}
	// .globl	_ZN6thrust24THRUST_300001_SM_1000_NS8cuda_cub4core6detail13_kernel_agentINS1_8__reduce10DrainAgentIlEEJN3cub18CUB_300001_SM_10009GridQueueIyEElEEEvDpT0_
.visible .entry _ZN6thrust24THRUST_300001_SM_1000_NS8cuda_cub4core6detail13_kernel_agentINS1_8__reduce10DrainAgentIlEEJN3cub18CUB_300001_SM_10009GridQueueIyEElEEEvDpT0_(
	.param .align 8 .b8 _ZN6thrust24THRUST_300001_SM_1000_NS8cuda_cub4core6detail13_kernel_agentINS1_8__reduce10DrainAgentIlEEJN3cub18CUB_300001_SM_10009GridQueueIyEElEEEvDpT0__param_0[8],
	.param .u64 _ZN6thrust24THRUST_300001_SM_1000_NS8cuda_cub4core6detail13_kernel_agentINS1_8__reduce10DrainAgentIlEEJN3cub18CUB_300001_SM_10009GridQueueIyEElEEEvDpT0__param_1
)
.maxntid 1
{
	.reg .b64 	%rd<5>;

	ld.param.u64 	%rd1, [_ZN6thrust24THRUST_300001_SM_1000_NS8cuda_cub4core6detail13_kernel_agentINS1_8__reduce10DrainAgentIlEEJN3cub18CUB_300001_SM_10009GridQueueIyEElEEEvDpT0__param_0];
	ld.param.u64 	%rd2, [_ZN6thrust24THRUST_300001_SM_1000_NS8cuda_cub4core6detail13_kernel_agentINS1_8__reduce10DrainAgentIlEEJN3cub18CUB_300001_SM_10009GridQueueIyEElEEEvDpT0__param_1];
	cvta.to.global.u64 	%rd3, %rd1;
	st.global.u64 	[%rd3], %rd2;
	mov.b64 	%rd4, 0;
	st.global.u64 	[%rd3+8], %rd4;
	ret;

}
	// .globl	_ZN6thrust24THRUST_300001_SM_1000_NS8cuda_cub4core6detail13_kernel_agentINS1_8__reduce11ReduceAgentIPN4cuda3std3__45tupleIJflEEESC_SB_lNS1_9__extrema9arg_max_fIfl7CompareEEEEJSC_SC_iSG_EEEvDpT0_
.visible .entry _ZN6thrust24THRUST_300001_SM_1000_NS8cuda_cub4core6detail13_kernel_agentINS1_8__reduce11ReduceAgentIPN4cuda3std3__45tupleIJflEEESC_SB_lNS1_9__extrema9arg_max_fIfl7CompareEEEEJSC_SC_iSG_EEEvDpT0_(
	.param .u64 .ptr .align 1 _ZN6thrust24THRUST_300001_SM_1000_NS8cuda_cub4core6detail13_kernel_agentINS1_8__reduce11ReduceAgentIPN4cuda3std3__45tupleIJflEEESC_SB_lNS1_9__extrema9arg_max_fIfl7CompareEEEEJSC_SC_iSG_EEEvDpT0__param_0,
	.param .u64 .ptr .align 1 _ZN6thrust24THRUST_300001_SM_1000_NS8cuda_cub4core6detail13_kernel_agentINS1_8__reduce11ReduceAgentIPN4cuda3std3__45tupleIJflEEESC_SB_lNS1_9__extrema9arg_max_fIfl7CompareEEEEJSC_SC_iSG_EEEvDpT0__param_1,
	.param .u32 _ZN6thrust24THRUST_300001_SM_1000_NS8cuda_cub4core6detail13_kernel_agentINS1_8__reduce11ReduceAgentIPN4cuda3std3__45tupleIJflEEESC_SB_lNS1_9__extrema9arg_max_fIfl7CompareEEEEJSC_SC_iSG_EEEvDpT0__param_2,
	.param .align 1 .b8 _ZN6thrust24THRUST_300001_SM_1000_NS8cuda_cub4core6detail13_kernel_agentINS1_8__reduce11ReduceAgentIPN4cuda3std3__45tupleIJflEEESC_SB_lNS1_9__extrema9arg_max_fIfl7CompareEEEEJSC_SC_iSG_EEEvDpT0__param_3[1]
)
.maxntid 256
{
	.reg .pred 	%p<222>;
	.reg .b32 	%r<416>;
	.reg .b32 	%f<358>;
	.reg .b64 	%rd<376>;

	ld.param.u64 	%rd198, [_ZN6thrust24THRUST_300001_SM_1000_NS8cuda_cub4core6detail13_kernel_agentINS1_8__reduce11ReduceAgentIPN4cuda3std3__45tupleIJflEEESC_SB_lNS1_9__extrema9arg_max_fIfl7CompareEEEEJSC_SC_iSG_EEEvDpT0__param_0];
	ld.param.u32 	%r29, [_ZN6thrust24THRUST_300001_SM_1000_NS8cuda_cub4core6detail13_kernel_agentINS1_8__reduce11ReduceAgentIPN4cuda3std3__45tupleIJflEEESC_SB_lNS1_9__extrema9arg_max_fIfl7CompareEEEEJSC_SC_iSG_EEEvDpT0__param_2];
	cvt.s64.s32 	%rd1, %r29;
	setp.eq.s32 	%p1, %r29, 0;
	@%p1 bra 	$L__BB9_212;
	setp.gt.s32 	%p2, %r29, 1279;
	@%p2 bra 	$L__BB9_121;
	mov.u32 	%r1, %tid.x;
	setp.ge.s32 	%p105, %r1, %r29;
	mov.f32 	%f301, 0f00000000;
	mov.b64 	%rd314, 0;
	mov.u32 	%r410, %r1;
	@%p105 bra 	$L__BB9_4;
	mul.wide.u32 	%rd278, %r1, 16;
	add.s64 	%rd275, %rd198, %rd278;
	// begin inline asm
	ld.global.nc.u64 %rd274, [%rd275];
	// end inline asm
	mov.b64 	{%r171, %r172}, %rd274;
	mov.b32 	%f301, %r171;
	add.s64 	%rd277, %rd275, 8;
	// begin inline asm
	ld.global.nc.u64 %rd314, [%rd277];
	// end inline asm
	add.s32 	%r410, %r1, 256;
$L__BB9_4:
	setp.ge.s32 	%p106, %r410, %r29;
	@%p106 bra 	$L__BB9_25;
	not.b32 	%r173, %r410;
	add.s32 	%r4, %r29, %r173;
	and.b32  	%r174, %r4, 768;
	setp.eq.s32 	%p107, %r174, 768;
	@%p107 bra 	$L__BB9_11;
	mul.wide.u32 	%rd280, %r410, 16;
	add.s64 	%rd305, %rd198, %rd280;
	shr.u32 	%r175, %r4, 8;
	add.s32 	%r176, %r175, 1;
	and.b32  	%r177, %r176, 3;
	neg.s32 	%r408, %r177;
$L__BB9_7:
	.pragma "nounroll";
	mov.u64 	%rd6, %rd314;
	mov.f32 	%f3, %f301;
	// begin inline asm
	ld.global.nc.u64 %rd281, [%rd305];
	// end inline asm
	mov.b64 	{%r178, %r179}, %rd281;
	mov.b32 	%f4, %r178;
	add.s64 	%rd284, %rd305, 8;
	// begin inline asm
	ld.global.nc.u64 %rd283, [%rd284];
	// end inline asm
	abs.f32 	%f5, %f3;
	abs.f32 	%f6, %f4;
	setp.lt.f32 	%p108, %f5, %f6;
	mov.u64 	%rd314, %rd283;
	mov.f32 	%f301, %f4;
	@%p108 bra 	$L__BB9_10;
	setp.lt.f32 	%p109, %f6, %f5;
	mov.u64 	%rd314, %rd6;
	mov.f32 	%f301, %f3;
	@%p109 bra 	$L__BB9_10;
	setp.lt.s64 	%p110, %rd6, %rd283;
	min.s64 	%rd314, %rd6, %rd283;
	selp.f32 	%f301, %f3, %f4, %p110;
$L__BB9_10:
	add.s32 	%r410, %r410, 256;
	add.s64 	%rd305, %rd305, 4096;
	add.s32 	%r408, %r408, 1;
	setp.ne.s32 	%p111, %r408, 0;
	@%p111 bra 	$L__BB9_7;
$L__BB9_11:
	setp.lt.u32 	%p112, %r4, 768;
	@%p112 bra 	$L__BB9_25;
$L__BB9_12:
	mul.wide.s32 	%rd289, %r410, 16;
	add.s64 	%rd286, %rd198, %rd289;
	// begin inline asm
	ld.global.nc.u64 %rd285, [%rd286];
	// end inline asm
	mov.b64 	{%r180, %r181}, %rd285;
	mov.b32 	%f12, %r180;
	add.s64 	%rd288, %rd286, 8;
	// begin inline asm
	ld.global.nc.u64 %rd287, [%rd288];
	// end inline asm
	abs.f32 	%f13, %f301;
	abs.f32 	%f14, %f12;
	setp.lt.f32 	%p113, %f13, %f14;
	mov.u64 	%rd311, %rd287;
	mov.f32 	%f298, %f12;
	@%p113 bra 	$L__BB9_15;
	setp.lt.f32 	%p114, %f14, %f13;
	mov.u64 	%rd311, %rd314;
	mov.f32 	%f298, %f301;
	@%p114 bra 	$L__BB9_15;
	setp.lt.s64 	%p115, %rd314, %rd287;
	min.s64 	%rd311, %rd314, %rd287;
	selp.f32 	%f298, %f301, %f12, %p115;
$L__BB9_15:
	add.s64 	%rd291, %rd286, 4096;
	// begin inline asm
	ld.global.nc.u64 %rd290, [%rd291];
	// end inline asm
	mov.b64 	{%r182, %r183}, %rd290;
	mov.b32 	%f17, %r182;
	add.s64 	%rd293, %rd286, 4104;
	// begin inline asm
	ld.global.nc.u64 %rd292, [%rd293];
	// end inline asm
	abs.f32 	%f18, %f298;
	abs.f32 	%f19, %f17;
	setp.lt.f32 	%p116, %f18, %f19;
	mov.u64 	%rd312, %rd292;
	mov.f32 	%f299, %f17;
	@%p116 bra 	$L__BB9_18;
	setp.lt.f32 	%p117, %f19, %f18;
	mov.u64 	%rd312, %rd311;
	mov.f32 	%f299, %f298;
	@%p117 bra 	$L__BB9_18;
	setp.lt.s64 	%p118, %rd311, %rd292;
	min.s64 	%rd312, %rd311, %rd292;
	selp.f32 	%f299, %f298, %f17, %p118;
$L__BB9_18:
	add.s64 	%rd295, %rd286, 8192;
	// begin inline asm
	ld.global.nc.u64 %rd294, [%rd295];
	// end inline asm
	mov.b64 	{%r184, %r185}, %rd294;
	mov.b32 	%f22, %r184;
	add.s64 	%rd297, %rd286, 8200;
	// begin inline asm
	ld.global.nc.u64 %rd296, [%rd297];
	// end inline asm
	abs.f32 	%f23, %f299;
	abs.f32 	%f24, %f22;
	setp.lt.f32 	%p119, %f23, %f24;
	mov.u64 	%rd313, %rd296;
	mov.f32 	%f300, %f22;
	@%p119 bra 	$L__BB9_21;
	setp.lt.f32 	%p120, %f24, %f23;
	mov.u64 	%rd313, %rd312;
	mov.f32 	%f300, %f299;
	@%p120 bra 	$L__BB9_21;
	setp.lt.s64 	%p121, %rd312, %rd296;
	min.s64 	%rd313, %rd312, %rd296;
	selp.f32 	%f300, %f299, %f22, %p121;
$L__BB9_21:
	add.s64 	%rd299, %rd286, 12288;
	// begin inline asm
	ld.global.nc.u64 %rd298, [%rd299];
	// end inline asm
	mov.b64 	{%r186, %r187}, %rd298;
	mov.b32 	%f27, %r186;
	add.s64 	%rd301, %rd286, 12296;
	// begin inline asm
	ld.global.nc.u64 %rd300, [%rd301];
	// end inline asm
	abs.f32 	%f28, %f300;
	abs.f32 	%f29, %f27;
	setp.lt.f32 	%p122, %f28, %f29;
	mov.u64 	%rd314, %rd300;
	mov.f32 	%f301, %f27;
	@%p122 bra 	$L__BB9_24;
	setp.lt.f32 	%p123, %f29, %f28;
	mov.u64 	%rd314, %rd313;
	mov.f32 	%f301, %f300;
	@%p123 bra 	$L__BB9_24;
	setp.lt.s64 	%p124, %rd313, %rd300;
	min.s64 	%rd314, %rd313, %rd300;
	selp.f32 	%f301, %f300, %f27, %p124;
$L__BB9_24:
	add.s32 	%r410, %r410, 1024;
	setp.lt.s32 	%p125, %r410, %r29;
	@%p125 bra 	$L__BB9_12;
$L__BB9_25:
	setp.lt.s32 	%p126, %r29, 256;
	@%p126 bra 	$L__BB9_70;
	// begin inline asm
	mov.u32 %r301, %laneid;
	// end inline asm
	mov.b32 	%r303, %f301;
	mov.b32 	%r319, 1;
	mov.b32 	%r320, 31;
	mov.b32 	%r321, -1;
	// begin inline asm
	shfl.sync.down.b32 %r302, %r303, %r319, %r320, %r321;
	// end inline asm
	mov.b32 	%f33, %r302;
	// begin inline asm
	shfl.sync.down.b32 %r307, %r308, %r319, %r320, %r321;
	// end inline asm
	mov.b64 	{%r313, %r318}, %rd314;
	// begin inline asm
	shfl.sync.down.b32 %r312, %r313, %r319, %r320, %r321;
	// end inline asm
	// begin inline asm
	shfl.sync.down.b32 %r317, %r318, %r319, %r320, %r321;
	// end inline asm
	mov.b64 	%rd28, {%r312, %r317};
	setp.gt.s32 	%p178, %r301, 30;
	mov.u64 	%rd316, %rd314;
	mov.f32 	%f303, %f301;
	@%p178 bra 	$L__BB9_30;
	abs.f32 	%f34, %f301;
	abs.f32 	%f35, %f33;
	setp.lt.f32 	%p179, %f34, %f35;
	mov.u64 	%rd316, %rd28;
	mov.f32 	%f303, %f33;
	@%p179 bra 	$L__BB9_30;
	setp.lt.f32 	%p180, %f35, %f34;
	mov.u64 	%rd316, %rd314;
	mov.f32 	%f303, %f301;
	@%p180 bra 	$L__BB9_30;
	setp.lt.s64 	%p181, %rd314, %rd28;
	min.s64 	%rd316, %rd314, %rd28;
	selp.f32 	%f303, %f301, %f33, %p181;
$L__BB9_30:
	mov.b32 	%r323, %f303;
	mov.b32 	%r339, 2;
	mov.b32 	%r340, 31;
	mov.b32 	%r341, -1;
	// begin inline asm
	shfl.sync.down.b32 %r322, %r323, %r339, %r340, %r341;
	// end inline asm
	mov.b32 	%f38, %r322;
	// begin inline asm
	shfl.sync.down.b32 %r327, %r328, %r339, %r340, %r341;
	// end inline asm
	mov.b64 	{%r333, %r338}, %rd316;
	// begin inline asm
	shfl.sync.down.b32 %r332, %r333, %r339, %r340, %r341;
	// end inline asm
	// begin inline asm
	shfl.sync.down.b32 %r337, %r338, %r339, %r340, %r341;
	// end inline asm
	mov.b64 	%rd31, {%r332, %r337};
	setp.gt.s32 	%p182, %r301, 29;
	mov.u64 	%rd317, %rd316;
	mov.f32 	%f304, %f303;
	@%p182 bra 	$L__BB9_34;
	abs.f32 	%f39, %f303;
	abs.f32 	%f40, %f38;
	setp.lt.f32 	%p183, %f39, %f40;
	mov.u64 	%rd317, %rd31;
	mov.f32 	%f304, %f38;
	@%p183 bra 	$L__BB9_34;
	setp.lt.f32 	%p184, %f40, %f39;
	mov.u64 	%rd317, %rd316;
	mov.f32 	%f304, %f303;
	@%p184 bra 	$L__BB9_34;
	setp.lt.s64 	%p185, %rd316, %rd31;
	min.s64 	%rd317, %rd316, %rd31;
	selp.f32 	%f304, %f303, %f38, %p185;
$L__BB9_34:
	mov.b32 	%r343, %f304;
	mov.b32 	%r359, 4;
	mov.b32 	%r360, 31;
	mov.b32 	%r361, -1;
	// begin inline asm
	shfl.sync.down.b32 %r342, %r343, %r359, %r360, %r361;
	// end inline asm
	mov.b32 	%f43, %r342;
	// begin inline asm
	shfl.sync.down.b32 %r347, %r348, %r359, %r360, %r361;
	// end inline asm
	mov.b64 	{%r353, %r358}, %rd317;
	// begin inline asm
	shfl.sync.down.b32 %r352, %r353, %r359, %r360, %r361;
	// end inline asm
	// begin inline asm
	shfl.sync.down.b32 %r357, %r358, %r359, %r360, %r361;
	// end inline asm
	mov.b64 	%rd34, {%r352, %r357};
	setp.gt.s32 	%p186, %r301, 27;
	mov.u64 	%rd318, %rd317;
	mov.f32 	%f305, %f304;
	@%p186 bra 	$L__BB9_38;
	abs.f32 	%f44, %f304;
	abs.f32 	%f45, %f43;
	setp.lt.f32 	%p187, %f44, %f45;
	mov.u64 	%rd318, %rd34;
	mov.f32 	%f305, %f43;
	@%p187 bra 	$L__BB9_38;
	setp.lt.f32 	%p188, %f45, %f44;
	mov.u64 	%rd318, %rd317;
	mov.f32 	%f305, %f304;
	@%p188 bra 	$L__BB9_38;
	setp.lt.s64 	%p189, %rd317, %rd34;
	min.s64 	%rd318, %rd317, %rd34;
	selp.f32 	%f305, %f304, %f43, %p189;
$L__BB9_38:
	mov.b32 	%r363, %f305;
	mov.b32 	%r379, 8;
	mov.b32 	%r380, 31;
	mov.b32 	%r381, -1;
	// begin inline asm
	shfl.sync.down.b32 %r362, %r363, %r379, %r380, %r381;
	// end inline asm
	mov.b32 	%f48, %r362;
	// begin inline asm
	shfl.sync.down.b32 %r367, %r368, %r379, %r380, %r381;
	// end inline asm
	mov.b64 	{%r373, %r378}, %rd318;
	// begin inline asm
	shfl.sync.down.b32 %r372, %r373, %r379, %r380, %r381;
	// end inline asm
	// begin inline asm
	shfl.sync.down.b32 %r377, %r378, %r379, %r380, %r381;
	// end inline asm
	mov.b64 	%rd37, {%r372, %r377};
	setp.gt.s32 	%p190, %r301, 23;
	mov.u64 	%rd319, %rd318;
	mov.f32 	%f306, %f305;
	@%p190 bra 	$L__BB9_42;
	abs.f32 	%f49, %f305;
	abs.f32 	%f50, %f48;
	setp.lt.f32 	%p191, %f49, %f50;
	mov.u64 	%rd319, %rd37;
	mov.f32 	%f306, %f48;
	@%p191 bra 	$L__BB9_42;
	setp.lt.f32 	%p192, %f50, %f49;
	mov.u64 	%rd319, %rd318;
	mov.f32 	%f306, %f305;
	@%p192 bra 	$L__BB9_42;
	setp.lt.s64 	%p193, %rd318, %rd37;
	min.s64 	%rd319, %rd318, %rd37;
	selp.f32 	%f306, %f305, %f48, %p193;
$L__BB9_42:
	mov.b32 	%r383, %f306;
	mov.b32 	%r399, 16;
	mov.b32 	%r400, 31;
	mov.b32 	%r401, -1;
	// begin inline asm
	shfl.sync.down.b32 %r382, %r383, %r399, %r400, %r401;
	// end inline asm
	mov.b32 	%f53, %r382;
	// begin inline asm
	shfl.sync.down.b32 %r387, %r388, %r399, %r400, %r401;
	// end inline asm
	mov.b64 	{%r393, %r398}, %rd319;
	// begin inline asm
	shfl.sync.down.b32 %r392, %r393, %r399, %r400, %r401;
	// end inline asm
	// begin inline asm
	shfl.sync.down.b32 %r397, %r398, %r399, %r400, %r401;
	// end inline asm
	mov.b64 	%rd40, {%r392, %r397};
	setp.gt.s32 	%p194, %r301, 15;
	mov.u64 	%rd375, %rd319;
	mov.f32 	%f357, %f306;
	@%p194 bra 	$L__BB9_46;
	abs.f32 	%f54, %f306;
	abs.f32 	%f55, %f53;
	setp.lt.f32 	%p195, %f54, %f55;
	mov.u64 	%rd375, %rd40;
	mov.f32 	%f357, %f53;
	@%p195 bra 	$L__BB9_46;
	setp.lt.f32 	%p196, %f55, %f54;
	mov.u64 	%rd375, %rd319;
	mov.f32 	%f357, %f306;
	@%p196 bra 	$L__BB9_46;
	setp.lt.s64 	%p197, %rd319, %rd40;
	min.s64 	%rd375, %rd319, %rd40;
	selp.f32 	%f357, %f306, %f53, %p197;
$L__BB9_46:
	setp.ne.s32 	%p198, %r301, 0;
	@%p198 bra 	$L__BB9_48;
	shr.u32 	%r402, %r1, 1;
	and.b32  	%r403, %r402, 496;
	mov.u32 	%r404, _ZN6thrust24THRUST_300001_SM_1000_NS8cuda_cub4core6detail5shmemE;
	add.s32 	%r405, %r404, %r403;
	st.shared.f32 	[%r405+8], %f357;
	st.shared.u64 	[%r405+16], %rd375;
$L__BB9_48:
	bar.sync 	0;
	setp.ne.s32 	%p199, %r1, 0;
	@%p199 bra 	$L__BB9_210;
	ld.shared.f32 	%f58, [_ZN6thrust24THRUST_300001_SM_1000_NS8cuda_cub4core6detail5shmemE+24];
	ld.shared.u64 	%rd43, [_ZN6thrust24THRUST_300001_SM_1000_NS8cuda_cub4core6detail5shmemE+32];
	abs.f32 	%f59, %f357;
	abs.f32 	%f60, %f58;
	setp.lt.f32 	%p200, %f59, %f60;
	mov.u64 	%rd321, %rd43;
	mov.f32 	%f308, %f58;
	@%p200 bra 	$L__BB9_52;
	setp.lt.f32 	%p201, %f60, %f59;
	mov.u64 	%rd321, %rd375;
	mov.f32 	%f308, %f357;
	@%p201 bra 	$L__BB9_52;
	setp.lt.s64 	%p202, %rd375, %rd43;
	min.s64 	%rd321, %rd375, %rd43;
	selp.f32 	%f308, %f357, %f58, %p202;
$L__BB9_52:
	ld.shared.f32 	%f63, [_ZN6thrust24THRUST_300001_SM_1000_NS8cuda_cub4core6detail5shmemE+40];
	ld.shared.u64 	%rd46, [_ZN6thrust24THRUST_300001_SM_1000_NS8cuda_cub4core6detail5shmemE+48];
	abs.f32 	%f64, %f308;
	abs.f32 	%f65, %f63;
	setp.lt.f32 	%p203, %f64, %f65;
	mov.u64 	%rd322, %rd46;
	mov.f32 	%f309, %f63;
	@%p203 bra 	$L__BB9_55;
	setp.lt.f32 	%p204, %f65, %f64;
	mov.u64 	%rd322, %rd321;
	mov.f32 	%f309, %f308;
	@%p204 bra 	$L__BB9_55;
	setp.lt.s64 	%p205, %rd321, %rd46;
	min.s64 	%rd322, %rd321, %rd46;
	selp.f32 	%f309, %f308, %f63, %p205;
$L__BB9_55:
	ld.shared.f32 	%f68, [_ZN6thrust24THRUST_300001_SM_1000_NS8cuda_cub4core6detail5shmemE+56];
	ld.shared.u64 	%rd49, [_ZN6thrust24THRUST_300001_SM_1000_NS8cuda_cub4core6detail5shmemE+64];
	abs.f32 	%f69, %f309;
	abs.f32 	%f70, %f68;
	setp.lt.f32 	%p206, %f69, %f70;
	mov.u64 	%rd323, %rd49;
	mov.f32 	%f310, %f68;
	@%p206 bra 	$L__BB9_58;
	setp.lt.f32 	%p207, %f70, %f69;
	mov.u64 	%rd323, %rd322;
	mov.f32 	%f310, %f309;
	@%p207 bra 	$L__BB9_58;
	setp.lt.s64 	%p208, %rd322, %rd49;
	min.s64 	%rd323, %rd322, %rd49;
	selp.f32 	%f310, %f309, %f68, %p208;
$L__BB9_58:
	ld.shared.f32 	%f73, [_ZN6thrust24THRUST_300001_SM_1000_NS8cuda_cub4core6detail5shmemE+72];
	ld.shared.u64 	%rd52, [_ZN6thrust24THRUST_300001_SM_1000_NS8cuda_cub4core6detail5shmemE+80];
	abs.f32 	%f74, %f310;
	abs.f32 	%f75, %f73;
	setp.lt.f32 	%p209, %f74, %f75;
	mov.u64 	%rd324, %rd52;
	mov.f32 	%f311, %f73;
	@%p209 bra 	$L__BB9_61;
	setp.lt.f32 	%p210, %f75, %f74;
	mov.u64 	%rd324, %rd323;
	mov.f32 	%f311, %f310;
	@%p210 bra 	$L__BB9_61;
	setp.lt.s64 	%p211, %rd323, %rd52;
	min.s64 	%rd324, %rd323, %rd52;
	selp.f32 	%f311, %f310, %f73, %p211;
$L__BB9_61:
	ld.shared.f32 	%f78, [_ZN6thrust24THRUST_300001_SM_1000_NS8cuda_cub4core6detail5shmemE+88];
	ld.shared.u64 	%rd55, [_ZN6thrust24THRUST_300001_SM_1000_NS8cuda_cub4core6detail5shmemE+96];
	abs.f32 	%f79, %f311;
	abs.f32 	%f80, %f78;
	setp.lt.f32 	%p212, %f79, %f80;
	mov.u64 	%rd325, %rd55;
	mov.f32 	%f312, %f78;
	@%p212 bra 	$L__BB9_64;
	setp.lt.f32 	%p213, %f80, %f79;
	mov.u64 	%rd325, %rd324;
	mov.f32 	%f312, %f311;
	@%p213 bra 	$L__BB9_64;
	setp.lt.s64 	%p214, %rd324, %rd55;
	min.s64 	%rd325, %rd324, %rd55;
	selp.f32 	%f312, %f311, %f78, %p214;
$L__BB9_64:
	ld.shared.f32 	%f83, [_ZN6thrust24THRUST_300001_SM_1000_NS8cuda_cub4core6detail5shmemE+104];
	ld.shared.u64 	%rd58, [_ZN6thrust24THRUST_300001_SM_1000_NS8cuda_cub4core6detail5shmemE+112];
	abs.f32 	%f84, %f312;
	abs.f32 	%f85, %f83;
	setp.lt.f32 	%p215, %f84, %f85;
	mov.u64 	%rd326, %rd58;
	mov.f32 	%f313, %f83;
	@%p215 bra 	$L__BB9_67;
	setp.lt.f32 	%p216, %f85, %f84;
	mov.u64 	%rd326, %rd325;
	mov.f32 	%f313, %f312;
	@%p216 bra 	$L__BB9_67;
	setp.lt.s64 	%p217, %rd325, %rd58;
	min.s64 	%rd326, %rd325, %rd58;
	selp.f32 	%f313, %f312, %f83, %p217;
$L__BB9_67:
	ld.shared.f32 	%f88, [_ZN6thrust24THRUST_300001_SM_1000_NS8cuda_cub4core6detail5shmemE+120];
	ld.shared.u64 	%rd61, [_ZN6thrust24THRUST_300001_SM_1000_NS8cuda_cub4core6detail5shmemE+128];
	abs.f32 	%f89, %f313;
	abs.f32 	%f90, %f88;
	setp.lt.f32 	%p218, %f89, %f90;
	mov.f32 	%f357, %f88;
	mov.u64 	%rd375, %rd61;
	@%p218 bra 	$L__BB9_210;
	setp.lt.f32 	%p219, %f90, %f89;
	mov.f32 	%f357, %f313;
	mov.u64 	%rd375, %rd326;
	@%p219 bra 	$L__BB9_210;
	setp.lt.s64 	%p220, %rd326, %rd61;
	min.s64 	%rd375, %rd326, %rd61;
	selp.f32 	%f357, %f313, %f88, %p220;
	bra.uni 	$L__BB9_210;
$L__BB9_70:
	// begin inline asm
	mov.u32 %r188, %laneid;
	// end inline asm
	and.b32  	%r209, %r1, 992;
	add.s32 	%r210, %r209, 32;
	setp.gt.s32 	%p127, %r210, %r29;
	not.b32 	%r211, %r209;
	add.s32 	%r212, %r29, %r211;
	selp.b32 	%r207, %r212, 31, %p127;
	mov.b32 	%r190, %f301;
	mov.b32 	%r206, 1;
	mov.b32 	%r208, -1;
	// begin inline asm
	shfl.sync.down.b32 %r189, %r190, %r206, %r207, %r208;
	// end inline asm
	mov.b32 	%f92, %r189;
	// begin inline asm
	shfl.sync.down.b32 %r194, %r195, %r206, %r207, %r208;
	// end inline asm
	mov.b64 	{%r200, %r205}, %rd314;
	// begin inline asm
	shfl.sync.down.b32 %r199, %r200, %r206, %r207, %r208;
	// end inline asm
	// begin inline asm
	shfl.sync.down.b32 %r204, %r205, %r206, %r207, %r208;
	// end inline asm
	mov.b64 	%rd63, {%r199, %r204};
	setp.ge.s32 	%p128, %r188, %r207;
	mov.u64 	%rd327, %rd314;
	mov.f32 	%f314, %f301;
	@%p128 bra 	$L__BB9_74;
	abs.f32 	%f93, %f301;
	abs.f32 	%f94, %f92;
	setp.lt.f32 	%p129, %f93, %f94;
	mov.u64 	%rd327, %rd63;
	mov.f32 	%f314, %f92;
	@%p129 bra 	$L__BB9_74;
	setp.lt.f32 	%p130, %f94, %f93;
	mov.u64 	%rd327, %rd314;
	mov.f32 	%f314, %f301;
	@%p130 bra 	$L__BB9_74;
	setp.lt.s64 	%p131, %rd314, %rd63;
	min.s64 	%rd327, %rd314, %rd63;
	selp.f32 	%f314, %f301, %f92, %p131;
$L__BB9_74:
	mov.b32 	%r214, %f314;
	mov.b32 	%r230, 2;
	mov.b32 	%r232, -1;
	// begin inline asm
	shfl.sync.down.b32 %r213, %r214, %r230, %r207, %r232;
	// end inline asm
	mov.b32 	%f97, %r213;
	// begin inline asm
	shfl.sync.down.b32 %r218, %r219, %r230, %r207, %r232;
	// end inline asm
	mov.b64 	{%r224, %r229}, %rd327;
	// begin inline asm
	shfl.sync.down.b32 %r223, %r224, %r230, %r207, %r232;
	// end inline asm
	// begin inline asm
	shfl.sync.down.b32 %r228, %r229, %r230, %r207, %r232;
	// end inline asm
	mov.b64 	%rd66, {%r223, %r228};
	add.s32 	%r233, %r188, 2;
	setp.gt.s32 	%p132, %r233, %r207;
	mov.u64 	%rd328, %rd327;
	mov.f32 	%f315, %f314;
	@%p132 bra 	$L__BB9_78;
	abs.f32 	%f98, %f314;
	abs.f32 	%f99, %f97;
	setp.lt.f32 	%p133, %f98, %f99;
	mov.u64 	%rd328, %rd66;
	mov.f32 	%f315, %f97;
	@%p133 bra 	$L__BB9_78;
	setp.lt.f32 	%p134, %f99, %f98;
	mov.u64 	%rd328, %rd327;
	mov.f32 	%f315, %f314;
	@%p134 bra 	$L__BB9_78;
	setp.lt.s64 	%p135, %rd327, %rd66;
	min.s64 	%rd328, %rd327, %rd66;
	selp.f32 	%f315, %f314, %f97, %p135;
$L__BB9_78:
	mov.b32 	%r235, %f315;
	mov.b32 	%r251, 4;
	mov.b32 	%r253, -1;
	// begin inline asm
	shfl.sync.down.b32 %r234, %r235, %r251, %r207, %r253;
	// end inline asm
	mov.b32 	%f102, %r234;
	// begin inline asm
	shfl.sync.down.b32 %r239, %r240, %r251, %r207, %r253;
	// end inline asm
	mov.b64 	{%r245, %r250}, %rd328;
	// begin inline asm
	shfl.sync.down.b32 %r244, %r245, %r251, %r207, %r253;
	// end inline asm
	// begin inline asm
	shfl.sync.down.b32 %r249, %r250, %r251, %r207, %r253;
	// end inline asm
	mov.b64 	%rd69, {%r244, %r249};
	add.s32 	%r254, %r188, 4;
	setp.gt.s32 	%p136, %r254, %r207;
	mov.u64 	%rd329, %rd328;
	mov.f32 	%f316, %f315;
	@%p136 bra 	$L__BB9_82;
	abs.f32 	%f103, %f315;
	abs.f32 	%f104, %f102;
	setp.lt.f32 	%p137, %f103, %f104;
	mov.u64 	%rd329, %rd69;
	mov.f32 	%f316, %f102;
	@%p137 bra 	$L__BB9_82;
	setp.lt.f32 	%p138, %f104, %f103;
	mov.u64 	%rd329, %rd328;
	mov.f32 	%f316, %f315;
	@%p138 bra 	$L__BB9_82;
	setp.lt.s64 	%p139, %rd328, %rd69;
	min.s64 	%rd329, %rd328, %rd69;
	selp.f32 	%f316, %f315, %f102, %p139;
$L__BB9_82:
	mov.b32 	%r256, %f316;
	mov.b32 	%r272, 8;
	mov.b32 	%r274, -1;
	// begin inline asm
	shfl.sync.down.b32 %r255, %r256, %r272, %r207, %r274;
	// end inline asm
	mov.b32 	%f107, %r255;
	// begin inline asm
	shfl.sync.down.b32 %r260, %r261, %r272, %r207, %r274;
	// end inline asm
	mov.b64 	{%r266, %r271}, %rd329;
	// begin inline asm
	shfl.sync.down.b32 %r265, %r266, %r272, %r207, %r274;
	// end inline asm
	// begin inline asm
	shfl.sync.down.b32 %r270, %r271, %r272, %r207, %r274;
	// end inline asm
	mov.b64 	%rd72, {%r265, %r270};
	add.s32 	%r275, %r188, 8;
	setp.gt.s32 	%p140, %r275, %r207;
	mov.u64 	%rd330, %rd329;
	mov.f32 	%f317, %f316;
	@%p140 bra 	$L__BB9_86;
	abs.f32 	%f108, %f316;
	abs.f32 	%f109, %f107;
	setp.lt.f32 	%p141, %f108, %f109;
	mov.u64 	%rd330, %rd72;
	mov.f32 	%f317, %f107;
	@%p141 bra 	$L__BB9_86;
	setp.lt.f32 	%p142, %f109, %f108;
	mov.u64 	%rd330, %rd329;
	mov.f32 	%f317, %f316;
	@%p142 bra 	$L__BB9_86;
	setp.lt.s64 	%p143, %rd329, %rd72;
	min.s64 	%rd330, %rd329, %rd72;
	selp.f32 	%f317, %f316, %f107, %p143;
$L__BB9_86:
	mov.b32 	%r277, %f317;
	mov.b32 	%r293, 16;
	mov.b32 	%r295, -1;
	// begin inline asm
	shfl.sync.down.b32 %r276, %r277, %r293, %r207, %r295;
	// end inline asm
	mov.b32 	%f112, %r276;
	// begin inline asm
	shfl.sync.down.b32 %r281, %r282, %r293, %r207, %r295;
	// end inline asm
	mov.b64 	{%r287, %r292}, %rd330;
	// begin inline asm
	shfl.sync.down.b32 %r286, %r287, %r293, %r207, %r295;
	// end inline asm
	// begin inline asm
	shfl.sync.down.b32 %r291, %r292, %r293, %r207, %r295;
	// end inline asm
	mov.b64 	%rd75, {%r286, %r291};
	add.s32 	%r296, %r188, 16;
	setp.gt.s32 	%p144, %r296, %r207;
	mov.u64 	%rd375, %rd330;
	mov.f32 	%f357, %f317;
	@%p144 bra 	$L__BB9_90;
	abs.f32 	%f113, %f317;
	abs.f32 	%f114, %f112;
	setp.lt.f32 	%p145, %f113, %f114;
	mov.u64 	%rd375, %rd75;
	mov.f32 	%f357, %f112;
	@%p145 bra 	$L__BB9_90;
	setp.lt.f32 	%p146, %f114, %f113;
	mov.u64 	%rd375, %rd330;
	mov.f32 	%f357, %f317;
	@%p146 bra 	$L__BB9_90;
	setp.lt.s64 	%p147, %rd330, %rd75;
	min.s64 	%rd375, %rd330, %rd75;
	selp.f32 	%f357, %f317, %f112, %p147;
$L__BB9_90:
	setp.ne.s32 	%p148, %r188, 0;
	@%p148 bra 	$L__BB9_92;
	shr.u32 	%r297, %r1, 1;
	and.b32  	%r298, %r297, 496;
	mov.u32 	%r299, _ZN6thrust24THRUST_300001_SM_1000_NS8cuda_cub4core6detail5shmemE;
	add.s32 	%r300, %r299, %r298;
	st.shared.f32 	[%r300+8], %f357;
	st.shared.u64 	[%r300+16], %rd375;
$L__BB9_92:
	bar.sync 	0;
	setp.ne.s32 	%p149, %r1, 0;
	@%p149 bra 	$L__BB9_210;
	setp.lt.s32 	%p150, %r29, 33;
	mov.f32 	%f319, %f357;
	mov.u64 	%rd332, %rd375;
	@%p150 bra 	$L__BB9_97;
	ld.shared.f32 	%f117, [_ZN6thrust24THRUST_300001_SM_1000_NS8cuda_cub4core6detail5shmemE+24];
	ld.shared.u64 	%rd78, [_ZN6thrust24THRUST_300001_SM_1000_NS8cuda_cub4core6detail5shmemE+32];
	abs.f32 	%f118, %f357;
	abs.f32 	%f119, %f117;
	setp.lt.f32 	%p151, %f118, %f119;
	mov.f32 	%f319, %f117;
	mov.u64 	%rd332, %rd78;
	@%p151 bra 	$L__BB9_97;
	setp.lt.f32 	%p152, %f119, %f118;
	mov.f32 	%f319, %f357;
	mov.u64 	%rd332, %rd375;
	@%p152 bra 	$L__BB9_97;
	setp.lt.s64 	%p153, %rd375, %rd78;
	selp.f32 	%f319, %f357, %f117, %p153;
	min.s64 	%rd332, %rd375, %rd78;
$L__BB9_97:
	setp.lt.s32 	%p154, %r29, 65;
	mov.f32 	%f320, %f319;
	mov.u64 	%rd333, %rd332;
	@%p154 bra 	$L__BB9_101;
	ld.shared.f32 	%f122, [_ZN6thrust24THRUST_300001_SM_1000_NS8cuda_cub4core6detail5shmemE+40];
	ld.shared.u64 	%rd81, [_ZN6thrust24THRUST_300001_SM_1000_NS8cuda_cub4core6detail5shmemE+48];
	abs.f32 	%f123, %f319;
	abs.f32 	%f124, %f122;
	setp.lt.f32 	%p155, %f123, %f124;
	mov.f32 	%f320, %f122;
	mov.u64 	%rd333, %rd81;
	@%p155 bra 	$L__BB9_101;
	setp.lt.f32 	%p156, %f124, %f123;
	mov.f32 	%f320, %f319;
	mov.u64 	%rd333, %rd332;
	@%p156 bra 	$L__BB9_101;
	setp.lt.s64 	%p157, %rd332, %rd81;
	selp.f32 	%f320, %f319, %f122, %p157;
	min.s64 	%rd333, %rd332, %rd81;
$L__BB9_101:
	setp.lt.s32 	%p158, %r29, 97;
	mov.f32 	%f321, %f320;
	mov.u64 	%rd334, %rd333;
	@%p158 bra 	$L__BB9_105;
	ld.shared.f32 	%f127, [_ZN6thrust24THRUST_300001_SM_1000_NS8cuda_cub4core6detail5shmemE+56];
	ld.shared.u64 	%rd84, [_ZN6thrust24THRUST_300001_SM_1000_NS8cuda_cub4core6detail5shmemE+64];
	abs.f32 	%f128, %f320;
	abs.f32 	%f129, %f127;
	setp.lt.f32 	%p159, %f128, %f129;
	mov.f32 	%f321, %f127;
	mov.u64 	%rd334, %rd84;
	@%p159 bra 	$L__BB9_105;
	setp.lt.f32 	%p160, %f129, %f128;
	mov.f32 	%f321, %f320;
	mov.u64 	%rd334, %rd333;
	@%p160 bra 	$L__BB9_105;
	setp.lt.s64 	%p161, %rd333, %rd84;
	selp.f32 	%f321, %f320, %f127, %p161;
	min.s64 	%rd334, %rd333, %rd84;
$L__BB9_105:
	setp.lt.s32 	%p162, %r29, 129;
	mov.f32 	%f322, %f321;
	mov.u64 	%rd335, %rd334;
	@%p162 bra 	$L__BB9_109;
	ld.shared.f32 	%f132, [_ZN6thrust24THRUST_300001_SM_1000_NS8cuda_cub4core6detail5shmemE+72];
	ld.shared.u64 	%rd87, [_ZN6thrust24THRUST_300001_SM_1000_NS8cuda_cub4core6detail5shmemE+80];
	abs.f32 	%f133, %f321;
	abs.f32 	%f134, %f132;
	setp.lt.f32 	%p163, %f133, %f134;
	mov.f32 	%f322, %f132;
	mov.u64 	%rd335, %rd87;
	@%p163 bra 	$L__BB9_109;
	setp.lt.f32 	%p164, %f134, %f133;
	mov.f32 	%f322, %f321;
	mov.u64 	%rd335, %rd334;
	@%p164 bra 	$L__BB9_109;
	setp.lt.s64 	%p165, %rd334, %rd87;
	selp.f32 	%f322, %f321, %f132, %p165;
	min.s64 	%rd335, %rd334, %rd87;
$L__BB9_109:
	setp.lt.s32 	%p166, %r29, 161;
	mov.f32 	%f323, %f322;
	mov.u64 	%rd336, %rd335;
	@%p166 bra 	$L__BB9_113;
	ld.shared.f32 	%f137, [_ZN6thrust24THRUST_300001_SM_1000_NS8cuda_cub4core6detail5shmemE+88];
	ld.shared.u64 	%rd90, [_ZN6thrust24THRUST_300001_SM_1000_NS8cuda_cub4core6detail5shmemE+96];
	abs.f32 	%f138, %f322;
	abs.f32 	%f139, %f137;
	setp.lt.f32 	%p167, %f138, %f139;
	mov.f32 	%f323, %f137;
	mov.u64 	%rd336, %rd90;
	@%p167 bra 	$L__BB9_113;
	setp.lt.f32 	%p168, %f139, %f138;
	mov.f32 	%f323, %f322;
	mov.u64 	%rd336, %rd335;
	@%p168 bra 	$L__BB9_113;
	setp.lt.s64 	%p169, %rd335, %rd90;
	selp.f32 	%f323, %f322, %f137, %p169;
	min.s64 	%rd336, %rd335, %rd90;
$L__BB9_113:
	setp.lt.s32 	%p170, %r29, 193;
	mov.f32 	%f324, %f323;
	mov.u64 	%rd337, %rd336;
	@%p170 bra 	$L__BB9_117;
	ld.shared.f32 	%f142, [_ZN6thrust24THRUST_300001_SM_1000_NS8cuda_cub4core6detail5shmemE+104];
	ld.shared.u64 	%rd93, [_ZN6thrust24THRUST_300001_SM_1000_NS8cuda_cub4core6detail5shmemE+112];
	abs.f32 	%f143, %f323;
	abs.f32 	%f144, %f142;
	setp.lt.f32 	%p171, %f143, %f144;
	mov.f32 	%f324, %f142;
	mov.u64 	%rd337, %rd93;
	@%p171 bra 	$L__BB9_117;
	setp.lt.f32 	%p172, %f144, %f143;
	mov.f32 	%f324, %f323;
	mov.u64 	%rd337, %rd336;
	@%p172 bra 	$L__BB9_117;
	setp.lt.s64 	%p173, %rd336, %rd93;
	selp.f32 	%f324, %f323, %f142, %p173;
	min.s64 	%rd337, %rd336, %rd93;
$L__BB9_117:
	setp.lt.s32 	%p174, %r29, 225;
	mov.f32 	%f357, %f324;
	mov.u64 	%rd375, %rd337;
	@%p174 bra 	$L__BB9_210;
	ld.shared.f32 	%f147, [_ZN6thrust24THRUST_300001_SM_1000_NS8cuda_cub4core6detail5shmemE+120];
	ld.shared.u64 	%rd96, [_ZN6thrust24THRUST_300001_SM_1000_NS8cuda_cub4core6detail5shmemE+128];
	abs.f32 	%f148, %f324;
	abs.f32 	%f149, %f147;
	setp.lt.f32 	%p175, %f148, %f149;
	mov.f32 	%f357, %f147;
	mov.u64 	%rd375, %rd96;
	@%p175 bra 	$L__BB9_210;
	setp.lt.f32 	%p176, %f149, %f148;
	mov.f32 	%f357, %f324;
	mov.u64 	%rd375, %rd337;
	@%p176 bra 	$L__BB9_210;
	setp.lt.s64 	%p177, %rd337, %rd96;
	selp.f32 	%f357, %f324, %f147, %p177;
	min.s64 	%rd375, %rd337, %rd96;
	bra.uni 	$L__BB9_210;
$L__BB9_121:
	mov.u32 	%r16, %tid.x;
	cvt.u64.u32 	%rd98, %r16;
	mul.wide.u32 	%rd220, %r16, 16;
	add.s64 	%rd201, %rd198, %rd220;
	// begin inline asm
	ld.global.nc.u64 %rd200, [%rd201];
	// end inline asm
	mov.b64 	{%r30, %r31}, %rd200;
	mov.b32 	%f151, %r30;
	add.s64 	%rd203, %rd201, 8;
	// begin inline asm
	ld.global.nc.u64 %rd202, [%rd203];
	// end inline asm
	add.s64 	%rd205, %rd201, 4096;
	// begin inline asm
	ld.global.nc.u64 %rd204, [%rd205];
	// end inline asm
	mov.b64 	{%r32, %r33}, %rd204;
	mov.b32 	%f325, %r32;
	add.s64 	%rd207, %rd201, 4104;
	// begin inline asm
	ld.global.nc.u64 %rd338, [%rd207];
	// end inline asm
	add.s64 	%rd209, %rd201, 8192;
	// begin inline asm
	ld.global.nc.u64 %rd208, [%rd209];
	// end inline asm
	mov.b64 	{%r34, %r35}, %rd208;
	mov.b32 	%f326, %r34;
	add.s64 	%rd211, %rd201, 8200;
	// begin inline asm
	ld.global.nc.u64 %rd339, [%rd211];
	// end inline asm
	add.s64 	%rd213, %rd201, 12288;
	// begin inline asm
	ld.global.nc.u64 %rd212, [%rd213];
	// end inline asm
	mov.b64 	{%r36, %r37}, %rd212;
	mov.b32 	%f327, %r36;
	add.s64 	%rd215, %rd201, 12296;
	// begin inline asm
	ld.global.nc.u64 %rd340, [%rd215];
	// end inline asm
	add.s64 	%rd217, %rd201, 16384;
	// begin inline asm
	ld.global.nc.u64 %rd216, [%rd217];
	// end inline asm
	mov.b64 	{%r38, %r39}, %rd216;
	mov.b32 	%f344, %r38;
	add.s64 	%rd219, %rd201, 16392;
	// begin inline asm
	ld.global.nc.u64 %rd362, [%rd219];
	// end inline asm
	abs.f32 	%f156, %f151;
	abs.f32 	%f157, %f325;
	setp.lt.f32 	%p3, %f156, %f157;
	@%p3 bra 	$L__BB9_123;
	setp.lt.f32 	%p4, %f157, %f156;
	setp.lt.s64 	%p5, %rd202, %rd338;
	or.pred  	%p6, %p4, %p5;
	selp.f32 	%f325, %f151, %f325, %p6;
	selp.b64 	%rd338, %rd202, %rd338, %p6;
$L__BB9_123:
	abs.f32 	%f160, %f325;
	abs.f32 	%f161, %f326;
	setp.lt.f32 	%p7, %f160, %f161;
	@%p7 bra 	$L__BB9_125;
	setp.lt.f32 	%p8, %f161, %f160;
	setp.lt.s64 	%p9, %rd338, %rd339;
	or.pred  	%p10, %p8, %p9;
	selp.f32 	%f326, %f325, %f326, %p10;
	selp.b64 	%rd339, %rd338, %rd339, %p10;
$L__BB9_125:
	abs.f32 	%f164, %f326;
	abs.f32 	%f165, %f327;
	setp.lt.f32 	%p11, %f164, %f165;
	@%p11 bra 	$L__BB9_127;
	setp.lt.f32 	%p12, %f165, %f164;
	setp.lt.s64 	%p13, %rd339, %rd340;
	or.pred  	%p14, %p12, %p13;
	selp.f32 	%f327, %f326, %f327, %p14;
	selp.b64 	%rd340, %rd339, %rd340, %p14;
$L__BB9_127:
	abs.f32 	%f168, %f327;
	abs.f32 	%f169, %f344;
	setp.lt.f32 	%p15, %f168, %f169;
	@%p15 bra 	$L__BB9_129;
	setp.lt.f32 	%p16, %f169, %f168;
	setp.lt.s64 	%p17, %rd340, %rd362;
	or.pred  	%p18, %p16, %p17;
	selp.f32 	%f344, %f327, %f344, %p18;
	selp.b64 	%rd362, %rd340, %rd362, %p18;
$L__BB9_129:
	setp.lt.u32 	%p19, %r29, 2560;
	mov.b64 	%rd351, 1280;
	@%p19 bra 	$L__BB9_143;
	shl.b64 	%rd223, %rd98, 4;
	add.s64 	%rd224, %rd223, %rd198;
	add.s64 	%rd343, %rd224, 36872;
	mov.b64 	%rd342, 0;
$L__BB9_131:
	add.s64 	%rd226, %rd343, -16392;
	// begin inline asm
	ld.global.nc.u64 %rd225, [%rd226];
	// end inline asm
	mov.b64 	{%r40, %r41}, %rd225;
	mov.b32 	%f330, %r40;
	add.s64 	%rd228, %rd343, -16384;
	// begin inline asm
	ld.global.nc.u64 %rd345, [%rd228];
	// end inline asm
	add.s64 	%rd230, %rd343, -12296;
	// begin inline asm
	ld.global.nc.u64 %rd229, [%rd230];
	// end inline asm
	mov.b64 	{%r42, %r43}, %rd229;
	mov.b32 	%f331, %r42;
	add.s64 	%rd232, %rd343, -12288;
	// begin inline asm
	ld.global.nc.u64 %rd346, [%rd232];
	// end inline asm
	add.s64 	%rd234, %rd343, -8200;
	// begin inline asm
	ld.global.nc.u64 %rd233, [%rd234];
	// end inline asm
	mov.b64 	{%r44, %r45}, %rd233;
	mov.b32 	%f332, %r44;
	add.s64 	%rd236, %rd343, -8192;
	// begin inline asm
	ld.global.nc.u64 %rd347, [%rd236];
	// end inline asm
	add.s64 	%rd238, %rd343, -4104;
	// begin inline asm
	ld.global.nc.u64 %rd237, [%rd238];
	// end inline asm
	mov.b64 	{%r46, %r47}, %rd237;
	mov.b32 	%f333, %r46;
	add.s64 	%rd240, %rd343, -4096;
	// begin inline asm
	ld.global.nc.u64 %rd348, [%rd240];
	// end inline asm
	add.s64 	%rd242, %rd343, -8;
	// begin inline asm
	ld.global.nc.u64 %rd241, [%rd242];
	// end inline asm
	mov.b64 	{%r48, %r49}, %rd241;
	mov.b32 	%f334, %r48;
	// begin inline asm
	ld.global.nc.u64 %rd349, [%rd343];
	// end inline asm
	abs.f32 	%f178, %f344;
	abs.f32 	%f179, %f330;
	setp.lt.f32 	%p20, %f178, %f179;
	@%p20 bra 	$L__BB9_133;
	setp.lt.f32 	%p21, %f179, %f178;
	setp.lt.s64 	%p22, %rd362, %rd345;
	or.pred  	%p23, %p21, %p22;
	selp.f32 	%f330, %f344, %f330, %p23;
	selp.b64 	%rd345, %rd362, %rd345, %p23;
$L__BB9_133:
	abs.f32 	%f182, %f330;
	abs.f32 	%f183, %f331;
	setp.lt.f32 	%p24, %f182, %f183;
	@%p24 bra 	$L__BB9_135;
	setp.lt.f32 	%p25, %f183, %f182;
	setp.lt.s64 	%p26, %rd345, %rd346;
	or.pred  	%p27, %p25, %p26;
	selp.f32 	%f331, %f330, %f331, %p27;
	selp.b64 	%rd346, %rd345, %rd346, %p27;
$L__BB9_135:
	abs.f32 	%f186, %f331;
	abs.f32 	%f187, %f332;
	setp.lt.f32 	%p28, %f186, %f187;
	@%p28 bra 	$L__BB9_137;
	setp.lt.f32 	%p29, %f187, %f186;
	setp.lt.s64 	%p30, %rd346, %rd347;
	or.pred  	%p31, %p29, %p30;
	selp.f32 	%f332, %f331, %f332, %p31;
	selp.b64 	%rd347, %rd346, %rd347, %p31;
$L__BB9_137:
	abs.f32 	%f190, %f332;
	abs.f32 	%f191, %f333;
	setp.lt.f32 	%p32, %f190, %f191;
	@%p32 bra 	$L__BB9_139;
	setp.lt.f32 	%p33, %f191, %f190;
	setp.lt.s64 	%p34, %rd347, %rd348;
	or.pred  	%p35, %p33, %p34;
	selp.f32 	%f333, %f332, %f333, %p35;
	selp.b64 	%rd348, %rd347, %rd348, %p35;
$L__BB9_139:
	abs.f32 	%f194, %f333;
	abs.f32 	%f195, %f334;
	setp.lt.f32 	%p36, %f194, %f195;
	@%p36 bra 	$L__BB9_141;
	setp.lt.f32 	%p37, %f195, %f194;
	setp.lt.s64 	%p38, %rd348, %rd349;
	or.pred  	%p39, %p37, %p38;
	selp.f32 	%f334, %f333, %f334, %p39;
	selp.b64 	%rd349, %rd348, %rd349, %p39;
$L__BB9_141:
	add.s64 	%rd343, %rd343, 20480;
	add.s64 	%rd342, %rd342, 1280;
	add.s64 	%rd245, %rd1, -2560;
	setp.le.s64 	%p40, %rd342, %rd245;
	mov.f32 	%f344, %f334;
	mov.u64 	%rd362, %rd349;
	@%p40 bra 	$L__BB9_131;
	add.s64 	%rd351, %rd342, 1280;
	mov.u64 	%rd362, %rd349;
	mov.f32 	%f344, %f334;
$L__BB9_143:
	setp.ge.s64 	%p41, %rd351, %rd1;
	@%p41 bra 	$L__BB9_166;
	cvt.u32.u64 	%r17, %rd351;
	sub.s32 	%r18, %r29, %r17;
	setp.ge.s32 	%p42, %r16, %r18;
	@%p42 bra 	$L__BB9_166;
	not.b32 	%r50, %r16;
	add.s32 	%r51, %r29, %r50;
	sub.s32 	%r19, %r51, %r17;
	and.b32  	%r52, %r19, 768;
	setp.eq.s32 	%p43, %r52, 768;
	mov.u32 	%r414, %r16;
	@%p43 bra 	$L__BB9_151;
	add.s64 	%rd247, %rd351, %rd98;
	shl.b64 	%rd248, %rd247, 4;
	add.s64 	%rd352, %rd198, %rd248;
	shr.u32 	%r53, %r19, 8;
	add.s32 	%r54, %r53, 1;
	and.b32  	%r55, %r54, 3;
	neg.s32 	%r412, %r55;
	mov.u32 	%r414, %r16;
$L__BB9_147:
	.pragma "nounroll";
	mov.u64 	%rd138, %rd362;
	mov.f32 	%f199, %f344;
	// begin inline asm
	ld.global.nc.u64 %rd249, [%rd352];
	// end inline asm
	mov.b64 	{%r56, %r57}, %rd249;
	mov.b32 	%f200, %r56;
	add.s64 	%rd252, %rd352, 8;
	// begin inline asm
	ld.global.nc.u64 %rd251, [%rd252];
	// end inline asm
	abs.f32 	%f201, %f199;
	abs.f32 	%f202, %f200;
	setp.lt.f32 	%p44, %f201, %f202;
	mov.f32 	%f344, %f200;
	mov.u64 	%rd362, %rd251;
	@%p44 bra 	$L__BB9_150;
	setp.lt.f32 	%p45, %f202, %f201;
	mov.f32 	%f344, %f199;
	mov.u64 	%rd362, %rd138;
	@%p45 bra 	$L__BB9_150;
	setp.lt.s64 	%p46, %rd138, %rd251;
	selp.f32 	%f344, %f199, %f200, %p46;
	min.s64 	%rd362, %rd138, %rd251;
$L__BB9_150:
	add.s32 	%r414, %r414, 256;
	add.s64 	%rd352, %rd352, 4096;
	add.s32 	%r412, %r412, 1;
	setp.ne.s32 	%p47, %r412, 0;
	@%p47 bra 	$L__BB9_147;
$L__BB9_151:
	setp.lt.u32 	%p48, %r19, 768;
	@%p48 bra 	$L__BB9_166;
	cvt.u64.u32 	%rd253, %r414;
	add.s64 	%rd254, %rd351, %rd253;
	shl.b64 	%rd255, %rd254, 4;
	add.s64 	%rd256, %rd255, %rd198;
	add.s64 	%rd357, %rd256, 12296;
$L__BB9_153:
	add.s64 	%rd258, %rd357, -12296;
	// begin inline asm
	ld.global.nc.u64 %rd257, [%rd258];
	// end inline asm
	mov.b64 	{%r58, %r59}, %rd257;
	mov.b32 	%f208, %r58;
	add.s64 	%rd260, %rd357, -12288;
	// begin inline asm
	ld.global.nc.u64 %rd259, [%rd260];
	// end inline asm
	abs.f32 	%f209, %f344;
	abs.f32 	%f210, %f208;
	setp.lt.f32 	%p49, %f209, %f210;
	mov.f32 	%f341, %f208;
	mov.u64 	%rd359, %rd259;
	@%p49 bra 	$L__BB9_156;
	setp.lt.f32 	%p50, %f210, %f209;
	mov.f32 	%f341, %f344;
	mov.u64 	%rd359, %rd362;
	@%p50 bra 	$L__BB9_156;
	setp.lt.s64 	%p51, %rd362, %rd259;
	selp.f32 	%f341, %f344, %f208, %p51;
	min.s64 	%rd359, %rd362, %rd259;
$L__BB9_156:
	add.s64 	%rd262, %rd357, -8200;
	// begin inline asm
	ld.global.nc.u64 %rd261, [%rd262];
	// end inline asm
	mov.b64 	{%r60, %r61}, %rd261;
	mov.b32 	%f213, %r60;
	add.s64 	%rd264, %rd357, -8192;
	// begin inline asm
	ld.global.nc.u64 %rd263, [%rd264];
	// end inline asm
	abs.f32 	%f214, %f341;
	abs.f32 	%f215, %f213;
	setp.lt.f32 	%p52, %f214, %f215;
	mov.f32 	%f342, %f213;
	mov.u64 	%rd360, %rd263;
	@%p52 bra 	$L__BB9_159;
	setp.lt.f32 	%p53, %f215, %f214;
	mov.f32 	%f342, %f341;
	mov.u64 	%rd360, %rd359;
	@%p53 bra 	$L__BB9_159;
	setp.lt.s64 	%p54, %rd359, %rd263;
	selp.f32 	%f342, %f341, %f213, %p54;
	min.s64 	%rd360, %rd359, %rd263;
$L__BB9_159:
	add.s64 	%rd266, %rd357, -4104;
	// begin inline asm
	ld.global.nc.u64 %rd265, [%rd266];
	// end inline asm
	mov.b64 	{%r62, %r63}, %rd265;
	mov.b32 	%f218, %r62;
	add.s64 	%rd268, %rd357, -4096;
	// begin inline asm
	ld.global.nc.u64 %rd267, [%rd268];
	// end inline asm
	abs.f32 	%f219, %f342;
	abs.f32 	%f220, %f218;
	setp.lt.f32 	%p55, %f219, %f220;
	mov.f32 	%f343, %f218;
	mov.u64 	%rd361, %rd267;
	@%p55 bra 	$L__BB9_162;
	setp.lt.f32 	%p56, %f220, %f219;
	mov.f32 	%f343, %f342;
	mov.u64 	%rd361, %rd360;
	@%p56 bra 	$L__BB9_162;
	setp.lt.s64 	%p57, %rd360, %rd267;
	selp.f32 	%f343, %f342, %f218, %p57;
	min.s64 	%rd361, %rd360, %rd267;
$L__BB9_162:
	add.s64 	%rd270, %rd357, -8;
	// begin inline asm
	ld.global.nc.u64 %rd269, [%rd270];
	// end inline asm
	mov.b64 	{%r64, %r65}, %rd269;
	mov.b32 	%f223, %r64;
	// begin inline asm
	ld.global.nc.u64 %rd271, [%rd357];
	// end inline asm
	abs.f32 	%f224, %f343;
	abs.f32 	%f225, %f223;
	setp.lt.f32 	%p58, %f224, %f225;
	mov.f32 	%f344, %f223;
	mov.u64 	%rd362, %rd271;
	@%p58 bra 	$L__BB9_165;
	setp.lt.f32 	%p59, %f225, %f224;
	mov.f32 	%f344, %f343;
	mov.u64 	%rd362, %rd361;
	@%p59 bra 	$L__BB9_165;
	setp.lt.s64 	%p60, %rd361, %rd271;
	selp.f32 	%f344, %f343, %f223, %p60;
	min.s64 	%rd362, %rd361, %rd271;
$L__BB9_165:
	add.s32 	%r414, %r414, 1024;
	add.s64 	%rd357, %rd357, 16384;
	setp.lt.s32 	%p61, %r414, %r18;
	@%p61 bra 	$L__BB9_153;
$L__BB9_166:
	// begin inline asm
	mov.u32 %r66, %laneid;
	// end inline asm
	mov.b32 	%r68, %f344;
	mov.b32 	%r84, 1;
	mov.b32 	%r85, 31;
	mov.b32 	%r86, -1;
	// begin inline asm
	shfl.sync.down.b32 %r67, %r68, %r84, %r85, %r86;
	// end inline asm
	mov.b32 	%f229, %r67;
	// begin inline asm
	shfl.sync.down.b32 %r72, %r73, %r84, %r85, %r86;
	// end inline asm
	mov.b64 	{%r78, %r83}, %rd362;
	// begin inline asm
	shfl.sync.down.b32 %r77, %r78, %r84, %r85, %r86;
	// end inline asm
	// begin inline asm
	shfl.sync.down.b32 %r82, %r83, %r84, %r85, %r86;
	// end inline asm
	mov.b64 	%rd162, {%r77, %r82};
	setp.gt.s32 	%p62, %r66, 30;
	mov.f32 	%f346, %f344;
	mov.u64 	%rd364, %rd362;
	@%p62 bra 	$L__BB9_170;
	abs.f32 	%f230, %f344;
	abs.f32 	%f231, %f229;
	setp.lt.f32 	%p63, %f230, %f231;
	mov.f32 	%f346, %f229;
	mov.u64 	%rd364, %rd162;
	@%p63 bra 	$L__BB9_170;
	setp.lt.f32 	%p64, %f231, %f230;
	mov.f32 	%f346, %f344;
	mov.u64 	%rd364, %rd362;
	@%p64 bra 	$L__BB9_170;
	setp.lt.s64 	%p65, %rd362, %rd162;
	selp.f32 	%f346, %f344, %f229, %p65;
	min.s64 	%rd364, %rd362, %rd162;
$L__BB9_170:
	mov.b32 	%r88, %f346;
	mov.b32 	%r104, 2;
	mov.b32 	%r105, 31;
	mov.b32 	%r106, -1;
	// begin inline asm
	shfl.sync.down.b32 %r87, %r88, %r104, %r105, %r106;
	// end inline asm
	mov.b32 	%f234, %r87;
	// begin inline asm
	shfl.sync.down.b32 %r92, %r93, %r104, %r105, %r106;
	// end inline asm
	mov.b64 	{%r98, %r103}, %rd364;
	// begin inline asm
	shfl.sync.down.b32 %r97, %r98, %r104, %r105, %r106;
	// end inline asm
	// begin inline asm
	shfl.sync.down.b32 %r102, %r103, %r104, %r105, %r106;
	// end inline asm
	mov.b64 	%rd165, {%r97, %r102};
	setp.gt.s32 	%p66, %r66, 29;
	mov.f32 	%f347, %f346;
	mov.u64 	%rd365, %rd364;
	@%p66 bra 	$L__BB9_174;
	abs.f32 	%f235, %f346;
	abs.f32 	%f236, %f234;
	setp.lt.f32 	%p67, %f235, %f236;
	mov.f32 	%f347, %f234;
	mov.u64 	%rd365, %rd165;
	@%p67 bra 	$L__BB9_174;
	setp.lt.f32 	%p68, %f236, %f235;
	mov.f32 	%f347, %f346;
	mov.u64 	%rd365, %rd364;
	@%p68 bra 	$L__BB9_174;
	setp.lt.s64 	%p69, %rd364, %rd165;
	selp.f32 	%f347, %f346, %f234, %p69;
	min.s64 	%rd365, %rd364, %rd165;
$L__BB9_174:
	mov.b32 	%r108, %f347;
	mov.b32 	%r124, 4;
	mov.b32 	%r125, 31;
	mov.b32 	%r126, -1;
	// begin inline asm
	shfl.sync.down.b32 %r107, %r108, %r124, %r125, %r126;
	// end inline asm
	mov.b32 	%f239, %r107;
	// begin inline asm
	shfl.sync.down.b32 %r112, %r113, %r124, %r125, %r126;
	// end inline asm
	mov.b64 	{%r118, %r123}, %rd365;
	// begin inline asm
	shfl.sync.down.b32 %r117, %r118, %r124, %r125, %r126;
	// end inline asm
	// begin inline asm
	shfl.sync.down.b32 %r122, %r123, %r124, %r125, %r126;
	// end inline asm
	mov.b64 	%rd168, {%r117, %r122};
	setp.gt.s32 	%p70, %r66, 27;
	mov.f32 	%f348, %f347;
	mov.u64 	%rd366, %rd365;
	@%p70 bra 	$L__BB9_178;
	abs.f32 	%f240, %f347;
	abs.f32 	%f241, %f239;
	setp.lt.f32 	%p71, %f240, %f241;
	mov.f32 	%f348, %f239;
	mov.u64 	%rd366, %rd168;
	@%p71 bra 	$L__BB9_178;
	setp.lt.f32 	%p72, %f241, %f240;
	mov.f32 	%f348, %f347;
	mov.u64 	%rd366, %rd365;
	@%p72 bra 	$L__BB9_178;
	setp.lt.s64 	%p73, %rd365, %rd168;
	selp.f32 	%f348, %f347, %f239, %p73;
	min.s64 	%rd366, %rd365, %rd168;
$L__BB9_178:
	mov.b32 	%r128, %f348;
	mov.b32 	%r144, 8;
	mov.b32 	%r145, 31;
	mov.b32 	%r146, -1;
	// begin inline asm
	shfl.sync.down.b32 %r127, %r128, %r144, %r145, %r146;
	// end inline asm
	mov.b32 	%f244, %r127;
	// begin inline asm
	shfl.sync.down.b32 %r132, %r133, %r144, %r145, %r146;
	// end inline asm
	mov.b64 	{%r138, %r143}, %rd366;
	// begin inline asm
	shfl.sync.down.b32 %r137, %r138, %r144, %r145, %r146;
	// end inline asm
	// begin inline asm
	shfl.sync.down.b32 %r142, %r143, %r144, %r145, %r146;
	// end inline asm
	mov.b64 	%rd171, {%r137, %r142};
	setp.gt.s32 	%p74, %r66, 23;
	mov.f32 	%f349, %f348;
	mov.u64 	%rd367, %rd366;
	@%p74 bra 	$L__BB9_182;
	abs.f32 	%f245, %f348;
	abs.f32 	%f246, %f244;
	setp.lt.f32 	%p75, %f245, %f246;
	mov.f32 	%f349, %f244;
	mov.u64 	%rd367, %rd171;
	@%p75 bra 	$L__BB9_182;
	setp.lt.f32 	%p76, %f246, %f245;
	mov.f32 	%f349, %f348;
	mov.u64 	%rd367, %rd366;
	@%p76 bra 	$L__BB9_182;
	setp.lt.s64 	%p77, %rd366, %rd171;
	selp.f32 	%f349, %f348, %f244, %p77;
	min.s64 	%rd367, %rd366, %rd171;
$L__BB9_182:
	mov.b32 	%r148, %f349;
	mov.b32 	%r164, 16;
	mov.b32 	%r165, 31;
	mov.b32 	%r166, -1;
	// begin inline asm
	shfl.sync.down.b32 %r147, %r148, %r164, %r165, %r166;
	// end inline asm
	mov.b32 	%f249, %r147;
	// begin inline asm
	shfl.sync.down.b32 %r152, %r153, %r164, %r165, %r166;
	// end inline asm
	mov.b64 	{%r158, %r163}, %rd367;
	// begin inline asm
	shfl.sync.down.b32 %r157, %r158, %r164, %r165, %r166;
	// end inline asm
	// begin inline asm
	shfl.sync.down.b32 %r162, %r163, %r164, %r165, %r166;
	// end inline asm
	mov.b64 	%rd174, {%r157, %r162};
	setp.gt.s32 	%p78, %r66, 15;
	mov.f32 	%f357, %f349;
	mov.u64 	%rd375, %rd367;
	@%p78 bra 	$L__BB9_186;
	abs.f32 	%f250, %f349;
	abs.f32 	%f251, %f249;
	setp.lt.f32 	%p79, %f250, %f251;
	mov.f32 	%f357, %f249;
	mov.u64 	%rd375, %rd174;
	@%p79 bra 	$L__BB9_186;
	setp.lt.f32 	%p80, %f251, %f250;
	mov.f32 	%f357, %f349;
	mov.u64 	%rd375, %rd367;
	@%p80 bra 	$L__BB9_186;
	setp.lt.s64 	%p81, %rd367, %rd174;
	selp.f32 	%f357, %f349, %f249, %p81;
	min.s64 	%rd375, %rd367, %rd174;
$L__BB9_186:
	setp.ne.s32 	%p82, %r66, 0;
	@%p82 bra 	$L__BB9_188;
	shr.u32 	%r167, %r16, 1;
	and.b32  	%r168, %r167, 496;
	mov.u32 	%r169, _ZN6thrust24THRUST_300001_SM_1000_NS8cuda_cub4core6detail5shmemE;
	add.s32 	%r170, %r169, %r168;
	st.shared.f32 	[%r170+8], %f357;
	st.shared.u64 	[%r170+16], %rd375;
$L__BB9_188:
	bar.sync 	0;
	setp.ne.s32 	%p83, %r16, 0;
	@%p83 bra 	$L__BB9_210;
	ld.shared.f32 	%f254, [_ZN6thrust24THRUST_300001_SM_1000_NS8cuda_cub4core6detail5shmemE+24];
	ld.shared.u64 	%rd177, [_ZN6thrust24THRUST_300001_SM_1000_NS8cuda_cub4core6detail5shmemE+32];
	abs.f32 	%f255, %f357;
	abs.f32 	%f256, %f254;
	setp.lt.f32 	%p84, %f255, %f256;
	mov.f32 	%f351, %f254;
	mov.u64 	%rd369, %rd177;
	@%p84 bra 	$L__BB9_192;
	setp.lt.f32 	%p85, %f256, %f255;
	mov.f32 	%f351, %f357;
	mov.u64 	%rd369, %rd375;
	@%p85 bra 	$L__BB9_192;
	setp.lt.s64 	%p86, %rd375, %rd177;
	selp.f32 	%f351, %f357, %f254, %p86;
	min.s64 	%rd369, %rd375, %rd177;
$L__BB9_192:
	ld.shared.f32 	%f259, [_ZN6thrust24THRUST_300001_SM_1000_NS8cuda_cub4core6detail5shmemE+40];
	ld.shared.u64 	%rd180, [_ZN6thrust24THRUST_300001_SM_1000_NS8cuda_cub4core6detail5shmemE+48];
	abs.f32 	%f260, %f351;
	abs.f32 	%f261, %f259;
	setp.lt.f32 	%p87, %f260, %f261;
	mov.f32 	%f352, %f259;
	mov.u64 	%rd370, %rd180;
	@%p87 bra 	$L__BB9_195;
	setp.lt.f32 	%p88, %f261, %f260;
	mov.f32 	%f352, %f351;
	mov.u64 	%rd370, %rd369;
	@%p88 bra 	$L__BB9_195;
	setp.lt.s64 	%p89, %rd369, %rd180;
	selp.f32 	%f352, %f351, %f259, %p89;
	min.s64 	%rd370, %rd369, %rd180;
$L__BB9_195:
	ld.shared.f32 	%f264, [_ZN6thrust24THRUST_300001_SM_1000_NS8cuda_cub4core6detail5shmemE+56];
	ld.shared.u64 	%rd183, [_ZN6thrust24THRUST_300001_SM_1000_NS8cuda_cub4core6detail5shmemE+64];
	abs.f32 	%f265, %f352;
	abs.f32 	%f266, %f264;
	setp.lt.f32 	%p90, %f265, %f266;
	mov.f32 	%f353, %f264;
	mov.u64 	%rd371, %rd183;
	@%p90 bra 	$L__BB9_198;
	setp.lt.f32 	%p91, %f266, %f265;
	mov.f32 	%f353, %f352;
	mov.u64 	%rd371, %rd370;
	@%p91 bra 	$L__BB9_198;
	setp.lt.s64 	%p92, %rd370, %rd183;
	selp.f32 	%f353, %f352, %f264, %p92;
	min.s64 	%rd371, %rd370, %rd183;
$L__BB9_198:
	ld.shared.f32 	%f269, [_ZN6thrust24THRUST_300001_SM_1000_NS8cuda_cub4core6detail5shmemE+72];
	ld.shared.u64 	%rd186, [_ZN6thrust24THRUST_300001_SM_1000_NS8cuda_cub4core6detail5shmemE+80];
	abs.f32 	%f270, %f353;
	abs.f32 	%f271, %f269;
	setp.lt.f32 	%p93, %f270, %f271;
	mov.f32 	%f354, %f269;
	mov.u64 	%rd372, %rd186;
	@%p93 bra 	$L__BB9_201;
	setp.lt.f32 	%p94, %f271, %f270;
	mov.f32 	%f354, %f353;
	mov.u64 	%rd372, %rd371;
	@%p94 bra 	$L__BB9_201;
	setp.lt.s64 	%p95, %rd371, %rd186;
	selp.f32 	%f354, %f353, %f269, %p95;
	min.s64 	%rd372, %rd371, %rd186;
$L__BB9_201:
	ld.shared.f32 	%f274, [_ZN6thrust24THRUST_300001_SM_1000_NS8cuda_cub4core6detail5shmemE+88];
	ld.shared.u64 	%rd189, [_ZN6thrust24THRUST_300001_SM_1000_NS8cuda_cub4core6detail5shmemE+96];
	abs.f32 	%f275, %f354;
	abs.f32 	%f276, %f274;
	setp.lt.f32 	%p96, %f275, %f276;
	mov.f32 	%f355, %f274;
	mov.u64 	%rd373, %rd189;
	@%p96 bra 	$L__BB9_204;
	setp.lt.f32 	%p97, %f276, %f275;
	mov.f32 	%f355, %f354;
	mov.u64 	%rd373, %rd372;
	@%p97 bra 	$L__BB9_204;
	setp.lt.s64 	%p98, %rd372, %rd189;
	selp.f32 	%f355, %f354, %f274, %p98;
	min.s64 	%rd373, %rd372, %rd189;
$L__BB9_204:
	ld.shared.f32 	%f279, [_ZN6thrust24THRUST_300001_SM_1000_NS8cuda_cub4core6detail5shmemE+104];
	ld.shared.u64 	%rd192, [_ZN6thrust24THRUST_300001_SM_1000_NS8cuda_cub4core6detail5shmemE+112];
	abs.f32 	%f280, %f355;
	abs.f32 	%f281, %f279;
	setp.lt.f32 	%p99, %f280, %f281;
	mov.f32 	%f356, %f279;
	mov.u64 	%rd374, %rd192;
	@%p99 bra 	$L__BB9_207;
	setp.lt.f32 	%p100, %f281, %f280;
	mov.f32 	%f356, %f355;
	mov.u64 	%rd374, %rd373;
	@%p100 bra 	$L__BB9_207;
	setp.lt.s64 	%p101, %rd373, %rd192;
	selp.f32 	%f356, %f355, %f279, %p101;
	min.s64 	%rd374, %rd373, %rd192;
$L__BB9_207:
	ld.shared.f32 	%f284, [_ZN6thrust24THRUST_300001_SM_1000_NS8cuda_cub4core6detail5shmemE+120];
	ld.shared.u64 	%rd195, [_ZN6thrust24THRUST_300001_SM_1000_NS8cuda_cub4core6detail5shmemE+128];
	abs.f32 	%f285, %f356;
	abs.f32 	%f286, %f284;
	setp.lt.f32 	%p102, %f285, %f286;
	mov.f32 	%f357, %f284;
	mov.u64 	%rd375, %rd195;
	@%p102 bra 	$L__BB9_210;
	setp.lt.f32 	%p103, %f286, %f285;
	mov.f32 	%f357, %f356;
	mov.u64 	%rd375, %rd374;
	@%p103 bra 	$L__BB9_210;
	setp.lt.s64 	%p104, %rd374, %rd195;
	selp.f32 	%f357, %f356, %f284, %p104;
	min.s64 	%rd375, %rd374, %rd195;
$L__BB9_210:
	mov.u32 	%r406, %tid.x;
	setp.ne.s32 	%p221, %r406, 0;
	@%p221 bra 	$L__BB9_212;
	ld.param.u64 	%rd303, [_ZN6thrust24THRUST_300001_SM_1000_NS8cuda_cub4core6detail13_kernel_agentINS1_8__reduce11ReduceAgentIPN4cuda3std3__45tupleIJflEEESC_SB_lNS1_9__extrema9arg_max_fIfl7CompareEEEEJSC_SC_iSG_EEEvDpT0__param_1];
	cvta.to.global.u64 	%rd302, %rd303;
	st.global.f32 	[%rd302], %f357;
	st.global.u64 	[%rd302+8], %rd375;
$L__BB9_212:
	ret;

}
	// .globl	_ZN3cub18CUB_300001_SM_10006detail11EmptyKernelIvEEvv
.visible .entry _ZN3cub18CUB_300001_SM_10006detail11EmptyKernelIvEEvv()
{


	ret;

}


// ===== COMPILED SASS (sm_100) =====

	.target	sm_100

	.elftype	@"ET_EXEC"


//--------------------- .note.nv.tkinfo           --------------------------
	.section	.note.nv.tkinfo,"",@"SHT_NOTE"
	.sectionflags	@"SHF_NOTE_NV_TKINFO"
	.tkinfo
        /*0018*/ 	.word	0x00000002
        /*0030*/ 	.string	""
        /*0030*/ 	.string	"ptxas"
        /*0030*/ 	.string	"Cuda compilation tools, release 13.0, V13.0.88"
        /*0030*/ 	.string	"Build cuda_13.0.r13.0/compiler.36424714_0"
        /*0030*/ 	.string	"-arch sm_100 -m 64 "



//--------------------- .note.nv.cuinfo           --------------------------
	.section	.note.nv.cuinfo,"",@"SHT_NOTE"
	.sectionflags	@"SHF_NOTE_NV_CUINFO"
        /*0018*/ 	.short	0x0002
        /*001a*/ 	.short	0x0064
        /*001c*/ 	.short	0x0082
	.zero		2


//--------------------- .nv.info                  --------------------------
	.section	.nv.info,"",@"SHT_CUDA_INFO"
	.align	4


	//----- nvinfo : EIATTR_REGCOUNT
	.align		4
        /*0000*/ 	.byte	0x04, 0x2f
        /*0002*/ 	.short	(.L_46 - .L_45)
	.align		4
.L_45:
        /*0004*/ 	.word	index@(_Z16kernel_swap_rowsPfiiii)
        /*0008*/ 	.word	0x0000001e


	//----- nvinfo : EIATTR_FRAME_SIZE
	.align		4
.L_46:
        /*000c*/ 	.byte	0x04, 0x11
        /*000e*/ 	.short	(.L_48 - .L_47)
	.align		4
.L_47:
        /*0010*/ 	.word	index@(_Z16kernel_swap_rowsPfiiii)
        /*0014*/ 	.word	0x00000000


	//----- nvinfo : EIATTR_REGCOUNT
	.align		4
.L_48:
        /*0018*/ 	.byte	0x04, 0x2f
        /*001a*/ 	.short	(.L_50 - .L_49)
	.align		4
.L_49:
        /*001c*/ 	.word	index@(_Z20kernel_gaussian_stepPfiiii)
        /*0020*/ 	.word	0x00000020


	//----- nvinfo : EIATTR_FRAME_SIZE
	.align		4
.L_50:
        /*0024*/ 	.byte	0x04, 0x11
        /*0026*/ 	.short	(.L_52 - .L_51)
	.align		4
.L_51:
        /*0028*/ 	.word	index@($__internal_0_$__cuda_sm3x_div_rn_noftz_f32_slowpath)
        /*002c*/ 	.word	0x00000000


	//----- nvinfo : EIATTR_FRAME_SIZE
	.align		4
.L_52:
        /*0030*/ 	.byte	0x04, 0x11
        /*0032*/ 	.short	(.L_54 - .L_53)
	.align		4
.L_53:
        /*0034*/ 	.word	index@(_Z20kernel_gaussian_stepPfiiii)
        /*0038*/ 	.word	0x00000000


	//----- nvinfo : EIATTR_REGCOUNT
	.align		4
.L_54:
        /*003c*/ 	.byte	0x04, 0x2f
        /*003e*/ 	.short	(.L_56 - .L_55)
	.align		4
.L_55:
        /*0040*/ 	.word	index@(_ZN6thrust24THRUST_300001_SM_1000_NS8cuda_cub4core6detail13_kernel_agentINS1_8__reduce11ReduceAgentINS0_12zip_iteratorIN4cuda3std3__45tupleIJNS0_10device_ptrIfEENS0_17counting_iteratorIlNS0_11use_defaultESF_SF_EEEEEEEPNSB_IJflEEESJ_iNS1_9__extrema9arg_max_fIfl7CompareEEEEJSI_SK_iSO_EEEvDpT0_)
        /*0044*/ 	.word	0x0000001c


	//----- nvinfo : EIATTR_FRAME_SIZE
	.align		4
.L_56:
        /*0048*/ 	.byte	0x04, 0x11
        /*004a*/ 	.short	(.L_58 - .L_57)
	.align		4
.L_57:
        /*004c*/ 	.word	index@(_ZN6thrust24THRUST_300001_SM_1000_NS8cuda_cub4core6detail13_kernel_agentINS1_8__reduce11ReduceAgentINS0_12zip_iteratorIN4cuda3std3__45tupleIJNS0_10device_ptrIfEENS0_17counting_iteratorIlNS0_11use_defaultESF_SF_EEEEEEEPNSB_IJflEEESJ_iNS1_9__extrema9arg_max_fIfl7CompareEEEEJSI_SK_iSO_EEEvDpT0_)
        /*0050*/ 	.word	0x00000000


	//----- nvinfo : EIATTR_REGCOUNT
	.align		4
.L_58:
        /*0054*/ 	.byte	0x04, 0x2f
        /*0056*/ 	.short	(.L_60 - .L_59)
	.align		4
.L_59:
        /*0058*/ 	.word	index@(_ZN6thrust24THRUST_300001_SM_1000_NS8cuda_cub4core6detail13_kernel_agentINS1_8__reduce11ReduceAgentINS0_12zip_iteratorIN4cuda3std3__45tupleIJNS0_10device_ptrIfEENS0_17counting_iteratorIlNS0_11use_defaultESF_SF_EEEEEEEPNSB_IJflEEESJ_iNS1_9__extrema9arg_max_fIfl7CompareEEEEJSI_SK_iN3cub18CUB_300001_SM_100013GridEvenShareIiEENSR_9GridQueueIjEESO_EEEvDpT0_)
        /*005c*/ 	.word	0x0000001d


	//----- nvinfo : EIATTR_FRAME_SIZE
	.align		4
.L_60:
        /*0060*/ 	.byte	0x04, 0x11
        /*0062*/ 	.short	(.L_62 - .L_61)
	.align		4
.L_61:
        /*0064*/ 	.word	index@(_ZN6thrust24THRUST_300001_SM_1000_NS8cuda_cub4core6detail13_kernel_agentINS1_8__reduce11ReduceAgentINS0_12zip_iteratorIN4cuda3std3__45tupleIJNS0_10device_ptrIfEENS0_17counting_iteratorIlNS0_11use_defaultESF_SF_EEEEEEEPNSB_IJflEEESJ_iNS1_9__extrema9arg_max_fIfl7CompareEEEEJSI_SK_iN3cub18CUB_300001_SM_100013GridEvenShareIiEENSR_9GridQueueIjEESO_EEEvDpT0_)
        /*0068*/ 	.word	0x00000000


	//----- nvinfo : EIATTR_REGCOUNT
	.align		4
.L_62:
        /*006c*/ 	.byte	0x04, 0x2f
        /*006e*/ 	.short	(.L_64 - .L_63)
	.align		4
.L_63:
        /*0070*/ 	.word	index@(_ZN6thrust24THRUST_300001_SM_1000_NS8cuda_cub4core6detail13_kernel_agentINS1_8__reduce10DrainAgentIiEEJN3cub18CUB_300001_SM_10009GridQueueIjEEiEEEvDpT0_)
        /*0074*/ 	.word	0x00000008


	//----- nvinfo : EIATTR_FRAME_SIZE
	.align		4
.L_64:
        /*0078*/ 	.byte	0x04, 0x11
        /*007a*/ 	.short	(.L_66 - .L_65)
	.align		4
.L_65:
        /*007c*/ 	.word	index@(_ZN6thrust24THRUST_300001_SM_1000_NS8cuda_cub4core6detail13_kernel_agentINS1_8__reduce10DrainAgentIiEEJN3cub18CUB_300001_SM_10009GridQueueIjEEiEEEvDpT0_)
        /*0080*/ 	.word	0x00000000


	//----- nvinfo : EIATTR_REGCOUNT
	.align		4
.L_66:
        /*0084*/ 	.byte	0x04, 0x2f
        /*0086*/ 	.short	(.L_68 - .L_67)
	.align		4
.L_67:
        /*0088*/ 	.word	index@(_ZN6thrust24THRUST_300001_SM_1000_NS8cuda_cub4core6detail13_kernel_agentINS1_8__reduce11ReduceAgentIPN4cuda3std3__45tupleIJflEEESC_SB_iNS1_9__extrema9arg_max_fIfl7CompareEEEEJSC_SC_iSG_EEEvDpT0_)
        /*008c*/ 	.word	0x00000020


	//----- nvinfo : EIATTR_FRAME_SIZE
	.align		4
.L_68:
        /*0090*/ 	.byte	0x04, 0x11
        /*0092*/ 	.short	(.L_70 - .L_69)
	.align		4
.L_69:
        /*0094*/ 	.word	index@(_ZN6thrust24THRUST_300001_SM_1000_NS8cuda_cub4core6detail13_kernel_agentINS1_8__reduce11ReduceAgentIPN4cuda3std3__45tupleIJflEEESC_SB_iNS1_9__extrema9arg_max_fIfl7CompareEEEEJSC_SC_iSG_EEEvDpT0_)
        /*0098*/ 	.word	0x00000000


	//----- nvinfo : EIATTR_REGCOUNT
	.align		4
.L_70:
        /*009c*/ 	.byte	0x04, 0x2f
        /*009e*/ 	.short	(.L_72 - .L_71)
	.align		4
.L_71:
        /*00a0*/ 	.word	index@(_ZN6thrust24THRUST_300001_SM_1000_NS8cuda_cub4core6detail13_kernel_agentINS1_8__reduce11ReduceAgentINS0_12zip_iteratorIN4cuda3std3__45tupleIJNS0_10device_ptrIfEENS0_17counting_iteratorIlNS0_11use_defaultESF_SF_EEEEEEEPNSB_IJflEEESJ_lNS1_9__extrema9arg_max_fIfl7CompareEEEEJSI_SK_lSO_EEEvDpT0_)
        /*00a4*/ 	.word	0x0000001c


	//----- nvinfo : EIATTR_FRAME_SIZE
	.align		4
.L_72:
        /*00a8*/ 	.byte	0x04, 0x11
        /*00aa*/ 	.short	(.L_74 - .L_73)
	.align		4
.L_73:
        /*00ac*/ 	.word	index@(_ZN6thrust24THRUST_300001_SM_1000_NS8cuda_cub4core6detail13_kernel_agentINS1_8__reduce11ReduceAgentINS0_12zip_iteratorIN4cuda3std3__45tupleIJNS0_10device_ptrIfEENS0_17counting_iteratorIlNS0_11use_defaultESF_SF_EEEEEEEPNSB_IJflEEESJ_lNS1_9__extrema9arg_max_fIfl7CompareEEEEJSI_SK_lSO_EEEvDpT0_)
        /*00b0*/ 	.word	0x00000000


	//----- nvinfo : EIATTR_REGCOUNT
	.align		4
.L_74:
        /*00b4*/ 	.byte	0x04, 0x2f
        /*00b6*/ 	.short	(.L_76 - .L_75)
	.align		4
.L_75:
        /*00b8*/ 	.word	index@(_ZN6thrust24THRUST_300001_SM_1000_NS8cuda_cub4core6detail13_kernel_agentINS1_8__reduce11ReduceAgentINS0_12zip_iteratorIN4cuda3std3__45tupleIJNS0_10device_ptrIfEENS0_17counting_iteratorIlNS0_11use_defaultESF_SF_EEEEEEEPNSB_IJflEEESJ_lNS1_9__extrema9arg_max_fIfl7CompareEEEEJSI_SK_lN3cub18CUB_300001_SM_100013GridEvenShareIlEENSR_9GridQueueIyEESO_EEEvDpT0_)
        /*00bc*/ 	.word	0x0000001e


	//----- nvinfo : EIATTR_FRAME_SIZE
	.align		4
.L_76:
        /*00c0*/ 	.byte	0x04, 0x11
        /*00c2*/ 	.short	(.L_78 - .L_77)
	.align		4
.L_77:
        /*00c4*/ 	.word	index@(_ZN6thrust24THRUST_300001_SM_1000_NS8cuda_cub4core6detail13_kernel_agentINS1_8__reduce11ReduceAgentINS0_12zip_iteratorIN4cuda3std3__45tupleIJNS0_10device_ptrIfEENS0_17counting_iteratorIlNS0_11use_defaultESF_SF_EEEEEEEPNSB_IJflEEESJ_lNS1_9__extrema9arg_max_fIfl7CompareEEEEJSI_SK_lN3cub18CUB_300001_SM_100013GridEvenShareIlEENSR_9GridQueueIyEESO_EEEvDpT0_)
        /*00c8*/ 	.word	0x00000000


	//----- nvinfo : EIATTR_REGCOUNT
	.align		4
.L_78:
        /*00cc*/ 	.byte	0x04, 0x2f
        /*00ce*/ 	.short	(.L_80 - .L_79)
	.align		4
.L_79:
        /*00d0*/ 	.word	index@(_ZN6thrust24THRUST_300001_SM_1000_NS8cuda_cub4core6detail13_kernel_agentINS1_8__reduce10DrainAgentIlEEJN3cub18CUB_300001_SM_10009GridQueueIyEElEEEvDpT0_)
        /*00d4*/ 	.word	0x00000008


	//----- nvinfo : EIATTR_FRAME_SIZE
	.align		4
.L_80:
        /*00d8*/ 	.byte	0x04, 0x11
        /*00da*/ 	.short	(.L_82 - .L_81)
	.align		4
.L_81:
        /*00dc*/ 	.word	index@(_ZN6thrust24THRUST_300001_SM_1000_NS8cuda_cub4core6detail13_kernel_agentINS1_8__reduce10DrainAgentIlEEJN3cub18CUB_300001_SM_10009GridQueueIyEElEEEvDpT0_)
        /*00e0*/ 	.word	0x00000000


	//----- nvinfo : EIATTR_REGCOUNT
	.align		4
.L_82:
        /*00e4*/ 	.byte	0x04, 0x2f
        /*00e6*/ 	.short	(.L_84 - .L_83)
	.align		4
.L_83:
        /*00e8*/ 	.word	index@(_ZN6thrust24THRUST_300001_SM_1000_NS8cuda_cub4core6detail13_kernel_agentINS1_8__reduce11ReduceAgentIPN4cuda3std3__45tupleIJflEEESC_SB_lNS1_9__extrema9arg_max_fIfl7CompareEEEEJSC_SC_iSG_EEEvDpT0_)
        /*00ec*/ 	.word	0x0000001e


	//----- nvinfo : EIATTR_FRAME_SIZE
	.align		4
.L_84:
        /*00f0*/ 	.byte	0x04, 0x11
        /*00f2*/ 	.short	(.L_86 - .L_85)
	.align		4
.L_85:
        /*00f4*/ 	.word	index@(_ZN6thrust24THRUST_300001_SM_1000_NS8cuda_cub4core6detail13_kernel_agentINS1_8__reduce11ReduceAgentIPN4cuda3std3__45tupleIJflEEESC_SB_lNS1_9__extrema9arg_max_fIfl7CompareEEEEJSC_SC_iSG_EEEvDpT0_)
        /*00f8*/ 	.word	0x00000000


	//----- nvinfo : EIATTR_REGCOUNT
	.align		4
.L_86:
        /*00fc*/ 	.byte	0x04, 0x2f
        /*00fe*/ 	.short	(.L_88 - .L_87)
	.align		4
.L_87:
        /*0100*/ 	.word	index@(_ZN3cub18CUB_300001_SM_10006detail11EmptyKernelIvEEvv)
        /*0104*/ 	.word	0x00000004


	//----- nvinfo : EIATTR_FRAME_SIZE
	.align		4
.L_88:
        /*0108*/ 	.byte	0x04, 0x11
        /*010a*/ 	.short	(.L_90 - .L_89)
	.align		4
.L_89:
        /*010c*/ 	.word	index@(_ZN3cub18CUB_300001_SM_10006detail11EmptyKernelIvEEvv)
        /*0110*/ 	.word	0x00000000


	//----- nvinfo : EIATTR_MIN_STACK_SIZE
	.align		4
.L_90:
        /*0114*/ 	.byte	0x04, 0x12
        /*0116*/ 	.short	(.L_92 - .L_91)
	.align		4
.L_91:
        /*0118*/ 	.word	index@(_ZN3cub18CUB_300001_SM_10006detail11EmptyKernelIvEEvv)
        /*011c*/ 	.word	0x00000000


	//----- nvinfo : EIATTR_MIN_STACK_SIZE
	.align		4
.L_92:
        /*0120*/ 	.byte	0x04, 0x12
        /*0122*/ 	.short	(.L_94 - .L_93)
	.align		4
.L_93:
        /*0124*/ 	.word	index@(_ZN6thrust24THRUST_300001_SM_1000_NS8cuda_cub4core6detail13_kernel_agentINS1_8__reduce11ReduceAgentIPN4cuda3std3__45tupleIJflEEESC_SB_lNS1_9__extrema9arg_max_fIfl7CompareEEEEJSC_SC_iSG_EEEvDpT0_)
        /*0128*/ 	.word	0x00000000


	//----- nvinfo : EIATTR_MIN_STACK_SIZE
	.align		4
.L_94:
        /*012c*/ 	.byte	0x04, 0x12
        /*012e*/ 	.short	(.L_96 - .L_95)
	.align		4
.L_95:
        /*0130*/ 	.word	index@(_ZN6thrust24THRUST_300001_SM_1000_NS8cuda_cub4core6detail13_kernel_agentINS1_8__reduce10DrainAgentIlEEJN3cub18CUB_300001_SM_10009GridQueueIyEElEEEvDpT0_)
        /*0134*/ 	.word	0x00000000


	//----- nvinfo : EIATTR_MIN_STACK_SIZE
	.align		4
.L_96:
        /*0138*/ 	.byte	0x04, 0x12
        /*013a*/ 	.short	(.L_98 - .L_97)
	.align		4
.L_97:
        /*013c*/ 	.word	index@(_ZN6thrust24THRUST_300001_SM_1000_NS8cuda_cub4core6detail13_kernel_agentINS1_8__reduce11ReduceAgentINS0_12zip_iteratorIN4cuda3std3__45tupleIJNS0_10device_ptrIfEENS0_17counting_iteratorIlNS0_11use_defaultESF_SF_EEEEEEEPNSB_IJflEEESJ_lNS1_9__extrema9arg_max_fIfl7CompareEEEEJSI_SK_lN3cub18CUB_300001_SM_100013GridEvenShareIlEENSR_9GridQueueIyEESO_EEEvDpT0_)
        /*0140*/ 	.word	0x00000000


	//----- nvinfo : EIATTR_MIN_STACK_SIZE
	.align		4
.L_98:
        /*0144*/ 	.byte	0x04, 0x12
        /*0146*/ 	.short	(.L_100 - .L_99)
	.align		4
.L_99:
        /*0148*/ 	.word	index@(_ZN6thrust24THRUST_300001_SM_1000_NS8cuda_cub4core6detail13_kernel_agentINS1_8__reduce11ReduceAgentINS0_12zip_iteratorIN4cuda3std3__45tupleIJNS0_10device_ptrIfEENS0_17counting_iteratorIlNS0_11use_defaultESF_SF_EEEEEEEPNSB_IJflEEESJ_lNS1_9__extrema9arg_max_fIfl7CompareEEEEJSI_SK_lSO_EEEvDpT0_)
        /*014c*/ 	.word	0x00000000


	//----- nvinfo : EIATTR_MIN_STACK_SIZE
	.align		4
.L_100:
        /*0150*/ 	.byte	0x04, 0x12
        /*0152*/ 	.short	(.L_102 - .L_101)
	.align		4
.L_101:
        /*0154*/ 	.word	index@(_ZN6thrust24THRUST_300001_SM_1000_NS8cuda_cub4core6detail13_kernel_agentINS1_8__reduce11ReduceAgentIPN4cuda3std3__45tupleIJflEEESC_SB_iNS1_9__extrema9arg_max_fIfl7CompareEEEEJSC_SC_iSG_EEEvDpT0_)
        /*0158*/ 	.word	0x00000000


	//----- nvinfo : EIATTR_MIN_STACK_SIZE
	.align		4
.L_102:
        /*015c*/ 	.byte	0x04, 0x12
        /*015e*/ 	.short	(.L_104 - .L_103)
	.align		4
.L_103:
        /*0160*/ 	.word	index@(_ZN6thrust24THRUST_300001_SM_1000_NS8cuda_cub4core6detail13_kernel_agentINS1_8__reduce10DrainAgentIiEEJN3cub18CUB_300001_SM_10009GridQueueIjEEiEEEvDpT0_)
        /*0164*/ 	.word	0x00000000


	//----- nvinfo : EIATTR_MIN_STACK_SIZE
	.align		4
.L_104:
        /*0168*/ 	.byte	0x04, 0x12
        /*016a*/ 	.short	(.L_106 - .L_105)
	.align		4
.L_105:
        /*016c*/ 	.word	index@(_ZN6thrust24THRUST_300001_SM_1000_NS8cuda_cub4core6detail13_kernel_agentINS1_8__reduce11ReduceAgentINS0_12zip_iteratorIN4cuda3std3__45tupleIJNS0_10device_ptrIfEENS0_17counting_iteratorIlNS0_11use_defaultESF_SF_EEEEEEEPNSB_IJflEEESJ_iNS1_9__extrema9arg_max_fIfl7CompareEEEEJSI_SK_iN3cub18CUB_300001_SM_100013GridEvenShareIiEENSR_9GridQueueIjEESO_EEEvDpT0_)
        /*0170*/ 	.word	0x00000000


	//----- nvinfo : EIATTR_MIN_STACK_SIZE
	.align		4
.L_106:
        /*0174*/ 	.byte	0x04, 0x12
        /*0176*/ 	.short	(.L_108 - .L_107)
	.align		4
.L_107:
        /*0178*/ 	.word	index@(_ZN6thrust24THRUST_300001_SM_1000_NS8cuda_cub4core6detail13_kernel_agentINS1_8__reduce11ReduceAgentINS0_12zip_iteratorIN4cuda3std3__45tupleIJNS0_10device_ptrIfEENS0_17counting_iteratorIlNS0_11use_defaultESF_SF_EEEEEEEPNSB_IJflEEESJ_iNS1_9__extrema9arg_max_fIfl7CompareEEEEJSI_SK_iSO_EEEvDpT0_)
        /*017c*/ 	.word	0x00000000


	//----- nvinfo : EIATTR_MIN_STACK_SIZE
	.align		4
.L_108:
        /*0180*/ 	.byte	0x04, 0x12
        /*0182*/ 	.short	(.L_110 - .L_109)
	.align		4
.L_109:
        /*0184*/ 	.word	index@(_Z20kernel_gaussian_stepPfiiii)
        /*0188*/ 	.word	0x00000000


	//----- nvinfo : EIATTR_MIN_STACK_SIZE
	.align		4
.L_110:
        /*018c*/ 	.byte	0x04, 0x12
        /*018e*/ 	.short	(.L_112 - .L_111)
	.align		4
.L_111:
        /*0190*/ 	.word	index@(_Z16kernel_swap_rowsPfiiii)
        /*0194*/ 	.word	0x00000000
.L_112:


//--------------------- .nv.compat                --------------------------
	.section	.nv.compat,"",@"SHT_CUDA_COMPAT_INFO"
	.align	4
        /*0000*/ 	.byte	0x02, 0x09, 0x00, 0x00, 0x02, 0x02, 0x01, 0x00, 0x02, 0x05, 0x05, 0x00, 0x03, 0x07, 0x01, 0x01
        /*0010*/ 	.byte	0x02, 0x03, 0x00, 0x00, 0x02, 0x06, 0x01, 0x00, 0x04, 0x0b, 0x08, 0x00, 0x01, 0x00, 0x00, 0x00
        /*0020*/ 	.byte	0x00, 0x00, 0x00, 0x00


//--------------------- .nv.info._ZN3cub18CUB_300001_SM_10006detail11EmptyKernelIvEEvv --------------------------
	.section	.nv.info._ZN3cub18CUB_300001_SM_10006detail11EmptyKernelIvEEvv,"",@"SHT_CUDA_INFO"
	.sectionflags	@""
	.align	4


	//----- nvinfo : EIATTR_CUDA_API_VERSION
	.align		4
        /*0000*/ 	.byte	0x04, 0x37
        /*0002*/ 	.short	(.L_114 - .L_113)
.L_113:
        /*0004*/ 	.word	0x00000082


	//----- nvinfo : EIATTR_SPARSE_MMA_MASK
	.align		4
.L_114:
        /*0008*/ 	.byte	0x03, 0x50
        /*000a*/ 	.short	0x0000


	//----- nvinfo : EIATTR_MAXREG_COUNT
	.align		4
        /*000c*/ 	.byte	0x03, 0x1b
        /*000e*/ 	.short	0x00ff


	//----- nvinfo : EIATTR_MERCURY_ISA_VERSION
	.align		4
        /*0010*/ 	.byte	0x03, 0x5f
        /*0012*/ 	.short	0x0101


	//----- nvinfo : EIATTR_VRC_CTA_INIT_COUNT
	.align		4
        /*0014*/ 	.byte	0x02, 0x4a
	.zero		1
	.zero		1


	//----- nvinfo : EIATTR_EXIT_INSTR_OFFSETS
	.align		4
        /*0018*/ 	.byte	0x04, 0x1c
        /*001a*/ 	.short	(.L_116 - .L_115)


	//   ....[0]....
.L_115:
        /*001c*/ 	.word	0x00000010


	//----- nvinfo : EIATTR_SW_WAR
	.align		4
.L_116:
        /*0020*/ 	.byte	0x04, 0x36
        /*0022*/ 	.short	(.L_118 - .L_117)
.L_117:
        /*0024*/ 	.word	0x00000008
.L_118:


//--------------------- .nv.info._ZN6thrust24THRUST_300001_SM_1000_NS8cuda_cub4core6detail13_kernel_agentINS1_8__reduce11ReduceAgentIPN4cuda3std3__45tupleIJflEEESC_SB_lNS1_9__extrema9arg_max_fIfl7CompareEEEEJSC_SC_iSG_EEEvDpT0_ --------------------------
	.section	.nv.info._ZN6thrust24THRUST_300001_SM_1000_NS8cuda_cub4core6detail13_kernel_agentINS1_8__reduce11ReduceAgentIPN4cuda3std3__45tupleIJflEEESC_SB_lNS1_9__extrema9arg_max_fIfl7CompareEEEEJSC_SC_iSG_EEEvDpT0_,"",@"SHT_CUDA_INFO"
	.sectionflags	@""
	.align	4


	//----- nvinfo : EIATTR_CUDA_API_VERSION
	.align		4
        /*0000*/ 	.byte	0x04, 0x37
        /*0002*/ 	.short	(.L_120 - .L_119)
.L_119:
        /*0004*/ 	.word	0x00000082


	//----- nvinfo : EIATTR_KPARAM_INFO
	.align		4
.L_120:
        /*0008*/ 	.byte	0x04, 0x17
        /*000a*/ 	.short	(.L_122 - .L_121)
.L_121:
        /*000c*/ 	.word	0x00000000
        /*0010*/ 	.short	0x0003
        /*0012*/ 	.short	0x0014
        /*0014*/ 	.byte	0x00, 0xf0, 0x05, 0x00


	//----- nvinfo : EIATTR_KPARAM_INFO
	.align		4
.L_122:
        /*0018*/ 	.byte	0x04, 0x17
        /*001a*/ 	.short	(.L_124 - .L_123)
.L_123:
        /*001c*/ 	.word	0x00000000
        /*0020*/ 	.short	0x0002
        /*0022*/ 	.short	0x0010
        /*0024*/ 	.byte	0x00, 0xf0, 0x11, 0x00


	//----- nvinfo : EIATTR_KPARAM_INFO
	.align		4
.L_124:
        /*0028*/ 	.byte	0x04, 0x17
        /*002a*/ 	.short	(.L_126 - .L_125)
.L_125:
        /*002c*/ 	.word	0x00000000
        /*0030*/ 	.short	0x0001
        /*0032*/ 	.short	0x0008
        /*0034*/ 	.byte	0x00, 0xf5, 0x21, 0x00


	//----- nvinfo : EIATTR_KPARAM_INFO
	.align		4
.L_126:
        /*0038*/ 	.byte	0x04, 0x17
        /*003a*/ 	.short	(.L_128 - .L_127)
.L_127:
        /*003c*/ 	.word	0x00000000
        /*0040*/ 	.short	0x0000
        /*0042*/ 	.short	0x0000
        /*0044*/ 	.byte	0x00, 0xf5, 0x21, 0x00


	//----- nvinfo : EIATTR_SPARSE_MMA_MASK
	.align		4
.L_128:
        /*0048*/ 	.byte	0x03, 0x50
        /*004a*/ 	.short	0x0000


	//----- nvinfo : EIATTR_MAXREG_COUNT
	.align		4
        /*004c*/ 	.byte	0x03, 0x1b
        /*004e*/ 	.short	0x00ff


	//----- nvinfo : EIATTR_NUM_BARRIERS
	.align		4
        /*0050*/ 	.byte	0x02, 0x4c
        /*0052*/ 	.byte	0x01
	.zero		1


	//----- nvinfo : EIATTR_MERCURY_ISA_VERSION
	.align		4
        /*0054*/ 	.byte	0x03, 0x5f
        /*0056*/ 	.short	0x0101


	//----- nvinfo : EIATTR_COOP_GROUP_MASK_REGIDS
	.align		4
        /*0058*/ 	.byte	0x04, 0x29
        /*005a*/ 	.short	(.L_130 - .L_129)


	//   ....[0]....
.L_129:
        /*005c*/ 	.word	0xffffffff


	//   ....[1]....
        /*0060*/ 	.word	0xffffffff


	//   ....[2]....
        /*0064*/ 	.word	0xffffffff


	//   ....[3]....
        /*0068*/ 	.word	0xffffffff


	//   ....[4]....
        /*006c*/ 	.word	0xffffffff


	//   ....[5]....
        /*0070*/ 	.word	0xffffffff


	//   ....[6]....
        /*0074*/ 	.word	0xffffffff


	//   ....[7]....
        /*0078*/ 	.word	0xffffffff


	//   ....[8]....
        /*007c*/ 	.word	0xffffffff


	//   ....[9]....
        /*0080*/ 	.word	0xffffffff


	//   ....[10]....
        /*0084*/ 	.word	0xffffffff


	//   ....[11]....
        /*0088*/ 	.word	0xffffffff


	//   ....[12]....
        /*008c*/ 	.word	0xffffffff


	//   ....[13]....
        /*0090*/ 	.word	0xffffffff


	//   ....[14]....
        /*0094*/ 	.word	0xffffffff


	//   ....[15]....
        /*0098*/ 	.word	0xffffffff


	//   ....[16]....
        /*009c*/ 	.word	0xffffffff


	//   ....[17]....
        /*00a0*/ 	.word	0xffffffff


	//   ....[18]....
        /*00a4*/ 	.word	0xffffffff


	//   ....[19]....
        /*00a8*/ 	.word	0xffffffff


	//   ....[20]....
        /*00ac*/ 	.word	0xffffffff


	//   ....[21]....
        /*00b0*/ 	.word	0xffffffff


	//   ....[22]....
        /*00b4*/ 	.word	0xffffffff


	//   ....[23]....
        /*00b8*/ 	.word	0xffffffff


	//   ....[24]....
        /*00bc*/ 	.word	0xffffffff


	//   ....[25]....
        /*00c0*/ 	.word	0xffffffff


	//   ....[26]....
        /*00c4*/ 	.word	0xffffffff


	//   ....[27]....
        /*00c8*/ 	.word	0xffffffff


	//   ....[28]....
        /*00cc*/ 	.word	0xffffffff


	//   ....[29]....
        /*00d0*/ 	.word	0xffffffff


	//   ....[30]....
        /*00d4*/ 	.word	0xffffffff


	//   ....[31]....
        /*00d8*/ 	.word	0xffffffff


	//   ....[32]....
        /*00dc*/ 	.word	0xffffffff


	//   ....[33]....
        /*00e0*/ 	.word	0xffffffff


	//   ....[34]....
        /*00e4*/ 	.word	0xffffffff


	//   ....[35]....
        /*00e8*/ 	.word	0xffffffff


	//   ....[36]....
        /*00ec*/ 	.word	0xffffffff


	//   ....[37]....
        /*00f0*/ 	.word	0xffffffff


	//   ....[38]....
        /*00f4*/ 	.word	0xffffffff


	//   ....[39]....
        /*00f8*/ 	.word	0xffffffff


	//   ....[40]....
        /*00fc*/ 	.word	0xffffffff


	//   ....[41]....
        /*0100*/ 	.word	0xffffffff


	//   ....[42]....
        /*0104*/ 	.word	0xffffffff


	//   ....[43]....
        /*0108*/ 	.word	0xffffffff


	//   ....[44]....
        /*010c*/ 	.word	0xffffffff


	//----- nvinfo : EIATTR_COOP_GROUP_INSTR_OFFSETS
	.align		4
.L_130:
        /*0110*/ 	.byte	0x04, 0x28
        /*0112*/ 	.short	(.L_132 - .L_131)


	//   ....[0]....
.L_131:
        /*0114*/ 	.word	0x00000a60


	//   ....[1]....
        /*0118*/ 	.word	0x00000a90


	//   ....[2]....
        /*011c*/ 	.word	0x00000aa0


	//   ....[3]....
        /*0120*/ 	.word	0x00000c00


	//   ....[4]....
        /*0124*/ 	.word	0x00000c40


	//   ....[5]....
        /*0128*/ 	.word	0x00000c80


	//   ....[6]....
        /*012c*/ 	.word	0x00000dc0


	//   ....[7]....
        /*0130*/ 	.word	0x00000df0


	//   ....[8]....
        /*0134*/ 	.word	0x00000e20


	//   ....[9]....
        /*0138*/ 	.word	0x00000f50


	//   ....[10]....
        /*013c*/ 	.word	0x00000f80


	//   ....[11]....
        /*0140*/ 	.word	0x00000fb0


	//   ....[12]....
        /*0144*/ 	.word	0x000010e0


	//   ....[13]....
        /*0148*/ 	.word	0x00001110


	//   ....[14]....
        /*014c*/ 	.word	0x00001140


	//   ....[15]....
        /*0150*/ 	.word	0x00001d00


	//   ....[16]....
        /*0154*/ 	.word	0x00001d10


	//   ....[17]....
        /*0158*/ 	.word	0x00001d20


	//   ....[18]....
        /*015c*/ 	.word	0x00001ef0


	//   ....[19]....
        /*0160*/ 	.word	0x00001f30


	//   ....[20]....
        /*0164*/ 	.word	0x00001f60


	//   ....[21]....
        /*0168*/ 	.word	0x00002090


	//   ....[22]....
        /*016c*/ 	.word	0x000020c0


	//   ....[23]....
        /*0170*/ 	.word	0x000020f0


	//   ....[24]....
        /*0174*/ 	.word	0x00002220


	//   ....[25]....
        /*0178*/ 	.word	0x00002250


	//   ....[26]....
        /*017c*/ 	.word	0x00002280


	//   ....[27]....
        /*0180*/ 	.word	0x000023b0


	//   ....[28]....
        /*0184*/ 	.word	0x000023e0


	//   ....[29]....
        /*0188*/ 	.word	0x00002410


	//   ....[30]....
        /*018c*/ 	.word	0x00004350


	//   ....[31]....
        /*0190*/ 	.word	0x00004370


	//   ....[32]....
        /*0194*/ 	.word	0x00004380


	//   ....[33]....
        /*0198*/ 	.word	0x00004520


	//   ....[34]....
        /*019c*/ 	.word	0x00004550


	//   ....[35]....
        /*01a0*/ 	.word	0x00004580


	//   ....[36]....
        /*01a4*/ 	.word	0x000046b0


	//   ....[37]....
        /*01a8*/ 	.word	0x000046e0


	//   ....[38]....
        /*01ac*/ 	.word	0x00004710


	//   ....[39]....
        /*01b0*/ 	.word	0x00004840


	//   ....[40]....
        /*01b4*/ 	.word	0x00004870


	//   ....[41]....
        /*01b8*/ 	.word	0x000048a0


	//   ....[42]....
        /*01bc*/ 	.word	0x000049d0


	//   ....[43]....
        /*01c0*/ 	.word	0x00004a00


	//   ....[44]....
        /*01c4*/ 	.word	0x00004a30


	//----- nvinfo : EIATTR_VRC_CTA_INIT_COUNT
	.align		4
.L_132:
        /*01c8*/ 	.byte	0x02, 0x4a
	.zero		1
	.zero		1


	//----- nvinfo : EIATTR_EXIT_INSTR_OFFSETS
	.align		4
        /*01cc*/ 	.byte	0x04, 0x1c
        /*01ce*/ 	.short	(.L_134 - .L_133)


	//   ....[0]....
.L_133:
        /*01d0*/ 	.word	0x00000030


	//   ....[1]....
        /*01d4*/ 	.word	0x00005540


	//   ....[2]....
        /*01d8*/ 	.word	0x000055b0


	//----- nvinfo : EIATTR_MAX_THREADS
	.align		4
.L_134:
        /*01dc*/ 	.byte	0x04, 0x05
        /*01de*/ 	.short	(.L_136 - .L_135)
.L_135:
        /*01e0*/ 	.word	0x00000100
        /*01e4*/ 	.word	0x00000001
        /*01e8*/ 	.word	0x00000001


	//----- nvinfo : EIATTR_CRS_STACK_SIZE
	.align		4
.L_136:
        /*01ec*/ 	.byte	0x04, 0x1e
        /*01ee*/ 	.short	(.L_138 - .L_137)
.L_137:
        /*01f0*/ 	.word	0x00000000


	//----- nvinfo : EIATTR_CBANK_PARAM_SIZE
	.align		4
.L_138:
        /*01f4*/ 	.byte	0x03, 0x19
        /*01f6*/ 	.short	0x0015


	//----- nvinfo : EIATTR_PARAM_CBANK
	.align		4
        /*01f8*/ 	.byte	0x04, 0x0a
        /*01fa*/ 	.short	(.L_140 - .L_139)
	.align		4
.L_139:
        /*01fc*/ 	.word	index@(.nv.constant0._ZN6thrust24THRUST_300001_SM_1000_NS8cuda_cub4core6detail13_kernel_agentINS1_8__reduce11ReduceAgentIPN4cuda3std3__45tupleIJflEEESC_SB_lNS1_9__extrema9arg_max_fIfl7CompareEEEEJSC_SC_iSG_EEEvDpT0_)
        /*0200*/ 	.short	0x0380
        /*0202*/ 	.short	0x0015


	//----- nvinfo : EIATTR_SW_WAR
	.align		4
.L_140:
        /*0204*/ 	.byte	0x04, 0x36
        /*0206*/ 	.short	(.L_142 - .L_141)
.L_141:
        /*0208*/ 	.word	0x00000008
.L_142:


//--------------------- .nv.info._ZN6thrust24THRUST_300001_SM_1000_NS8cuda_cub4core6detail13_kernel_agentINS1_8__reduce10DrainAgentIlEEJN3cub18CUB_300001_SM_10009GridQueueIyEElEEEvDpT0_ --------------------------
	.section	.nv.info._ZN6thrust24THRUST_300001_SM_1000_NS8cuda_cub4core6detail13_kernel_agentINS1_8__reduce10DrainAgentIlEEJN3cub18CUB_300001_SM_10009GridQueueIyEElEEEvDpT0_,"",@"SHT_CUDA_INFO"
	.sectionflags	@""
	.align	4


	//----- nvinfo : EIATTR_CUDA_API_VERSION
	.align		4
        /*0000*/ 	.byte	0x04, 0x37
        /*0002*/ 	.short	(.L_144 - .L_143)
.L_143:
        /*0004*/ 	.word	0x00000082


	//----- nvinfo : EIATTR_KPARAM_INFO
	.align		4
.L_144:
        /*0008*/ 	.byte	0x04, 0x17
        /*000a*/ 	.short	(.L_146 - .L_145)
.L_145:
        /*000c*/ 	.word	0x00000000
        /*0010*/ 	.short	0x0001
        /*0012*/ 	.short	0x0008
        /*0014*/ 	.byte	0x00, 0xf0, 0x21, 0x00


	//----- nvinfo : EIATTR_KPARAM_INFO
	.align		4
.L_146:
        /*0018*/ 	.byte	0x04, 0x17
        /*001a*/ 	.short	(.L_148 - .L_147)
.L_147:
        /*001c*/ 	.word	0x00000000
        /*0020*/ 	.short	0x0000
        /*0022*/ 	.short	0x0000
        /*0024*/ 	.byte	0x00, 0xf0, 0x21, 0x00


	//----- nvinfo : EIATTR_SPARSE_MMA_MASK
	.align		4
.L_148:
        /*0028*/ 	.byte	0x03, 0x50
        /*002a*/ 	.short	0x0000


	//----- nvinfo : EIATTR_MAXREG_COUNT
	.align		4
        /*002c*/ 	.byte	0x03, 0x1b
        /*002e*/ 	.short	0x00ff


	//----- nvinfo : EIATTR_MERCURY_ISA_VERSION
	.align		4
        /*0030*/ 	.byte	0x03, 0x5f
        /*0032*/ 	.short	0x0101


	//----- nvinfo : EIATTR_VRC_CTA_INIT_COUNT
	.align		4
        /*0034*/ 	.byte	0x02, 0x4a
	.zero		1
	.zero		1


	//----- nvinfo : EIATTR_EXIT_INSTR_OFFSETS
	.align		4
        /*0038*/ 	.byte	0x04, 0x1c
        /*003a*/ 	.short	(.L_150 - .L_149)


	//   ....[0]....
.L_149:
        /*003c*/ 	.word	0x00000060


	//----- nvinfo : EIATTR_MAX_THREADS
	.align		4
.L_150:
        /*0040*/ 	.byte	0x04, 0x05
        /*0042*/ 	.short	(.L_152 - .L_151)
.L_151:
        /*0044*/ 	.word	0x00000001
        /*0048*/ 	.word	0x00000001
        /*004c*/ 	.word	0x00000001


	//----- nvinfo : EIATTR_CBANK_PARAM_SIZE
	.align		4
.L_152:
        /*0050*/ 	.byte	0x03, 0x19
        /*0052*/ 	.short	0x0010


	//----- nvinfo : EIATTR_PARAM_CBANK
	.align		4
        /*0054*/ 	.byte	0x04, 0x0a
        /*0056*/ 	.short	(.L_154 - .L_153)
	.align		4
.L_153:
        /*0058*/ 	.word	index@(.nv.constant0._ZN6thrust24THRUST_300001_SM_1000_NS8cuda_cub4core6detail13_kernel_agentINS1_8__reduce10DrainAgentIlEEJN3cub18CUB_300001_SM_10009GridQueueIyEElEEEvDpT0_)
        /*005c*/ 	.short	0x0380
        /*005e*/ 	.short	0x0010


	//----- nvinfo : EIATTR_SW_WAR
	.align		4
.L_154:
        /*0060*/ 	.byte	0x04, 0x36
        /*0062*/ 	.short	(.L_156 - .L_155)
.L_155:
        /*0064*/ 	.word	0x00000008
.L_156:


//--------------------- .nv.info._ZN6thrust24THRUST_300001_SM_1000_NS8cuda_cub4core6detail13_kernel_agentINS1_8__reduce11ReduceAgentINS0_12zip_iteratorIN4cuda3std3__45tupleIJNS0_10device_ptrIfEENS0_17counting_iteratorIlNS0_11use_defaultESF_SF_EEEEEEEPNSB_IJflEEESJ_lNS1_9__extrema9arg_max_fIfl7CompareEEEEJSI_SK_lN3cub18CUB_300001_SM_100013GridEvenShareIlEENSR_9GridQueueIyEESO_EEEvDpT0_ --------------------------
	.section	.nv.info._ZN6thrust24THRUST_300001_SM_1000_NS8cuda_cub4core6detail13_kernel_agentINS1_8__reduce11ReduceAgentINS0_12zip_iteratorIN4cuda3std3__45tupleIJNS0_10device_ptrIfEENS0_17counting_iteratorIlNS0_11use_defaultESF_SF_EEEEEEEPNSB_IJflEEESJ_lNS1_9__extrema9arg_max_fIfl7CompareEEEEJSI_SK_lN3cub18CUB_300001_SM_100013GridEvenShareIlEENSR_9GridQueueIyEESO_EEEvDpT0_,"",@"SHT_CUDA_INFO"
	.sectionflags	@""
	.align	4


	//----- nvinfo : EIATTR_CUDA_API_VERSION
	.align		4
        /*0000*/ 	.byte	0x04, 0x37
        /*0002*/ 	.short	(.L_158 - .L_157)
.L_157:
        /*0004*/ 	.word	0x00000082


	//----- nvinfo : EIATTR_KPARAM_INFO
	.align		4
.L_158:
        /*0008*/ 	.byte	0x04, 0x17
        /*000a*/ 	.short	(.L_160 - .L_159)
.L_159:
        /*000c*/ 	.word	0x00000000
        /*0010*/ 	.short	0x0005
        /*0012*/ 	.short	0x0070
        /*0014*/ 	.byte	0x00, 0xf0, 0x05, 0x00


	//----- nvinfo : EIATTR_KPARAM_INFO
	.align		4
.L_160:
        /*0018*/ 	.byte	0x04, 0x17
        /*001a*/ 	.short	(.L_162 - .L_161)
.L_161:
        /*001c*/ 	.word	0x00000000
        /*0020*/ 	.short	0x0004
        /*0022*/ 	.short	0x0068
        /*0024*/ 	.byte	0x00, 0xf0, 0x21, 0x00


	//----- nvinfo : EIATTR_KPARAM_INFO
	.align		4
.L_162:
        /*0028*/ 	.byte	0x04, 0x17
        /*002a*/ 	.short	(.L_164 - .L_163)
.L_163:
        /*002c*/ 	.word	0x00000000
        /*0030*/ 	.short	0x0003
        /*0032*/ 	.short	0x0020
        /*0034*/ 	.byte	0x00, 0xf0, 0x21, 0x01


	//----- nvinfo : EIATTR_KPARAM_INFO
	.align		4
.L_164:
        /*0038*/ 	.byte	0x04, 0x17
        /*003a*/ 	.short	(.L_166 - .L_165)
.L_165:
        /*003c*/ 	.word	0x00000000
        /*0040*/ 	.short	0x0002
        /*0042*/ 	.short	0x0018
        /*0044*/ 	.byte	0x00, 0xf0, 0x21, 0x00


	//----- nvinfo : EIATTR_KPARAM_INFO
	.align		4
.L_166:
        /*0048*/ 	.byte	0x04, 0x17
        /*004a*/ 	.short	(.L_168 - .L_167)
.L_167:
        /*004c*/ 	.word	0x00000000
        /*0050*/ 	.short	0x0001
        /*0052*/ 	.short	0x0010
        /*0054*/ 	.byte	0x00, 0xf5, 0x21, 0x00


	//----- nvinfo : EIATTR_KPARAM_INFO
	.align		4
.L_168:
        /*0058*/ 	.byte	0x04, 0x17
        /*005a*/ 	.short	(.L_170 - .L_169)
.L_169:
        /*005c*/ 	.word	0x00000000
        /*0060*/ 	.short	0x0000
        /*0062*/ 	.short	0x0000
        /*0064*/ 	.byte	0x00, 0xf0, 0x41, 0x00


	//----- nvinfo : EIATTR_SPARSE_MMA_MASK
	.align		4
.L_170:
        /*0068*/ 	.byte	0x03, 0x50
        /*006a*/ 	.short	0x0000


	//----- nvinfo : EIATTR_MAXREG_COUNT
	.align		4
        /*006c*/ 	.byte	0x03, 0x1b
        /*006e*/ 	.short	0x00ff


	//----- nvinfo : EIATTR_NUM_BARRIERS
	.align		4
        /*0070*/ 	.byte	0x02, 0x4c
        /*0072*/ 	.byte	0x01
	.zero		1


	//----- nvinfo : EIATTR_MERCURY_ISA_VERSION
	.align		4
        /*0074*/ 	.byte	0x03, 0x5f
        /*0076*/ 	.short	0x0101


	//----- nvinfo : EIATTR_COOP_GROUP_MASK_REGIDS
	.align		4
        /*0078*/ 	.byte	0x04, 0x29
        /*007a*/ 	.short	(.L_172 - .L_171)


	//   ....[0]....
.L_171:
        /*007c*/ 	.word	0xffffffff


	//   ....[1]....
        /*0080*/ 	.word	0xffffffff


	//   ....[2]....
        /*0084*/ 	.word	0xffffffff


	//   ....[3]....
        /*0088*/ 	.word	0xffffffff


	//   ....[4]....
        /*008c*/ 	.word	0xffffffff


	//   ....[5]....
        /*0090*/ 	.word	0xffffffff


	//   ....[6]....
        /*0094*/ 	.word	0xffffffff


	//   ....[7]....
        /*0098*/ 	.word	0xffffffff


	//   ....[8]....
        /*009c*/ 	.word	0xffffffff


	//   ....[9]....
        /*00a0*/ 	.word	0xffffffff


	//   ....[10]....
        /*00a4*/ 	.word	0xffffffff


	//   ....[11]....
        /*00a8*/ 	.word	0xffffffff


	//   ....[12]....
        /*00ac*/ 	.word	0xffffffff


	//   ....[13]....
        /*00b0*/ 	.word	0xffffffff


	//   ....[14]....
        /*00b4*/ 	.word	0xffffffff


	//   ....[15]....
        /*00b8*/ 	.word	0xffffffff


	//   ....[16]....
        /*00bc*/ 	.word	0xffffffff


	//   ....[17]....
        /*00c0*/ 	.word	0xffffffff


	//   ....[18]....
        /*00c4*/ 	.word	0xffffffff


	//   ....[19]....
        /*00c8*/ 	.word	0xffffffff


	//   ....[20]....
        /*00cc*/ 	.word	0xffffffff


	//   ....[21]....
        /*00d0*/ 	.word	0xffffffff


	//   ....[22]....
        /*00d4*/ 	.word	0xffffffff


	//   ....[23]....
        /*00d8*/ 	.word	0xffffffff


	//   ....[24]....
        /*00dc*/ 	.word	0xffffffff


	//   ....[25]....
        /*00e0*/ 	.word	0xffffffff


	//   ....[26]....
        /*00e4*/ 	.word	0xffffffff


	//   ....[27]....
        /*00e8*/ 	.word	0xffffffff


	//   ....[28]....
        /*00ec*/ 	.word	0xffffffff


	//   ....[29]....
        /*00f0*/ 	.word	0xffffffff


	//   ....[30]....
        /*00f4*/ 	.word	0xffffffff


	//   ....[31]....
        /*00f8*/ 	.word	0xffffffff


	//   ....[32]....
        /*00fc*/ 	.word	0xffffffff


	//   ....[33]....
        /*0100*/ 	.word	0xffffffff


	//   ....[34]....
        /*0104*/ 	.word	0xffffffff


	//   ....[35]....
        /*0108*/ 	.word	0xffffffff


	//   ....[36]....
        /*010c*/ 	.word	0xffffffff


	//   ....[37]....
        /*0110*/ 	.word	0xffffffff


	//   ....[38]....
        /*0114*/ 	.word	0xffffffff


	//   ....[39]....
        /*0118*/ 	.word	0xffffffff


	//   ....[40]....
        /*011c*/ 	.word	0xffffffff


	//   ....[41]....
        /*0120*/ 	.word	0xffffffff


	//   ....[42]....
        /*0124*/ 	.word	0xffffffff


	//   ....[43]....
        /*0128*/ 	.word	0xffffffff


	//   ....[44]....
        /*012c*/ 	.word	0xffffffff


	//----- nvinfo : EIATTR_COOP_GROUP_INSTR_OFFSETS
	.align		4
.L_172:
        /*0130*/ 	.byte	0x04, 0x28
        /*0132*/ 	.short	(.L_174 - .L_173)


	//   ....[0]....
.L_173:
        /*0134*/ 	.word	0x00000c20


	//   ....[1]....
        /*0138*/ 	.word	0x00000c50


	//   ....[2]....
        /*013c*/ 	.word	0x00000c60


	//   ....[3]....
        /*0140*/ 	.word	0x00000dc0


	//   ....[4]....
        /*0144*/ 	.word	0x00000e00


	//   ....[5]....
        /*0148*/ 	.word	0x00000e40


	//   ....[6]....
        /*014c*/ 	.word	0x00000f80


	//   ....[7]....
        /*0150*/ 	.word	0x00000fb0


	//   ....[8]....
        /*0154*/ 	.word	0x00000fe0


	//   ....[9]....
        /*0158*/ 	.word	0x00001110


	//   ....[10]....
        /*015c*/ 	.word	0x00001140


	//   ....[11]....
        /*0160*/ 	.word	0x00001170


	//   ....[12]....
        /*0164*/ 	.word	0x000012a0


	//   ....[13]....
        /*0168*/ 	.word	0x000012d0


	//   ....[14]....
        /*016c*/ 	.word	0x00001300


	//   ....[15]....
        /*0170*/ 	.word	0x00001eb0


	//   ....[16]....
        /*0174*/ 	.word	0x00001ec0


	//   ....[17]....
        /*0178*/ 	.word	0x00001f50


	//   ....[18]....
        /*017c*/ 	.word	0x000020b0


	//   ....[19]....
        /*0180*/ 	.word	0x000020f0


	//   ....[20]....
        /*0184*/ 	.word	0x00002120


	//   ....[21]....
        /*0188*/ 	.word	0x00002250


	//   ....[22]....
        /*018c*/ 	.word	0x00002280


	//   ....[23]....
        /*0190*/ 	.word	0x000022b0


	//   ....[24]....
        /*0194*/ 	.word	0x000023e0


	//   ....[25]....
        /*0198*/ 	.word	0x00002410


	//   ....[26]....
        /*019c*/ 	.word	0x00002440


	//   ....[27]....
        /*01a0*/ 	.word	0x00002570


	//   ....[28]....
        /*01a4*/ 	.word	0x000025a0


	//   ....[29]....
        /*01a8*/ 	.word	0x000025d0


	//   ....[30]....
        /*01ac*/ 	.word	0x000048b0


	//   ....[31]....
        /*01b0*/ 	.word	0x000048d0


	//   ....[32]....
        /*01b4*/ 	.word	0x000048e0


	//   ....[33]....
        /*01b8*/ 	.word	0x00004a80


	//   ....[34]....
        /*01bc*/ 	.word	0x00004ab0


	//   ....[35]....
        /*01c0*/ 	.word	0x00004ae0


	//   ....[36]....
        /*01c4*/ 	.word	0x00004c10


	//   ....[37]....
        /*01c8*/ 	.word	0x00004c40


	//   ....[38]....
        /*01cc*/ 	.word	0x00004c70


	//   ....[39]....
        /*01d0*/ 	.word	0x00004da0


	//   ....[40]....
        /*01d4*/ 	.word	0x00004dd0


	//   ....[41]....
        /*01d8*/ 	.word	0x00004e00


	//   ....[42]....
        /*01dc*/ 	.word	0x00004f30


	//   ....[43]....
        /*01e0*/ 	.word	0x00004f60


	//   ....[44]....
        /*01e4*/ 	.word	0x00004f90


	//----- nvinfo : EIATTR_VRC_CTA_INIT_COUNT
	.align		4
.L_174:
        /*01e8*/ 	.byte	0x02, 0x4a
	.zero		1
	.zero		1


	//----- nvinfo : EIATTR_EXIT_INSTR_OFFSETS
	.align		4
        /*01ec*/ 	.byte	0x04, 0x1c
        /*01ee*/ 	.short	(.L_176 - .L_175)


	//   ....[0]....
.L_175:
        /*01f0*/ 	.word	0x00005aa0


	//   ....[1]....
        /*01f4*/ 	.word	0x00005b10


	//----- nvinfo : EIATTR_MAX_THREADS
	.align		4
.L_176:
        /*01f8*/ 	.byte	0x04, 0x05
        /*01fa*/ 	.short	(.L_178 - .L_177)
.L_177:
        /*01fc*/ 	.word	0x00000100
        /*0200*/ 	.word	0x00000001
        /*0204*/ 	.word	0x00000001


	//----- nvinfo : EIATTR_CRS_STACK_SIZE
	.align		4
.L_178:
        /*0208*/ 	.byte	0x04, 0x1e
        /*020a*/ 	.short	(.L_180 - .L_179)
.L_179:
        /*020c*/ 	.word	0x00000000


	//----- nvinfo : EIATTR_CBANK_PARAM_SIZE
	.align		4
.L_180:
        /*0210*/ 	.byte	0x03, 0x19
        /*0212*/ 	.short	0x0071


	//----- nvinfo : EIATTR_PARAM_CBANK
	.align		4
        /*0214*/ 	.byte	0x04, 0x0a
        /*0216*/ 	.short	(.L_182 - .L_181)
	.align		4
.L_181:
        /*0218*/ 	.word	index@(.nv.constant0._ZN6thrust24THRUST_300001_SM_1000_NS8cuda_cub4core6detail13_kernel_agentINS1_8__reduce11ReduceAgentINS0_12zip_iteratorIN4cuda3std3__45tupleIJNS0_10device_ptrIfEENS0_17counting_iteratorIlNS0_11use_defaultESF_SF_EEEEEEEPNSB_IJflEEESJ_lNS1_9__extrema9arg_max_fIfl7CompareEEEEJSI_SK_lN3cub18CUB_300001_SM_100013GridEvenShareIlEENSR_9GridQueueIyEESO_EEEvDpT0_)
        /*021c*/ 	.short	0x0380
        /*021e*/ 	.short	0x0071


	//----- nvinfo : EIATTR_SW_WAR
	.align		4
.L_182:
        /*0220*/ 	.byte	0x04, 0x36
        /*0222*/ 	.short	(.L_184 - .L_183)
.L_183:
        /*0224*/ 	.word	0x00000008
.L_184:


//--------------------- .nv.info._ZN6thrust24THRUST_300001_SM_1000_NS8cuda_cub4core6detail13_kernel_agentINS1_8__reduce11ReduceAgentINS0_12zip_iteratorIN4cuda3std3__45tupleIJNS0_10device_ptrIfEENS0_17counting_iteratorIlNS0_11use_defaultESF_SF_EEEEEEEPNSB_IJflEEESJ_lNS1_9__extrema9arg_max_fIfl7CompareEEEEJSI_SK_lSO_EEEvDpT0_ --------------------------
	.section	.nv.info._ZN6thrust24THRUST_300001_SM_1000_NS8cuda_cub4core6detail13_kernel_agentINS1_8__reduce11ReduceAgentINS0_12zip_iteratorIN4cuda3std3__45tupleIJNS0_10device_ptrIfEENS0_17counting_iteratorIlNS0_11use_defaultESF_SF_EEEEEEEPNSB_IJflEEESJ_lNS1_9__extrema9arg_max_fIfl7CompareEEEEJSI_SK_lSO_EEEvDpT0_,"",@"SHT_CUDA_INFO"
	.sectionflags	@""
	.align	4


	//----- nvinfo : EIATTR_CUDA_API_VERSION
	.align		4
        /*0000*/ 	.byte	0x04, 0x37
        /*0002*/ 	.short	(.L_186 - .L_185)
.L_185:
        /*0004*/ 	.word	0x00000082


	//----- nvinfo : EIATTR_KPARAM_INFO
	.align		4
.L_186:
        /*0008*/ 	.byte	0x04, 0x17
        /*000a*/ 	.short	(.L_188 - .L_187)
.L_187:
        /*000c*/ 	.word	0x00000000
        /*0010*/ 	.short	0x0003
        /*0012*/ 	.short	0x0020
        /*0014*/ 	.byte	0x00, 0xf0, 0x05, 0x00


	//----- nvinfo : EIATTR_KPARAM_INFO
	.align		4
.L_188:
        /*0018*/ 	.byte	0x04, 0x17
        /*001a*/ 	.short	(.L_190 - .L_189)
.L_189:
        /*001c*/ 	.word	0x00000000
        /*0020*/ 	.short	0x0002
        /*0022*/ 	.short	0x0018
        /*0024*/ 	.byte	0x00, 0xf0, 0x21, 0x00


	//----- nvinfo : EIATTR_KPARAM_INFO
	.align		4
.L_190:
        /*0028*/ 	.byte	0x04, 0x17
        /*002a*/ 	.short	(.L_192 - .L_191)
.L_191:
        /*002c*/ 	.word	0x00000000
        /*0030*/ 	.short	0x0001
        /*0032*/ 	.short	0x0010
        /*0034*/ 	.byte	0x00, 0xf5, 0x21, 0x00


	//----- nvinfo : EIATTR_KPARAM_INFO
	.align		4
.L_192:
        /*0038*/ 	.byte	0x04, 0x17
        /*003a*/ 	.short	(.L_194 - .L_193)
.L_193:
        /*003c*/ 	.word	0x00000000
        /*0040*/ 	.short	0x0000
        /*0042*/ 	.short	0x0000
        /*0044*/ 	.byte	0x00, 0xf0, 0x41, 0x00


	//----- nvinfo : EIATTR_SPARSE_MMA_MASK
	.align		4
.L_194:
        /*0048*/ 	.byte	0x03, 0x50
        /*004a*/ 	.short	0x0000


	//----- nvinfo : EIATTR_MAXREG_COUNT
	.align		4
        /*004c*/ 	.byte	0x03, 0x1b
        /*004e*/ 	.short	0x00ff


	//----- nvinfo : EIATTR_NUM_BARRIERS
	.align		4
        /*0050*/ 	.byte	0x02, 0x4c
        /*0052*/ 	.byte	0x01
	.zero		1


	//----- nvinfo : EIATTR_MERCURY_ISA_VERSION
	.align		4
        /*0054*/ 	.byte	0x03, 0x5f
        /*0056*/ 	.short	0x0101


	//----- nvinfo : EIATTR_COOP_GROUP_MASK_REGIDS
	.align		4
        /*0058*/ 	.byte	0x04, 0x29
        /*005a*/ 	.short	(.L_196 - .L_195)


	//   ....[0]....
.L_195:
        /*005c*/ 	.word	0xffffffff


	//   ....[1]....
        /*0060*/ 	.word	0xffffffff


	//   ....[2]....
        /*0064*/ 	.word	0xffffffff


	//   ....[3]....
        /*0068*/ 	.word	0xffffffff


	//   ....[4]....
        /*006c*/ 	.word	0xffffffff


	//   ....[5]....
        /*0070*/ 	.word	0xffffffff


	//   ....[6]....
        /*0074*/ 	.word	0xffffffff


	//   ....[7]....
        /*0078*/ 	.word	0xffffffff


	//   ....[8]....
        /*007c*/ 	.word	0xffffffff


	//   ....[9]....
        /*0080*/ 	.word	0xffffffff


	//   ....[10]....
        /*0084*/ 	.word	0xffffffff


	//   ....[11]....
        /*0088*/ 	.word	0xffffffff


	//   ....[12]....
        /*008c*/ 	.word	0xffffffff


	//   ....[13]....
        /*0090*/ 	.word	0xffffffff


	//   ....[14]....
        /*0094*/ 	.word	0xffffffff


	//   ....[15]....
        /*0098*/ 	.word	0xffffffff


	//   ....[16]....
        /*009c*/ 	.word	0xffffffff


	//   ....[17]....
        /*00a0*/ 	.word	0xffffffff


	//   ....[18]....
        /*00a4*/ 	.word	0xffffffff


	//   ....[19]....
        /*00a8*/ 	.word	0xffffffff


	//   ....[20]....
        /*00ac*/ 	.word	0xffffffff


	//   ....[21]....
        /*00b0*/ 	.word	0xffffffff


	//   ....[22]....
        /*00b4*/ 	.word	0xffffffff


	//   ....[23]....
        /*00b8*/ 	.word	0xffffffff


	//   ....[24]....
        /*00bc*/ 	.word	0xffffffff


	//   ....[25]....
        /*00c0*/ 	.word	0xffffffff


	//   ....[26]....
        /*00c4*/ 	.word	0xffffffff


	//   ....[27]....
        /*00c8*/ 	.word	0xffffffff


	//   ....[28]....
        /*00cc*/ 	.word	0xffffffff


	//   ....[29]....
        /*00d0*/ 	.word	0xffffffff


	//   ....[30]....
        /*00d4*/ 	.word	0xffffffff


	//   ....[31]....
        /*00d8*/ 	.word	0xffffffff


	//   ....[32]....
        /*00dc*/ 	.word	0xffffffff


	//   ....[33]....
        /*00e0*/ 	.word	0xffffffff


	//   ....[34]....
        /*00e4*/ 	.word	0xffffffff


	//   ....[35]....
        /*00e8*/ 	.word	0xffffffff


	//   ....[36]....
        /*00ec*/ 	.word	0xffffffff


	//   ....[37]....
        /*00f0*/ 	.word	0xffffffff


	//   ....[38]....
        /*00f4*/ 	.word	0xffffffff


	//   ....[39]....
        /*00f8*/ 	.word	0xffffffff


	//   ....[40]....
        /*00fc*/ 	.word	0xffffffff


	//   ....[41]....
        /*0100*/ 	.word	0xffffffff


	//   ....[42]....
        /*0104*/ 	.word	0xffffffff


	//   ....[43]....
        /*0108*/ 	.word	0xffffffff


	//   ....[44]....
        /*010c*/ 	.word	0xffffffff


	//----- nvinfo : EIATTR_COOP_GROUP_INSTR_OFFSETS
	.align		4
.L_196:
        /*0110*/ 	.byte	0x04, 0x28
        /*0112*/ 	.short	(.L_198 - .L_197)


	//   ....[0]....
.L_197:
        /*0114*/ 	.word	0x00000b20


	//   ....[1]....
        /*0118*/ 	.word	0x00000b50


	//   ....[2]....
        /*011c*/ 	.word	0x00000b60


	//   ....[3]....
        /*0120*/ 	.word	0x00000cd0


	//   ....[4]....
        /*0124*/ 	.word	0x00000d10


	//   ....[5]....
        /*0128*/ 	.word	0x00000d40


	//   ....[6]....
        /*012c*/ 	.word	0x00000e80


	//   ....[7]....
        /*0130*/ 	.word	0x00000eb0


	//   ....[8]....
        /*0134*/ 	.word	0x00000ee0


	//   ....[9]....
        /*0138*/ 	.word	0x00001010


	//   ....[10]....
        /*013c*/ 	.word	0x00001040


	//   ....[11]....
        /*0140*/ 	.word	0x00001070


	//   ....[12]....
        /*0144*/ 	.word	0x000011a0


	//   ....[13]....
        /*0148*/ 	.word	0x000011d0


	//   ....[14]....
        /*014c*/ 	.word	0x00001200


	//   ....[15]....
        /*0150*/ 	.word	0x00001dc0


	//   ....[16]....
        /*0154*/ 	.word	0x00001dd0


	//   ....[17]....
        /*0158*/ 	.word	0x00001e40


	//   ....[18]....
        /*015c*/ 	.word	0x00001fb0


	//   ....[19]....
        /*0160*/ 	.word	0x00001ff0


	//   ....[20]....
        /*0164*/ 	.word	0x00002020


	//   ....[21]....
        /*0168*/ 	.word	0x00002150


	//   ....[22]....
        /*016c*/ 	.word	0x00002180


	//   ....[23]....
        /*0170*/ 	.word	0x000021b0


	//   ....[24]....
        /*0174*/ 	.word	0x000022e0


	//   ....[25]....
        /*0178*/ 	.word	0x00002310


	//   ....[26]....
        /*017c*/ 	.word	0x00002340


	//   ....[27]....
        /*0180*/ 	.word	0x00002470


	//   ....[28]....
        /*0184*/ 	.word	0x000024a0


	//   ....[29]....
        /*0188*/ 	.word	0x000024d0


	//   ....[30]....
        /*018c*/ 	.word	0x00004430


	//   ....[31]....
        /*0190*/ 	.word	0x00004450


	//   ....[32]....
        /*0194*/ 	.word	0x00004460


	//   ....[33]....
        /*0198*/ 	.word	0x00004600


	//   ....[34]....
        /*019c*/ 	.word	0x00004630


	//   ....[35]....
        /*01a0*/ 	.word	0x00004660


	//   ....[36]....
        /*01a4*/ 	.word	0x00004790


	//   ....[37]....
        /*01a8*/ 	.word	0x000047c0


	//   ....[38]....
        /*01ac*/ 	.word	0x000047f0


	//   ....[39]....
        /*01b0*/ 	.word	0x00004920


	//   ....[40]....
        /*01b4*/ 	.word	0x00004950


	//   ....[41]....
        /*01b8*/ 	.word	0x00004980


	//   ....[42]....
        /*01bc*/ 	.word	0x00004ab0


	//   ....[43]....
        /*01c0*/ 	.word	0x00004ae0


	//   ....[44]....
        /*01c4*/ 	.word	0x00004b10


	//----- nvinfo : EIATTR_VRC_CTA_INIT_COUNT
	.align		4
.L_198:
        /*01c8*/ 	.byte	0x02, 0x4a
	.zero		1
	.zero		1


	//----- nvinfo : EIATTR_EXIT_INSTR_OFFSETS
	.align		4
        /*01cc*/ 	.byte	0x04, 0x1c
        /*01ce*/ 	.short	(.L_200 - .L_199)


	//   ....[0]....
.L_199:
        /*01d0*/ 	.word	0x00000040


	//   ....[1]....
        /*01d4*/ 	.word	0x00005620


	//   ....[2]....
        /*01d8*/ 	.word	0x00005690


	//----- nvinfo : EIATTR_MAX_THREADS
	.align		4
.L_200:
        /*01dc*/ 	.byte	0x04, 0x05
        /*01de*/ 	.short	(.L_202 - .L_201)
.L_201:
        /*01e0*/ 	.word	0x00000100
        /*01e4*/ 	.word	0x00000001
        /*01e8*/ 	.word	0x00000001


	//----- nvinfo : EIATTR_CRS_STACK_SIZE
	.align		4
.L_202:
        /*01ec*/ 	.byte	0x04, 0x1e
        /*01ee*/ 	.short	(.L_204 - .L_203)
.L_203:
        /*01f0*/ 	.word	0x00000000


	//----- nvinfo : EIATTR_CBANK_PARAM_SIZE
	.align		4
.L_204:
        /*01f4*/ 	.byte	0x03, 0x19
        /*01f6*/ 	.short	0x0021


	//----- nvinfo : EIATTR_PARAM_CBANK
	.align		4
        /*01f8*/ 	.byte	0x04, 0x0a
        /*01fa*/ 	.short	(.L_206 - .L_205)
	.align		4
.L_205:
        /*01fc*/ 	.word	index@(.nv.constant0._ZN6thrust24THRUST_300001_SM_1000_NS8cuda_cub4core6detail13_kernel_agentINS1_8__reduce11ReduceAgentINS0_12zip_iteratorIN4cuda3std3__45tupleIJNS0_10device_ptrIfEENS0_17counting_iteratorIlNS0_11use_defaultESF_SF_EEEEEEEPNSB_IJflEEESJ_lNS1_9__extrema9arg_max_fIfl7CompareEEEEJSI_SK_lSO_EEEvDpT0_)
        /*0200*/ 	.short	0x0380
        /*0202*/ 	.short	0x0021


	//----- nvinfo : EIATTR_SW_WAR
	.align		4
.L_206:
        /*0204*/ 	.byte	0x04, 0x36
        /*0206*/ 	.short	(.L_208 - .L_207)
.L_207:
        /*0208*/ 	.word	0x00000008
.L_208:


//--------------------- .nv.info._ZN6thrust24THRUST_300001_SM_1000_NS8cuda_cub4core6detail13_kernel_agentINS1_8__reduce11ReduceAgentIPN4cuda3std3__45tupleIJflEEESC_SB_iNS1_9__extrema9arg_max_fIfl7CompareEEEEJSC_SC_iSG_EEEvDpT0_ --------------------------
	.section	.nv.info._ZN6thrust24THRUST_300001_SM_1000_NS8cuda_cub4core6detail13_kernel_agentINS1_8__reduce11ReduceAgentIPN4cuda3std3__45tupleIJflEEESC_SB_iNS1_9__extrema9arg_max_fIfl7CompareEEEEJSC_SC_iSG_EEEvDpT0_,"",@"SHT_CUDA_INFO"
	.sectionflags	@""
	.align	4


	//----- nvinfo : EIATTR_CUDA_API_VERSION
	.align		4
        /*0000*/ 	.byte	0x04, 0x37
        /*0002*/ 	.short	(.L_210 - .L_209)
.L_209:
        /*0004*/ 	.word	0x00000082


	//----- nvinfo : EIATTR_KPARAM_INFO
	.align		4
.L_210:
        /*0008*/ 	.byte	0x04, 0x17
        /*000a*/ 	.short	(.L_212 - .L_211)
.L_211:
        /*000c*/ 	.word	0x00000000
        /*0010*/ 	.short	0x0003
        /*0012*/ 	.short	0x0014
        /*0014*/ 	.byte	0x00, 0xf0, 0x05, 0x00


	//----- nvinfo : EIATTR_KPARAM_INFO
	.align		4
.L_212:
        /*0018*/ 	.byte	0x04, 0x17
        /*001a*/ 	.short	(.L_214 - .L_213)
.L_213:
        /*001c*/ 	.word	0x00000000
        /*0020*/ 	.short	0x0002
        /*0022*/ 	.short	0x0010
        /*0024*/ 	.byte	0x00, 0xf0, 0x11, 0x00


	//----- nvinfo : EIATTR_KPARAM_INFO
	.align		4
.L_214:
        /*0028*/ 	.byte	0x04, 0x17
        /*002a*/ 	.short	(.L_216 - .L_215)
.L_215:
        /*002c*/ 	.word	0x00000000
        /*0030*/ 	.short	0x0001
        /*0032*/ 	.short	0x0008
        /*0034*/ 	.byte	0x00, 0xf5, 0x21, 0x00


	//----- nvinfo : EIATTR_KPARAM_INFO
	.align		4
.L_216:
        /*0038*/ 	.byte	0x04, 0x17
        /*003a*/ 	.short	(.L_218 - .L_217)
.L_217:
        /*003c*/ 	.word	0x00000000
        /*0040*/ 	.short	0x0000
        /*0042*/ 	.short	0x0000
        /*0044*/ 	.byte	0x00, 0xf5, 0x21, 0x00


	//----- nvinfo : EIATTR_SPARSE_MMA_MASK
	.align		4
.L_218:
        /*0048*/ 	.byte	0x03, 0x50
        /*004a*/ 	.short	0x0000


	//----- nvinfo : EIATTR_MAXREG_COUNT
	.align		4
        /*004c*/ 	.byte	0x03, 0x1b
        /*004e*/ 	.short	0x00ff


	//----- nvinfo : EIATTR_NUM_BARRIERS
	.align		4
        /*0050*/ 	.byte	0x02, 0x4c
        /*0052*/ 	.byte	0x01
	.zero		1


	//----- nvinfo : EIATTR_MERCURY_ISA_VERSION
	.align		4
        /*0054*/ 	.byte	0x03, 0x5f
        /*0056*/ 	.short	0x0101


	//----- nvinfo : EIATTR_COOP_GROUP_MASK_REGIDS
	.align		4
        /*0058*/ 	.byte	0x04, 0x29
        /*005a*/ 	.short	(.L_220 - .L_219)


	//   ....[0]....
.L_219:
        /*005c*/ 	.word	0xffffffff


	//   ....[1]....
        /*0060*/ 	.word	0xffffffff


	//   ....[2]....
        /*0064*/ 	.word	0xffffffff


	//   ....[3]....
        /*0068*/ 	.word	0xffffffff


	//   ....[4]....
        /*006c*/ 	.word	0xffffffff


	//   ....[5]....
        /*0070*/ 	.word	0xffffffff


	//   ....[6]....
        /*0074*/ 	.word	0xffffffff


	//   ....[7]....
        /*0078*/ 	.word	0xffffffff


	//   ....[8]....
        /*007c*/ 	.word	0xffffffff


	//   ....[9]....
        /*0080*/ 	.word	0xffffffff


	//   ....[10]....
        /*0084*/ 	.word	0xffffffff


	//   ....[11]....
        /*0088*/ 	.word	0xffffffff


	//   ....[12]....
        /*008c*/ 	.word	0xffffffff


	//   ....[13]....
        /*0090*/ 	.word	0xffffffff


	//   ....[14]....
        /*0094*/ 	.word	0xffffffff


	//   ....[15]....
        /*0098*/ 	.word	0xffffffff


	//   ....[16]....
        /*009c*/ 	.word	0xffffffff


	//   ....[17]....
        /*00a0*/ 	.word	0xffffffff


	//   ....[18]....
        /*00a4*/ 	.word	0xffffffff


	//   ....[19]....
        /*00a8*/ 	.word	0xffffffff


	//   ....[20]....
        /*00ac*/ 	.word	0xffffffff


	//   ....[21]....
        /*00b0*/ 	.word	0xffffffff


	//   ....[22]....
        /*00b4*/ 	.word	0xffffffff


	//   ....[23]....
        /*00b8*/ 	.word	0xffffffff


	//   ....[24]....
        /*00bc*/ 	.word	0xffffffff


	//   ....[25]....
        /*00c0*/ 	.word	0xffffffff


	//   ....[26]....
        /*00c4*/ 	.word	0xffffffff


	//   ....[27]....
        /*00c8*/ 	.word	0xffffffff


	//   ....[28]....
        /*00cc*/ 	.word	0xffffffff


	//   ....[29]....
        /*00d0*/ 	.word	0xffffffff


	//   ....[30]....
        /*00d4*/ 	.word	0xffffffff


	//   ....[31]....
        /*00d8*/ 	.word	0xffffffff


	//   ....[32]....
        /*00dc*/ 	.word	0xffffffff


	//   ....[33]....
        /*00e0*/ 	.word	0xffffffff


	//   ....[34]....
        /*00e4*/ 	.word	0xffffffff


	//   ....[35]....
        /*00e8*/ 	.word	0xffffffff


	//   ....[36]....
        /*00ec*/ 	.word	0xffffffff


	//   ....[37]....
        /*00f0*/ 	.word	0xffffffff


	//   ....[38]....
        /*00f4*/ 	.word	0xffffffff


	//   ....[39]....
        /*00f8*/ 	.word	0xffffffff


	//   ....[40]....
        /*00fc*/ 	.word	0xffffffff


	//   ....[41]....
        /*0100*/ 	.word	0xffffffff


	//   ....[42]....
        /*0104*/ 	.word	0xffffffff


	//   ....[43]....
        /*0108*/ 	.word	0xffffffff


	//   ....[44]....
        /*010c*/ 	.word	0xffffffff


	//----- nvinfo : EIATTR_COOP_GROUP_INSTR_OFFSETS
	.align		4
.L_220:
        /*0110*/ 	.byte	0x04, 0x28
        /*0112*/ 	.short	(.L_222 - .L_221)


	//   ....[0]....
.L_221:
        /*0114*/ 	.word	0x00000a60


	//   ....[1]....
        /*0118*/ 	.word	0x00000a90


	//   ....[2]....
        /*011c*/ 	.word	0x00000aa0


	//   ....[3]....
        /*0120*/ 	.word	0x00000c00


	//   ....[4]....
        /*0124*/ 	.word	0x00000c40


	//   ....[5]....
        /*0128*/ 	.word	0x00000c80


	//   ....[6]....
        /*012c*/ 	.word	0x00000dc0


	//   ....[7]....
        /*0130*/ 	.word	0x00000df0


	//   ....[8]....
        /*0134*/ 	.word	0x00000e20


	//   ....[9]....
        /*0138*/ 	.word	0x00000f50


	//   ....[10]....
        /*013c*/ 	.word	0x00000f80


	//   ....[11]....
        /*0140*/ 	.word	0x00000fb0


	//   ....[12]....
        /*0144*/ 	.word	0x000010e0


	//   ....[13]....
        /*0148*/ 	.word	0x00001110


	//   ....[14]....
        /*014c*/ 	.word	0x00001140


	//   ....[15]....
        /*0150*/ 	.word	0x00001d00


	//   ....[16]....
        /*0154*/ 	.word	0x00001d10


	//   ....[17]....
        /*0158*/ 	.word	0x00001d20


	//   ....[18]....
        /*015c*/ 	.word	0x00001ef0


	//   ....[19]....
        /*0160*/ 	.word	0x00001f30


	//   ....[20]....
        /*0164*/ 	.word	0x00001f60


	//   ....[21]....
        /*0168*/ 	.word	0x00002090


	//   ....[22]....
        /*016c*/ 	.word	0x000020c0


	//   ....[23]....
        /*0170*/ 	.word	0x000020f0


	//   ....[24]....
        /*0174*/ 	.word	0x00002220


	//   ....[25]....
        /*0178*/ 	.word	0x00002250


	//   ....[26]....
        /*017c*/ 	.word	0x00002280


	//   ....[27]....
        /*0180*/ 	.word	0x000023b0


	//   ....[28]....
        /*0184*/ 	.word	0x000023e0


	//   ....[29]....
        /*0188*/ 	.word	0x00002410


	//   ....[30]....
        /*018c*/ 	.word	0x000042a0


	//   ....[31]....
        /*0190*/ 	.word	0x000042c0


	//   ....[32]....
        /*0194*/ 	.word	0x000042d0


	//   ....[33]....
        /*0198*/ 	.word	0x00004470


	//   ....[34]....
        /*019c*/ 	.word	0x000044a0


	//   ....[35]....
        /*01a0*/ 	.word	0x000044d0


	//   ....[36]....
        /*01a4*/ 	.word	0x00004600


	//   ....[37]....
        /*01a8*/ 	.word	0x00004630


	//   ....[38]....
        /*01ac*/ 	.word	0x00004660


	//   ....[39]....
        /*01b0*/ 	.word	0x00004790


	//   ....[40]....
        /*01b4*/ 	.word	0x000047c0


	//   ....[41]....
        /*01b8*/ 	.word	0x000047f0


	//   ....[42]....
        /*01bc*/ 	.word	0x00004920


	//   ....[43]....
        /*01c0*/ 	.word	0x00004950


	//   ....[44]....
        /*01c4*/ 	.word	0x00004980


	//----- nvinfo : EIATTR_VRC_CTA_INIT_COUNT
	.align		4
.L_222:
        /*01c8*/ 	.byte	0x02, 0x4a
	.zero		1
	.zero		1


	//----- nvinfo : EIATTR_EXIT_INSTR_OFFSETS
	.align		4
        /*01cc*/ 	.byte	0x04, 0x1c
        /*01ce*/ 	.short	(.L_224 - .L_223)


	//   ....[0]....
.L_223:
        /*01d0*/ 	.word	0x00000030


	//   ....[1]....
        /*01d4*/ 	.word	0x00005490


	//   ....[2]....
        /*01d8*/ 	.word	0x00005500


	//----- nvinfo : EIATTR_MAX_THREADS
	.align		4
.L_224:
        /*01dc*/ 	.byte	0x04, 0x05
        /*01de*/ 	.short	(.L_226 - .L_225)
.L_225:
        /*01e0*/ 	.word	0x00000100
        /*01e4*/ 	.word	0x00000001
        /*01e8*/ 	.word	0x00000001


	//----- nvinfo : EIATTR_CRS_STACK_SIZE
	.align		4
.L_226:
        /*01ec*/ 	.byte	0x04, 0x1e
        /*01ee*/ 	.short	(.L_228 - .L_227)
.L_227:
        /*01f0*/ 	.word	0x00000000


	//----- nvinfo : EIATTR_CBANK_PARAM_SIZE
	.align		4
.L_228:
        /*01f4*/ 	.byte	0x03, 0x19
        /*01f6*/ 	.short	0x0015


	//----- nvinfo : EIATTR_PARAM_CBANK
	.align		4
        /*01f8*/ 	.byte	0x04, 0x0a
        /*01fa*/ 	.short	(.L_230 - .L_229)
	.align		4
.L_229:
        /*01fc*/ 	.word	index@(.nv.constant0._ZN6thrust24THRUST_300001_SM_1000_NS8cuda_cub4core6detail13_kernel_agentINS1_8__reduce11ReduceAgentIPN4cuda3std3__45tupleIJflEEESC_SB_iNS1_9__extrema9arg_max_fIfl7CompareEEEEJSC_SC_iSG_EEEvDpT0_)
        /*0200*/ 	.short	0x0380
        /*0202*/ 	.short	0x0015


	//----- nvinfo : EIATTR_SW_WAR
	.align		4
.L_230:
        /*0204*/ 	.byte	0x04, 0x36
        /*0206*/ 	.short	(.L_232 - .L_231)
.L_231:
        /*0208*/ 	.word	0x00000008
.L_232:


//--------------------- .nv.info._ZN6thrust24THRUST_300001_SM_1000_NS8cuda_cub4core6detail13_kernel_agentINS1_8__reduce10DrainAgentIiEEJN3cub18CUB_300001_SM_10009GridQueueIjEEiEEEvDpT0_ --------------------------
	.section	.nv.info._ZN6thrust24THRUST_300001_SM_1000_NS8cuda_cub4core6detail13_kernel_agentINS1_8__reduce10DrainAgentIiEEJN3cub18CUB_300001_SM_10009GridQueueIjEEiEEEvDpT0_,"",@"SHT_CUDA_INFO"
	.sectionflags	@""
	.align	4


	//----- nvinfo : EIATTR_CUDA_API_VERSION
	.align		4
        /*0000*/ 	.byte	0x04, 0x37
        /*0002*/ 	.short	(.L_234 - .L_233)
.L_233:
        /*0004*/ 	.word	0x00000082


	//----- nvinfo : EIATTR_KPARAM_INFO
	.align		4
.L_234:
        /*0008*/ 	.byte	0x04, 0x17
        /*000a*/ 	.short	(.L_236 - .L_235)
.L_235:
        /*000c*/ 	.word	0x00000000
        /*0010*/ 	.short	0x0001
        /*0012*/ 	.short	0x0008
        /*0014*/ 	.byte	0x00, 0xf0, 0x11, 0x00


	//----- nvinfo : EIATTR_KPARAM_INFO
	.align		4
.L_236:
        /*0018*/ 	.byte	0x04, 0x17
        /*001a*/ 	.short	(.L_238 - .L_237)
.L_237:
        /*001c*/ 	.word	0x00000000
        /*0020*/ 	.short	0x0000
        /*0022*/ 	.short	0x0000
        /*0024*/ 	.byte	0x00, 0xf0, 0x21, 0x00


	//----- nvinfo : EIATTR_SPARSE_MMA_MASK
	.align		4
.L_238:
        /*0028*/ 	.byte	0x03, 0x50
        /*002a*/ 	.short	0x0000


	//----- nvinfo : EIATTR_MAXREG_COUNT
	.align		4
        /*002c*/ 	.byte	0x03, 0x1b
        /*002e*/ 	.short	0x00ff


	//----- nvinfo : EIATTR_MERCURY_ISA_VERSION
	.align		4
        /*0030*/ 	.byte	0x03, 0x5f
        /*0032*/ 	.short	0x0101


	//----- nvinfo : EIATTR_VRC_CTA_INIT_COUNT
	.align		4
        /*0034*/ 	.byte	0x02, 0x4a
	.zero		1
	.zero		1


	//----- nvinfo : EIATTR_EXIT_INSTR_OFFSETS
	.align		4
        /*0038*/ 	.byte	0x04, 0x1c
        /*003a*/ 	.short	(.L_240 - .L_239)


	//   ....[0]....
.L_239:
        /*003c*/ 	.word	0x00000060


	//----- nvinfo : EIATTR_MAX_THREADS
	.align		4
.L_240:
        /*0040*/ 	.byte	0x04, 0x05
        /*0042*/ 	.short	(.L_242 - .L_241)
.L_241:
        /*0044*/ 	.word	0x00000001
        /*0048*/ 	.word	0x00000001
        /*004c*/ 	.word	0x00000001


	//----- nvinfo : EIATTR_CBANK_PARAM_SIZE
	.align		4
.L_242:
        /*0050*/ 	.byte	0x03, 0x19
        /*0052*/ 	.short	0x000c


	//----- nvinfo : EIATTR_PARAM_CBANK
	.align		4
        /*0054*/ 	.byte	0x04, 0x0a
        /*0056*/ 	.short	(.L_244 - .L_243)
	.align		4
.L_243:
        /*0058*/ 	.word	index@(.nv.constant0._ZN6thrust24THRUST_300001_SM_1000_NS8cuda_cub4core6detail13_kernel_agentINS1_8__reduce10DrainAgentIiEEJN3cub18CUB_300001_SM_10009GridQueueIjEEiEEEvDpT0_)
        /*005c*/ 	.short	0x0380
        /*005e*/ 	.short	0x000c


	//----- nvinfo : EIATTR_SW_WAR
	.align		4
.L_244:
        /*0060*/ 	.byte	0x04, 0x36
        /*0062*/ 	.short	(.L_246 - .L_245)
.L_245:
        /*0064*/ 	.word	0x00000008
.L_246:


//--------------------- .nv.info._ZN6thrust24THRUST_300001_SM_1000_NS8cuda_cub4core6detail13_kernel_agentINS1_8__reduce11ReduceAgentINS0_12zip_iteratorIN4cuda3std3__45tupleIJNS0_10device_ptrIfEENS0_17counting_iteratorIlNS0_11use_defaultESF_SF_EEEEEEEPNSB_IJflEEESJ_iNS1_9__extrema9arg_max_fIfl7CompareEEEEJSI_SK_iN3cub18CUB_300001_SM_100013GridEvenShareIiEENSR_9GridQueueIjEESO_EEEvDpT0_ --------------------------
	.section	.nv.info._ZN6thrust24THRUST_300001_SM_1000_NS8cuda_cub4core6detail13_kernel_agentINS1_8__reduce11ReduceAgentINS0_12zip_iteratorIN4cuda3std3__45tupleIJNS0_10device_ptrIfEENS0_17counting_iteratorIlNS0_11use_defaultESF_SF_EEEEEEEPNSB_IJflEEESJ_iNS1_9__extrema9arg_max_fIfl7CompareEEEEJSI_SK_iN3cub18CUB_300001_SM_100013GridEvenShareIiEENSR_9GridQueueIjEESO_EEEvDpT0_,"",@"SHT_CUDA_INFO"
	.sectionflags	@""
	.align	4


	//----- nvinfo : EIATTR_CUDA_API_VERSION
	.align		4
        /*0000*/ 	.byte	0x04, 0x37
        /*0002*/ 	.short	(.L_248 - .L_247)
.L_247:
        /*0004*/ 	.word	0x00000082


	//----- nvinfo : EIATTR_KPARAM_INFO
	.align		4
.L_248:
        /*0008*/ 	.byte	0x04, 0x17
        /*000a*/ 	.short	(.L_250 - .L_249)
.L_249:
        /*000c*/ 	.word	0x00000000
        /*0010*/ 	.short	0x0005
        /*0012*/ 	.short	0x0050
        /*0014*/ 	.byte	0x00, 0xf0, 0x05, 0x00


	//----- nvinfo : EIATTR_KPARAM_INFO
	.align		4
.L_250:
        /*0018*/ 	.byte	0x04, 0x17
        /*001a*/ 	.short	(.L_252 - .L_251)
.L_251:
        /*001c*/ 	.word	0x00000000
        /*0020*/ 	.short	0x0004
        /*0022*/ 	.short	0x0048
        /*0024*/ 	.byte	0x00, 0xf0, 0x21, 0x00


	//----- nvinfo : EIATTR_KPARAM_INFO
	.align		4
.L_252:
        /*0028*/ 	.byte	0x04, 0x17
        /*002a*/ 	.short	(.L_254 - .L_253)
.L_253:
        /*002c*/ 	.word	0x00000000
        /*0030*/ 	.short	0x0003
        /*0032*/ 	.short	0x001c
        /*0034*/ 	.byte	0x00, 0xf0, 0xa1, 0x00


	//----- nvinfo : EIATTR_KPARAM_INFO
	.align		4
.L_254:
        /*0038*/ 	.byte	0x04, 0x17
        /*003a*/ 	.short	(.L_256 - .L_255)
.L_255:
        /*003c*/ 	.word	0x00000000
        /*0040*/ 	.short	0x0002
        /*0042*/ 	.short	0x0018
        /*0044*/ 	.byte	0x00, 0xf0, 0x11, 0x00


	//----- nvinfo : EIATTR_KPARAM_INFO
	.align		4
.L_256:
        /*0048*/ 	.byte	0x04, 0x17
        /*004a*/ 	.short	(.L_258 - .L_257)
.L_257:
        /*004c*/ 	.word	0x00000000
        /*0050*/ 	.short	0x0001
        /*0052*/ 	.short	0x0010
        /*0054*/ 	.byte	0x00, 0xf5, 0x21, 0x00


	//----- nvinfo : EIATTR_KPARAM_INFO
	.align		4
.L_258:
        /*0058*/ 	.byte	0x04, 0x17
        /*005a*/ 	.short	(.L_260 - .L_259)
.L_259:
        /*005c*/ 	.word	0x00000000
        /*0060*/ 	.short	0x0000
        /*0062*/ 	.short	0x0000
        /*0064*/ 	.byte	0x00, 0xf0, 0x41, 0x00


	//----- nvinfo : EIATTR_SPARSE_MMA_MASK
	.align		4
.L_260:
        /*0068*/ 	.byte	0x03, 0x50
        /*006a*/ 	.short	0x0000


	//----- nvinfo : EIATTR_MAXREG_COUNT
	.align		4
        /*006c*/ 	.byte	0x03, 0x1b
        /*006e*/ 	.short	0x00ff


	//----- nvinfo : EIATTR_NUM_BARRIERS
	.align		4
        /*0070*/ 	.byte	0x02, 0x4c
        /*0072*/ 	.byte	0x01
	.zero		1


	//----- nvinfo : EIATTR_MERCURY_ISA_VERSION
	.align		4
        /*0074*/ 	.byte	0x03, 0x5f
        /*0076*/ 	.short	0x0101


	//----- nvinfo : EIATTR_COOP_GROUP_MASK_REGIDS
	.align		4
        /*0078*/ 	.byte	0x04, 0x29
        /*007a*/ 	.short	(.L_262 - .L_261)


	//   ....[0]....
.L_261:
        /*007c*/ 	.word	0xffffffff


	//   ....[1]....
        /*0080*/ 	.word	0xffffffff


	//   ....[2]....
        /*0084*/ 	.word	0xffffffff


	//   ....[3]....
        /*0088*/ 	.word	0xffffffff


	//   ....[4]....
        /*008c*/ 	.word	0xffffffff


	//   ....[5]....
        /*0090*/ 	.word	0xffffffff


	//   ....[6]....
        /*0094*/ 	.word	0xffffffff


	//   ....[7]....
        /*0098*/ 	.word	0xffffffff


	//   ....[8]....
        /*009c*/ 	.word	0xffffffff


	//   ....[9]....
        /*00a0*/ 	.word	0xffffffff


	//   ....[10]....
        /*00a4*/ 	.word	0xffffffff


	//   ....[11]....
        /*00a8*/ 	.word	0xffffffff


	//   ....[12]....
        /*00ac*/ 	.word	0xffffffff


	//   ....[13]....
        /*00b0*/ 	.word	0xffffffff


	//   ....[14]....
        /*00b4*/ 	.word	0xffffffff


	//   ....[15]....
        /*00b8*/ 	.word	0xffffffff


	//   ....[16]....
        /*00bc*/ 	.word	0xffffffff


	//   ....[17]....
        /*00c0*/ 	.word	0xffffffff


	//   ....[18]....
        /*00c4*/ 	.word	0xffffffff


	//   ....[19]....
        /*00c8*/ 	.word	0xffffffff


	//   ....[20]....
        /*00cc*/ 	.word	0xffffffff


	//   ....[21]....
        /*00d0*/ 	.word	0xffffffff


	//   ....[22]....
        /*00d4*/ 	.word	0xffffffff


	//   ....[23]....
        /*00d8*/ 	.word	0xffffffff


	//   ....[24]....
        /*00dc*/ 	.word	0xffffffff


	//   ....[25]....
        /*00e0*/ 	.word	0xffffffff


	//   ....[26]....
        /*00e4*/ 	.word	0xffffffff


	//   ....[27]....
        /*00e8*/ 	.word	0xffffffff


	//   ....[28]....
        /*00ec*/ 	.word	0xffffffff


	//   ....[29]....
        /*00f0*/ 	.word	0xffffffff


	//   ....[30]....
        /*00f4*/ 	.word	0xffffffff


	//   ....[31]....
        /*00f8*/ 	.word	0xffffffff


	//   ....[32]....
        /*00fc*/ 	.word	0xffffffff


	//   ....[33]....
        /*0100*/ 	.word	0xffffffff


	//   ....[34]....
        /*0104*/ 	.word	0xffffffff


	//   ....[35]....
        /*0108*/ 	.word	0xffffffff


	//   ....[36]....
        /*010c*/ 	.word	0xffffffff


	//   ....[37]....
        /*0110*/ 	.word	0xffffffff


	//   ....[38]....
        /*0114*/ 	.word	0xffffffff


	//   ....[39]....
        /*0118*/ 	.word	0xffffffff


	//   ....[40]....
        /*011c*/ 	.word	0xffffffff


	//   ....[41]....
        /*0120*/ 	.word	0xffffffff


	//   ....[42]....
        /*0124*/ 	.word	0xffffffff


	//   ....[43]....
        /*0128*/ 	.word	0xffffffff


	//   ....[44]....
        /*012c*/ 	.word	0xffffffff


	//----- nvinfo : EIATTR_COOP_GROUP_INSTR_OFFSETS
	.align		4
.L_262:
        /*0130*/ 	.byte	0x04, 0x28
        /*0132*/ 	.short	(.L_264 - .L_263)


	//   ....[0]....
.L_263:
        /*0134*/ 	.word	0x00000b70


	//   ....[1]....
        /*0138*/ 	.word	0x00000ba0


	//   ....[2]....
        /*013c*/ 	.word	0x00000bb0


	//   ....[3]....
        /*0140*/ 	.word	0x00000d20


	//   ....[4]....
        /*0144*/ 	.word	0x00000d60


	//   ....[5]....
        /*0148*/ 	.word	0x00000d90


	//   ....[6]....
        /*014c*/ 	.word	0x00000ed0


	//   ....[7]....
        /*0150*/ 	.word	0x00000f00


	//   ....[8]....
        /*0154*/ 	.word	0x00000f30


	//   ....[9]....
        /*0158*/ 	.word	0x00001060


	//   ....[10]....
        /*015c*/ 	.word	0x00001090


	//   ....[11]....
        /*0160*/ 	.word	0x000010c0


	//   ....[12]....
        /*0164*/ 	.word	0x000011f0


	//   ....[13]....
        /*0168*/ 	.word	0x00001220


	//   ....[14]....
        /*016c*/ 	.word	0x00001250


	//   ....[15]....
        /*0170*/ 	.word	0x00001e10


	//   ....[16]....
        /*0174*/ 	.word	0x00001e20


	//   ....[17]....
        /*0178*/ 	.word	0x00001e90


	//   ....[18]....
        /*017c*/ 	.word	0x00002000


	//   ....[19]....
        /*0180*/ 	.word	0x00002040


	//   ....[20]....
        /*0184*/ 	.word	0x00002070


	//   ....[21]....
        /*0188*/ 	.word	0x000021a0


	//   ....[22]....
        /*018c*/ 	.word	0x000021d0


	//   ....[23]....
        /*0190*/ 	.word	0x00002200


	//   ....[24]....
        /*0194*/ 	.word	0x00002330


	//   ....[25]....
        /*0198*/ 	.word	0x00002360


	//   ....[26]....
        /*019c*/ 	.word	0x00002390


	//   ....[27]....
        /*01a0*/ 	.word	0x000024c0


	//   ....[28]....
        /*01a4*/ 	.word	0x000024f0


	//   ....[29]....
        /*01a8*/ 	.word	0x00002520


	//   ....[30]....
        /*01ac*/ 	.word	0x000046c0


	//   ....[31]....
        /*01b0*/ 	.word	0x000046e0


	//   ....[32]....
        /*01b4*/ 	.word	0x000046f0


	//   ....[33]....
        /*01b8*/ 	.word	0x00004890


	//   ....[34]....
        /*01bc*/ 	.word	0x000048c0


	//   ....[35]....
        /*01c0*/ 	.word	0x000048f0


	//   ....[36]....
        /*01c4*/ 	.word	0x00004a20


	//   ....[37]....
        /*01c8*/ 	.word	0x00004a50


	//   ....[38]....
        /*01cc*/ 	.word	0x00004a80


	//   ....[39]....
        /*01d0*/ 	.word	0x00004bb0


	//   ....[40]....
        /*01d4*/ 	.word	0x00004be0


	//   ....[41]....
        /*01d8*/ 	.word	0x00004c10


	//   ....[42]....
        /*01dc*/ 	.word	0x00004d40


	//   ....[43]....
        /*01e0*/ 	.word	0x00004d70


	//   ....[44]....
        /*01e4*/ 	.word	0x00004da0


	//----- nvinfo : EIATTR_VRC_CTA_INIT_COUNT
	.align		4
.L_264:
        /*01e8*/ 	.byte	0x02, 0x4a
	.zero		1
	.zero		1


	//----- nvinfo : EIATTR_EXIT_INSTR_OFFSETS
	.align		4
        /*01ec*/ 	.byte	0x04, 0x1c
        /*01ee*/ 	.short	(.L_266 - .L_265)


	//   ....[0]....
.L_265:
        /*01f0*/ 	.word	0x000058b0


	//   ....[1]....
        /*01f4*/ 	.word	0x00005920


	//----- nvinfo : EIATTR_MAX_THREADS
	.align		4
.L_266:
        /*01f8*/ 	.byte	0x04, 0x05
        /*01fa*/ 	.short	(.L_268 - .L_267)
.L_267:
        /*01fc*/ 	.word	0x00000100
        /*0200*/ 	.word	0x00000001
        /*0204*/ 	.word	0x00000001


	//----- nvinfo : EIATTR_CRS_STACK_SIZE
	.align		4
.L_268:
        /*0208*/ 	.byte	0x04, 0x1e
        /*020a*/ 	.short	(.L_270 - .L_269)
.L_269:
        /*020c*/ 	.word	0x00000000


	//----- nvinfo : EIATTR_CBANK_PARAM_SIZE
	.align		4
.L_270:
        /*0210*/ 	.byte	0x03, 0x19
        /*0212*/ 	.short	0x0051


	//----- nvinfo : EIATTR_PARAM_CBANK
	.align		4
        /*0214*/ 	.byte	0x04, 0x0a
        /*0216*/ 	.short	(.L_272 - .L_271)
	.align		4
.L_271:
        /*0218*/ 	.word	index@(.nv.constant0._ZN6thrust24THRUST_300001_SM_1000_NS8cuda_cub4core6detail13_kernel_agentINS1_8__reduce11ReduceAgentINS0_12zip_iteratorIN4cuda3std3__45tupleIJNS0_10device_ptrIfEENS0_17counting_iteratorIlNS0_11use_defaultESF_SF_EEEEEEEPNSB_IJflEEESJ_iNS1_9__extrema9arg_max_fIfl7CompareEEEEJSI_SK_iN3cub18CUB_300001_SM_100013GridEvenShareIiEENSR_9GridQueueIjEESO_EEEvDpT0_)
        /*021c*/ 	.short	0x0380
        /*021e*/ 	.short	0x0051


	//----- nvinfo : EIATTR_SW_WAR
	.align		4
.L_272:
        /*0220*/ 	.byte	0x04, 0x36
        /*0222*/ 	.short	(.L_274 - .L_273)
.L_273:
        /*0224*/ 	.word	0x00000008
.L_274:


//--------------------- .nv.info._ZN6thrust24THRUST_300001_SM_1000_NS8cuda_cub4core6detail13_kernel_agentINS1_8__reduce11ReduceAgentINS0_12zip_iteratorIN4cuda3std3__45tupleIJNS0_10device_ptrIfEENS0_17counting_iteratorIlNS0_11use_defaultESF_SF_EEEEEEEPNSB_IJflEEESJ_iNS1_9__extrema9arg_max_fIfl7CompareEEEEJSI_SK_iSO_EEEvDpT0_ --------------------------
	.section	.nv.info._ZN6thrust24THRUST_300001_SM_1000_NS8cuda_cub4core6detail13_kernel_agentINS1_8__reduce11ReduceAgentINS0_12zip_iteratorIN4cuda3std3__45tupleIJNS0_10device_ptrIfEENS0_17counting_iteratorIlNS0_11use_defaultESF_SF_EEEEEEEPNSB_IJflEEESJ_iNS1_9__extrema9arg_max_fIfl7CompareEEEEJSI_SK_iSO_EEEvDpT0_,"",@"SHT_CUDA_INFO"
	.sectionflags	@""
	.align	4


	//----- nvinfo : EIATTR_CUDA_API_VERSION
	.align		4
        /*0000*/ 	.byte	0x04, 0x37
        /*0002*/ 	.short	(.L_276 - .L_275)
.L_275:
        /*0004*/ 	.word	0x00000082


	//----- nvinfo : EIATTR_KPARAM_INFO
	.align		4
.L_276:
        /*0008*/ 	.byte	0x04, 0x17
        /*000a*/ 	.short	(.L_278 - .L_277)
.L_277:
        /*000c*/ 	.word	0x00000000
        /*0010*/ 	.short	0x0003
        /*0012*/ 	.short	0x001c
        /*0014*/ 	.byte	0x00, 0xf0, 0x05, 0x00


	//----- nvinfo : EIATTR_KPARAM_INFO
	.align		4
.L_278:
        /*0018*/ 	.byte	0x04, 0x17
        /*001a*/ 	.short	(.L_280 - .L_279)
.L_279:
        /*001c*/ 	.word	0x00000000
        /*0020*/ 	.short	0x0002
        /*0022*/ 	.short	0x0018
        /*0024*/ 	.byte	0x00, 0xf0, 0x11, 0x00


	//----- nvinfo : EIATTR_KPARAM_INFO
	.align		4
.L_280:
        /*0028*/ 	.byte	0x04, 0x17
        /*002a*/ 	.short	(.L_282 - .L_281)
.L_281:
        /*002c*/ 	.word	0x00000000
        /*0030*/ 	.short	0x0001
        /*0032*/ 	.short	0x0010
        /*0034*/ 	.byte	0x00, 0xf5, 0x21, 0x00


	//----- nvinfo : EIATTR_KPARAM_INFO
	.align		4
.L_282:
        /*0038*/ 	.byte	0x04, 0x17
        /*003a*/ 	.short	(.L_284 - .L_283)
.L_283:
        /*003c*/ 	.word	0x00000000
        /*0040*/ 	.short	0x0000
        /*0042*/ 	.short	0x0000
        /*0044*/ 	.byte	0x00, 0xf0, 0x41, 0x00


	//----- nvinfo : EIATTR_SPARSE_MMA_MASK
	.align		4
.L_284:
        /*0048*/ 	.byte	0x03, 0x50
        /*004a*/ 	.short	0x0000


	//----- nvinfo : EIATTR_MAXREG_COUNT
	.align		4
        /*004c*/ 	.byte	0x03, 0x1b
        /*004e*/ 	.short	0x00ff


	//----- nvinfo : EIATTR_NUM_BARRIERS
	.align		4
        /*0050*/ 	.byte	0x02, 0x4c
        /*0052*/ 	.byte	0x01
	.zero		1


	//----- nvinfo : EIATTR_MERCURY_ISA_VERSION
	.align		4
        /*0054*/ 	.byte	0x03, 0x5f
        /*0056*/ 	.short	0x0101


	//----- nvinfo : EIATTR_COOP_GROUP_MASK_REGIDS
	.align		4
        /*0058*/ 	.byte	0x04, 0x29
        /*005a*/ 	.short	(.L_286 - .L_285)


	//   ....[0]....
.L_285:
        /*005c*/ 	.word	0xffffffff


	//   ....[1]....
        /*0060*/ 	.word	0xffffffff


	//   ....[2]....
        /*0064*/ 	.word	0xffffffff


	//   ....[3]....
        /*0068*/ 	.word	0xffffffff


	//   ....[4]....
        /*006c*/ 	.word	0xffffffff


	//   ....[5]....
        /*0070*/ 	.word	0xffffffff


	//   ....[6]....
        /*0074*/ 	.word	0xffffffff


	//   ....[7]....
        /*0078*/ 	.word	0xffffffff


	//   ....[8]....
        /*007c*/ 	.word	0xffffffff


	//   ....[9]....
        /*0080*/ 	.word	0xffffffff


	//   ....[10]....
        /*0084*/ 	.word	0xffffffff


	//   ....[11]....
        /*0088*/ 	.word	0xffffffff


	//   ....[12]....
        /*008c*/ 	.word	0xffffffff


	//   ....[13]....
        /*0090*/ 	.word	0xffffffff


	//   ....[14]....
        /*0094*/ 	.word	0xffffffff


	//   ....[15]....
        /*0098*/ 	.word	0xffffffff


	//   ....[16]....
        /*009c*/ 	.word	0xffffffff


	//   ....[17]....
        /*00a0*/ 	.word	0xffffffff


	//   ....[18]....
        /*00a4*/ 	.word	0xffffffff


	//   ....[19]....
        /*00a8*/ 	.word	0xffffffff


	//   ....[20]....
        /*00ac*/ 	.word	0xffffffff


	//   ....[21]....
        /*00b0*/ 	.word	0xffffffff


	//   ....[22]....
        /*00b4*/ 	.word	0xffffffff


	//   ....[23]....
        /*00b8*/ 	.word	0xffffffff


	//   ....[24]....
        /*00bc*/ 	.word	0xffffffff


	//   ....[25]....
        /*00c0*/ 	.word	0xffffffff


	//   ....[26]....
        /*00c4*/ 	.word	0xffffffff


	//   ....[27]....
        /*00c8*/ 	.word	0xffffffff


	//   ....[28]....
        /*00cc*/ 	.word	0xffffffff


	//   ....[29]....
        /*00d0*/ 	.word	0xffffffff


	//   ....[30]....
        /*00d4*/ 	.word	0xffffffff


	//   ....[31]....
        /*00d8*/ 	.word	0xffffffff


	//   ....[32]....
        /*00dc*/ 	.word	0xffffffff


	//   ....[33]....
        /*00e0*/ 	.word	0xffffffff


	//   ....[34]....
        /*00e4*/ 	.word	0xffffffff


	//   ....[35]....
        /*00e8*/ 	.word	0xffffffff


	//   ....[36]....
        /*00ec*/ 	.word	0xffffffff


	//   ....[37]....
        /*00f0*/ 	.word	0xffffffff


	//   ....[38]....
        /*00f4*/ 	.word	0xffffffff


	//   ....[39]....
        /*00f8*/ 	.word	0xffffffff


	//   ....[40]....
        /*00fc*/ 	.word	0xffffffff


	//   ....[41]....
        /*0100*/ 	.word	0xffffffff


	//   ....[42]....
        /*0104*/ 	.word	0xffffffff


	//   ....[43]....
        /*0108*/ 	.word	0xffffffff


	//   ....[44]....
        /*010c*/ 	.word	0xffffffff


	//----- nvinfo : EIATTR_COOP_GROUP_INSTR_OFFSETS
	.align		4
.L_286:
        /*0110*/ 	.byte	0x04, 0x28
        /*0112*/ 	.short	(.L_288 - .L_287)


	//   ....[0]....
.L_287:
        /*0114*/ 	.word	0x00000b00


	//   ....[1]....
        /*0118*/ 	.word	0x00000b30


	//   ....[2]....
        /*011c*/ 	.word	0x00000b40


	//   ....[3]....
        /*0120*/ 	.word	0x00000cb0


	//   ....[4]....
        /*0124*/ 	.word	0x00000cf0


	//   ....[5]....
        /*0128*/ 	.word	0x00000d20


	//   ....[6]....
        /*012c*/ 	.word	0x00000e60


	//   ....[7]....
        /*0130*/ 	.word	0x00000e90


	//   ....[8]....
        /*0134*/ 	.word	0x00000ec0


	//   ....[9]....
        /*0138*/ 	.word	0x00000ff0


	//   ....[10]....
        /*013c*/ 	.word	0x00001020


	//   ....[11]....
        /*0140*/ 	.word	0x00001050


	//   ....[12]....
        /*0144*/ 	.word	0x00001180


	//   ....[13]....
        /*0148*/ 	.word	0x000011b0


	//   ....[14]....
        /*014c*/ 	.word	0x000011e0


	//   ....[15]....
        /*0150*/ 	.word	0x00001da0


	//   ....[16]....
        /*0154*/ 	.word	0x00001db0


	//   ....[17]....
        /*0158*/ 	.word	0x00001e20


	//   ....[18]....
        /*015c*/ 	.word	0x00001f90


	//   ....[19]....
        /*0160*/ 	.word	0x00001fd0


	//   ....[20]....
        /*0164*/ 	.word	0x00002000


	//   ....[21]....
        /*0168*/ 	.word	0x00002130


	//   ....[22]....
        /*016c*/ 	.word	0x00002160


	//   ....[23]....
        /*0170*/ 	.word	0x00002190


	//   ....[24]....
        /*0174*/ 	.word	0x000022c0


	//   ....[25]....
        /*0178*/ 	.word	0x000022f0


	//   ....[26]....
        /*017c*/ 	.word	0x00002320


	//   ....[27]....
        /*0180*/ 	.word	0x00002450


	//   ....[28]....
        /*0184*/ 	.word	0x00002480


	//   ....[29]....
        /*0188*/ 	.word	0x000024b0


	//   ....[30]....
        /*018c*/ 	.word	0x000043f0


	//   ....[31]....
        /*0190*/ 	.word	0x00004410


	//   ....[32]....
        /*0194*/ 	.word	0x00004420


	//   ....[33]....
        /*0198*/ 	.word	0x000045c0


	//   ....[34]....
        /*019c*/ 	.word	0x000045f0


	//   ....[35]....
        /*01a0*/ 	.word	0x00004620


	//   ....[36]....
        /*01a4*/ 	.word	0x00004750


	//   ....[37]....
        /*01a8*/ 	.word	0x00004780


	//   ....[38]....
        /*01ac*/ 	.word	0x000047b0


	//   ....[39]....
        /*01b0*/ 	.word	0x000048e0


	//   ....[40]....
        /*01b4*/ 	.word	0x00004910


	//   ....[41]....
        /*01b8*/ 	.word	0x00004940


	//   ....[42]....
        /*01bc*/ 	.word	0x00004a70


	//   ....[43]....
        /*01c0*/ 	.word	0x00004aa0


	//   ....[44]....
        /*01c4*/ 	.word	0x00004ad0


	//----- nvinfo : EIATTR_VRC_CTA_INIT_COUNT
	.align		4
.L_288:
        /*01c8*/ 	.byte	0x02, 0x4a
	.zero		1
	.zero		1


	//----- nvinfo : EIATTR_EXIT_INSTR_OFFSETS
	.align		4
        /*01cc*/ 	.byte	0x04, 0x1c
        /*01ce*/ 	.short	(.L_290 - .L_289)


	//   ....[0]....
.L_289:
        /*01d0*/ 	.word	0x00000030


	//   ....[1]....
        /*01d4*/ 	.word	0x000055e0


	//   ....[2]....
        /*01d8*/ 	.word	0x00005650


	//----- nvinfo : EIATTR_MAX_THREADS
	.align		4
.L_290:
        /*01dc*/ 	.byte	0x04, 0x05
        /*01de*/ 	.short	(.L_292 - .L_291)
.L_291:
        /*01e0*/ 	.word	0x00000100
        /*01e4*/ 	.word	0x00000001
        /*01e8*/ 	.word	0x00000001


	//----- nvinfo : EIATTR_CRS_STACK_SIZE
	.align		4
.L_292:
        /*01ec*/ 	.byte	0x04, 0x1e
        /*01ee*/ 	.short	(.L_294 - .L_293)
.L_293:
        /*01f0*/ 	.word	0x00000000


	//----- nvinfo : EIATTR_CBANK_PARAM_SIZE
	.align		4
.L_294:
        /*01f4*/ 	.byte	0x03, 0x19
        /*01f6*/ 	.short	0x001d


	//----- nvinfo : EIATTR_PARAM_CBANK
	.align		4
        /*01f8*/ 	.byte	0x04, 0x0a
        /*01fa*/ 	.short	(.L_296 - .L_295)
	.align		4
.L_295:
        /*01fc*/ 	.word	index@(.nv.constant0._ZN6thrust24THRUST_300001_SM_1000_NS8cuda_cub4core6detail13_kernel_agentINS1_8__reduce11ReduceAgentINS0_12zip_iteratorIN4cuda3std3__45tupleIJNS0_10device_ptrIfEENS0_17counting_iteratorIlNS0_11use_defaultESF_SF_EEEEEEEPNSB_IJflEEESJ_iNS1_9__extrema9arg_max_fIfl7CompareEEEEJSI_SK_iSO_EEEvDpT0_)
        /*0200*/ 	.short	0x0380
        /*0202*/ 	.short	0x001d


	//----- nvinfo : EIATTR_SW_WAR
	.align		4
.L_296:
        /*0204*/ 	.byte	0x04, 0x36
        /*0206*/ 	.short	(.L_298 - .L_297)
.L_297:
        /*0208*/ 	.word	0x00000008
.L_298:


//--------------------- .nv.info._Z20kernel_gaussian_stepPfiiii --------------------------
	.section	.nv.info._Z20kernel_gaussian_stepPfiiii,"",@"SHT_CUDA_INFO"
	.sectionflags	@""
	.align	4


	//----- nvinfo : EIATTR_CUDA_API_VERSION
	.align		4
        /*0000*/ 	.byte	0x04, 0x37
        /*0002*/ 	.short	(.L_300 - .L_299)
.L_299:
        /*0004*/ 	.word	0x00000082


	//----- nvinfo : EIATTR_KPARAM_INFO
	.align		4
.L_300:
        /*0008*/ 	.byte	0x04, 0x17
        /*000a*/ 	.short	(.L_302 - .L_301)
.L_301:
        /*000c*/ 	.word	0x00000000
        /*0010*/ 	.short	0x0004
        /*0012*/ 	.short	0x0014
        /*0014*/ 	.byte	0x00, 0xf0, 0x11, 0x00


	//----- nvinfo : EIATTR_KPARAM_INFO
	.align		4
.L_302:
        /*0018*/ 	.byte	0x04, 0x17
        /*001a*/ 	.short	(.L_304 - .L_303)
.L_303:
        /*001c*/ 	.word	0x00000000
        /*0020*/ 	.short	0x0003
        /*0022*/ 	.short	0x0010
        /*0024*/ 	.byte	0x00, 0xf0, 0x11, 0x00


	//----- nvinfo : EIATTR_KPARAM_INFO
	.align		4
.L_304:
        /*0028*/ 	.byte	0x04, 0x17
        /*002a*/ 	.short	(.L_306 - .L_305)
.L_305:
        /*002c*/ 	.word	0x00000000
        /*0030*/ 	.short	0x0002
        /*0032*/ 	.short	0x000c
        /*0034*/ 	.byte	0x00, 0xf0, 0x11, 0x00


	//----- nvinfo : EIATTR_KPARAM_INFO
	.align		4
.L_306:
        /*0038*/ 	.byte	0x04, 0x17
        /*003a*/ 	.short	(.L_308 - .L_307)
.L_307:
        /*003c*/ 	.word	0x00000000
        /*0040*/ 	.short	0x0001
        /*0042*/ 	.short	0x0008
        /*0044*/ 	.byte	0x00, 0xf0, 0x11, 0x00


	//----- nvinfo : EIATTR_KPARAM_INFO
	.align		4
.L_308:
        /*0048*/ 	.byte	0x04, 0x17
        /*004a*/ 	.short	(.L_310 - .L_309)
.L_309:
        /*004c*/ 	.word	0x00000000
        /*0050*/ 	.short	0x0000
        /*0052*/ 	.short	0x0000
        /*0054*/ 	.byte	0x00, 0xf5, 0x21, 0x00


	//----- nvinfo : EIATTR_SPARSE_MMA_MASK
	.align		4
.L_310:
        /*0058*/ 	.byte	0x03, 0x50
        /*005a*/ 	.short	0x0000


	//----- nvinfo : EIATTR_MAXREG_COUNT
	.align		4
        /*005c*/ 	.byte	0x03, 0x1b
        /*005e*/ 	.short	0x00ff


	//----- nvinfo : EIATTR_MERCURY_ISA_VERSION
	.align		4
        /*0060*/ 	.byte	0x03, 0x5f
        /*0062*/ 	.short	0x0101


	//----- nvinfo : EIATTR_VRC_CTA_INIT_COUNT
	.align		4
        /*0064*/ 	.byte	0x02, 0x4a
	.zero		1
	.zero		1


	//----- nvinfo : EIATTR_EXIT_INSTR_OFFSETS
	.align		4
        /*0068*/ 	.byte	0x04, 0x1c
        /*006a*/ 	.short	(.L_312 - .L_311)


	//   ....[0]....
.L_311:
        /*006c*/ 	.word	0x000000c0


	//   ....[1]....
        /*0070*/ 	.word	0x00000150


	//   ....[2]....
        /*0074*/ 	.word	0x00000b50


	//----- nvinfo : EIATTR_CRS_STACK_SIZE
	.align		4
.L_312:
        /*0078*/ 	.byte	0x04, 0x1e
        /*007a*/ 	.short	(.L_314 - .L_313)
.L_313:
        /*007c*/ 	.word	0x00000000


	//----- nvinfo : EIATTR_CBANK_PARAM_SIZE
	.align		4
.L_314:
        /*0080*/ 	.byte	0x03, 0x19
        /*0082*/ 	.short	0x0018


	//----- nvinfo : EIATTR_PARAM_CBANK
	.align		4
        /*0084*/ 	.byte	0x04, 0x0a
        /*0086*/ 	.short	(.L_316 - .L_315)
	.align		4
.L_315:
        /*0088*/ 	.word	index@(.nv.constant0._Z20kernel_gaussian_stepPfiiii)
        /*008c*/ 	.short	0x0380
        /*008e*/ 	.short	0x0018


	//----- nvinfo : EIATTR_SW_WAR
	.align		4
.L_316:
        /*0090*/ 	.byte	0x04, 0x36
        /*0092*/ 	.short	(.L_318 - .L_317)
.L_317:
        /*0094*/ 	.word	0x00000008
.L_318:


//--------------------- .nv.info._Z16kernel_swap_rowsPfiiii --------------------------
	.section	.nv.info._Z16kernel_swap_rowsPfiiii,"",@"SHT_CUDA_INFO"
	.sectionflags	@""
	.align	4


	//----- nvinfo : EIATTR_CUDA_API_VERSION
	.align		4
        /*0000*/ 	.byte	0x04, 0x37
        /*0002*/ 	.short	(.L_320 - .L_319)
.L_319:
        /*0004*/ 	.word	0x00000082


	//----- nvinfo : EIATTR_KPARAM_INFO
	.align		4
.L_320:
        /*0008*/ 	.byte	0x04, 0x17
        /*000a*/ 	.short	(.L_322 - .L_321)
.L_321:
        /*000c*/ 	.word	0x00000000
        /*0010*/ 	.short	0x0004
        /*0012*/ 	.short	0x0014
        /*0014*/ 	.byte	0x00, 0xf0, 0x11, 0x00


	//----- nvinfo : EIATTR_KPARAM_INFO
	.align		4
.L_322:
        /*0018*/ 	.byte	0x04, 0x17
        /*001a*/ 	.short	(.L_324 - .L_323)
.L_323:
        /*001c*/ 	.word	0x00000000
        /*0020*/ 	.short	0x0003
        /*0022*/ 	.short	0x0010
        /*0024*/ 	.byte	0x00, 0xf0, 0x11, 0x00


	//----- nvinfo : EIATTR_KPARAM_INFO
	.align		4
.L_324:
        /*0028*/ 	.byte	0x04, 0x17
        /*002a*/ 	.short	(.L_326 - .L_325)
.L_325:
        /*002c*/ 	.word	0x00000000
        /*0030*/ 	.short	0x0002
        /*0032*/ 	.short	0x000c
        /*0034*/ 	.byte	0x00, 0xf0, 0x11, 0x00


	//----- nvinfo : EIATTR_KPARAM_INFO
	.align		4
.L_326:
        /*0038*/ 	.byte	0x04, 0x17
        /*003a*/ 	.short	(.L_328 - .L_327)
.L_327:
        /*003c*/ 	.word	0x00000000
        /*0040*/ 	.short	0x0001
        /*0042*/ 	.short	0x0008
        /*0044*/ 	.byte	0x00, 0xf0, 0x11, 0x00


	//----- nvinfo : EIATTR_KPARAM_INFO
	.align		4
.L_328:
        /*0048*/ 	.byte	0x04, 0x17
        /*004a*/ 	.short	(.L_330 - .L_329)
.L_329:
        /*004c*/ 	.word	0x00000000
        /*0050*/ 	.short	0x0000
        /*0052*/ 	.short	0x0000
        /*0054*/ 	.byte	0x00, 0xf5, 0x21, 0x00


	//----- nvinfo : EIATTR_SPARSE_MMA_MASK
	.align		4
.L_330:
        /*0058*/ 	.byte	0x03, 0x50
        /*005a*/ 	.short	0x0000


	//----- nvinfo : EIATTR_MAXREG_COUNT
	.align		4
        /*005c*/ 	.byte	0x03, 0x1b
        /*005e*/ 	.short	0x00ff


	//----- nvinfo : EIATTR_MERCURY_ISA_VERSION
	.align		4
        /*0060*/ 	.byte	0x03, 0x5f
        /*0062*/ 	.short	0x0101


	//----- nvinfo : EIATTR_VRC_CTA_INIT_COUNT
	.align		4
        /*0064*/ 	.byte	0x02, 0x4a
	.zero		1
	.zero		1


	//----- nvinfo : EIATTR_EXIT_INSTR_OFFSETS
	.align		4
        /*0068*/ 	.byte	0x04, 0x1c
        /*006a*/ 	.short	(.L_332 - .L_331)


	//   ....[0]....
.L_331:
        /*006c*/ 	.word	0x00000090


	//   ....[1]....
        /*0070*/ 	.word	0x00000400


	//   ....[2]....
        /*0074*/ 	.word	0x00000670


	//----- nvinfo : EIATTR_CRS_STACK_SIZE
	.align		4
.L_332:
        /*0078*/ 	.byte	0x04, 0x1e
        /*007a*/ 	.short	(.L_334 - .L_333)
.L_333:
        /*007c*/ 	.word	0x00000000


	//----- nvinfo : EIATTR_CBANK_PARAM_SIZE
	.align		4
.L_334:
        /*0080*/ 	.byte	0x03, 0x19
        /*0082*/ 	.short	0x0018


	//----- nvinfo : EIATTR_PARAM_CBANK
	.align		4
        /*0084*/ 	.byte	0x04, 0x0a
        /*0086*/ 	.short	(.L_336 - .L_335)
	.align		4
.L_335:
        /*0088*/ 	.word	index@(.nv.constant0._Z16kernel_swap_rowsPfiiii)
        /*008c*/ 	.short	0x0380
        /*008e*/ 	.short	0x0018


	//----- nvinfo : EIATTR_SW_WAR
	.align		4
.L_336:
        /*0090*/ 	.byte	0x04, 0x36
        /*0092*/ 	.short	(.L_338 - .L_337)
.L_337:
        /*0094*/ 	.word	0x00000008
.L_338:


//--------------------- .nv.callgraph             --------------------------
	.section	.nv.callgraph,"",@"SHT_CUDA_CALLGRAPH"
	.align	4
	.sectionentsize	8
	.align		4
        /*0000*/ 	.word	0x00000000
	.align		4
        /*0004*/ 	.word	0xffffffff
	.align		4
        /*0008*/ 	.word	0x00000000
	.align		4
        /*000c*/ 	.word	0xfffffffe
	.align		4
        /*0010*/ 	.word	0x00000000
	.align		4
        /*0014*/ 	.word	0xfffffffd
	.align		4
        /*0018*/ 	.word	0x00000000
	.align		4
        /*001c*/ 	.word	0xfffffffc


//--------------------- .nv.constant4             --------------------------
	.section	.nv.constant4,"a",@progbits
	.align	8
	.align		8
.nv.constant4:
        /*0000*/ 	.dword	_ZN34_INTERNAL_9252517f_4_k_cu_9d620cfc4cuda3std3__45__cpo5beginE
	.align		8
        /*0008*/ 	.dword	_ZN34_INTERNAL_9252517f_4_k_cu_9d620cfc4cuda3std3__45__cpo3endE
	.align		8
        /*0010*/ 	.dword	_ZN34_INTERNAL_9252517f_4_k_cu_9d620cfc4cuda3std3__45__cpo6cbeginE
	.align		8
        /*0018*/ 	.dword	_ZN34_INTERNAL_9252517f_4_k_cu_9d620cfc4cuda3std3__45__cpo4cendE
	.align		8
        /*0020*/ 	.dword	_ZN34_INTERNAL_9252517f_4_k_cu_9d620cfc4cuda3std3__45__cpo6rbeginE
	.align		8
        /*0028*/ 	.dword	_ZN34_INTERNAL_9252517f_4_k_cu_9d620cfc4cuda3std3__45__cpo4rendE
	.align		8
        /*0030*/ 	.dword	_ZN34_INTERNAL_9252517f_4_k_cu_9d620cfc4cuda3std3__45__cpo7crbeginE
	.align		8
        /*0038*/ 	.dword	_ZN34_INTERNAL_9252517f_4_k_cu_9d620cfc4cuda3std3__45__cpo5crendE
	.align		8
        /*0040*/ 	.dword	_ZN34_INTERNAL_9252517f_4_k_cu_9d620cfc4cuda3std3__436_GLOBAL__N__9252517f_4_k_cu_9d620cfc6ignoreE
	.align		8
        /*0048*/ 	.dword	_ZN34_INTERNAL_9252517f_4_k_cu_9d620cfc4cuda3std3__419piecewise_constructE
	.align		8
        /*0050*/ 	.dword	_ZN34_INTERNAL_9252517f_4_k_cu_9d620cfc4cuda3std3__48in_placeE
	.align		8
        /*0058*/ 	.dword	_ZN34_INTERNAL_9252517f_4_k_cu_9d620cfc4cuda3std3__420unreachable_sentinelE
	.align		8
        /*0060*/ 	.dword	_ZN34_INTERNAL_9252517f_4_k_cu_9d620cfc4cuda3std3__47nulloptE
	.align		8
        /*0068*/ 	.dword	_ZN34_INTERNAL_9252517f_4_k_cu_9d620cfc4cuda3std3__48unexpectE
	.align		8
        /*0070*/ 	.dword	_ZN34_INTERNAL_9252517f_4_k_cu_9d620cfc4cuda3std6ranges3__45__cpo4swapE
	.align		8
        /*0078*/ 	.dword	_ZN34_INTERNAL_9252517f_4_k_cu_9d620cfc4cuda3std6ranges3__45__cpo9iter_moveE
	.align		8
        /*0080*/ 	.dword	_ZN34_INTERNAL_9252517f_4_k_cu_9d620cfc4cuda3std6ranges3__45__cpo5beginE
	.align		8
        /*0088*/ 	.dword	_ZN34_INTERNAL_9252517f_4_k_cu_9d620cfc4cuda3std6ranges3__45__cpo3endE
	.align		8
        /*0090*/ 	.dword	_ZN34_INTERNAL_9252517f_4_k_cu_9d620cfc4cuda3std6ranges3__45__cpo6cbeginE
	.align		8
        /*0098*/ 	.dword	_ZN34_INTERNAL_9252517f_4_k_cu_9d620cfc4cuda3std6ranges3__45__cpo4cendE
	.align		8
        /*00a0*/ 	.dword	_ZN34_INTERNAL_9252517f_4_k_cu_9d620cfc4cuda3std6ranges3__45__cpo7advanceE
	.align		8
        /*00a8*/ 	.dword	_ZN34_INTERNAL_9252517f_4_k_cu_9d620cfc4cuda3std6ranges3__45__cpo9iter_swapE
	.align		8
        /*00b0*/ 	.dword	_ZN34_INTERNAL_9252517f_4_k_cu_9d620cfc4cuda3std6ranges3__45__cpo4nextE
	.align		8
        /*00b8*/ 	.dword	_ZN34_INTERNAL_9252517f_4_k_cu_9d620cfc4cuda3std6ranges3__45__cpo4prevE
	.align		8
        /*00c0*/ 	.dword	_ZN34_INTERNAL_9252517f_4_k_cu_9d620cfc4cuda3std6ranges3__45__cpo4dataE
	.align		8
        /*00c8*/ 	.dword	_ZN34_INTERNAL_9252517f_4_k_cu_9d620cfc4cuda3std6ranges3__45__cpo5cdataE
	.align		8
        /*00d0*/ 	.dword	_ZN34_INTERNAL_9252517f_4_k_cu_9d620cfc4cuda3std6ranges3__45__cpo4sizeE
	.align		8
        /*00d8*/ 	.dword	_ZN34_INTERNAL_9252517f_4_k_cu_9d620cfc4cuda3std6ranges3__45__cpo5ssizeE
	.align		8
        /*00e0*/ 	.dword	_ZN34_INTERNAL_9252517f_4_k_cu_9d620cfc4cuda3std6ranges3__45__cpo8distanceE
	.align		8
        /*00e8*/ 	.dword	_ZN34_INTERNAL_9252517f_4_k_cu_9d620cfc6thrust24THRUST_300001_SM_1000_NS8cuda_cub3parE
	.align		8
        /*00f0*/ 	.dword	_ZN34_INTERNAL_9252517f_4_k_cu_9d620cfc6thrust24THRUST_300001_SM_1000_NS8cuda_cub10par_nosyncE
	.align		8
        /*00f8*/ 	.dword	_ZN34_INTERNAL_9252517f_4_k_cu_9d620cfc6thrust24THRUST_300001_SM_1000_NS6system6detail10sequential3seqE
	.align		8
        /*0100*/ 	.dword	_ZN34_INTERNAL_9252517f_4_k_cu_9d620cfc6thrust24THRUST_300001_SM_1000_NS6system3cpp3parE
	.align		8
        /*0108*/ 	.dword	_ZN34_INTERNAL_9252517f_4_k_cu_9d620cfc6thrust24THRUST_300001_SM_1000_NS12placeholders2_1E
	.align		8
        /*0110*/ 	.dword	_ZN34_INTERNAL_9252517f_4_k_cu_9d620cfc6thrust24THRUST_300001_SM_1000_NS12placeholders2_2E
	.align		8
        /*0118*/ 	.dword	_ZN34_INTERNAL_9252517f_4_k_cu_9d620cfc6thrust24THRUST_300001_SM_1000_NS12placeholders2_3E
	.align		8
        /*0120*/ 	.dword	_ZN34_INTERNAL_9252517f_4_k_cu_9d620cfc6thrust24THRUST_300001_SM_1000_NS12placeholders2_4E
	.align		8
        /*0128*/ 	.dword	_ZN34_INTERNAL_9252517f_4_k_cu_9d620cfc6thrust24THRUST_300001_SM_1000_NS12placeholders2_5E
	.align		8
        /*0130*/ 	.dword	_ZN34_INTERNAL_9252517f_4_k_cu_9d620cfc6thrust24THRUST_300001_SM_1000_NS12placeholders2_6E
	.align		8
        /*0138*/ 	.dword	_ZN34_INTERNAL_9252517f_4_k_cu_9d620cfc6thrust24THRUST_300001_SM_1000_NS12placeholders2_7E
	.align		8
        /*0140*/ 	.dword	_ZN34_INTERNAL_9252517f_4_k_cu_9d620cfc6thrust24THRUST_300001_SM_1000_NS12placeholders2_8E
	.align		8
        /*0148*/ 	.dword	_ZN34_INTERNAL_9252517f_4_k_cu_9d620cfc6thrust24THRUST_300001_SM_1000_NS12placeholders2_9E
	.align		8
        /*0150*/ 	.dword	_ZN34_INTERNAL_9252517f_4_k_cu_9d620cfc6thrust24THRUST_300001_SM_1000_NS12placeholders3_10E
	.align		8
        /*0158*/ 	.dword	_ZN34_INTERNAL_9252517f_4_k_cu_9d620cfc6thrust24THRUST_300001_SM_1000_NS3seqE
	.align		8
        /*0160*/ 	.dword	_ZN34_INTERNAL_9252517f_4_k_cu_9d620cfc6thrust24THRUST_300001_SM_1000_NS6deviceE


//--------------------- .text._ZN3cub18CUB_300001_SM_10006detail11EmptyKernelIvEEvv --------------------------
	.section	.text._ZN3cub18CUB_300001_SM_10006detail11EmptyKernelIvEEvv,"ax",@progbits
	.align	128
        .global         _ZN3cub18CUB_300001_SM_10006detail11EmptyKernelIvEEvv
        .type           _ZN3cub18CUB_300001_SM_10006detail11EmptyKernelIvEEvv,@function
        .size           _ZN3cub18CUB_300001_SM_10006detail11EmptyKernelIvEEvv,(.L_x_716 - _ZN3cub18CUB_300001_SM_10006detail11EmptyKernelIvEEvv)
        .other          _ZN3cub18CUB_300001_SM_10006detail11EmptyKernelIvEEvv,@"STO_CUDA_ENTRY STV_DEFAULT"
_ZN3cub18CUB_300001_SM_10006detail11EmptyKernelIvEEvv:
.text._ZN3cub18CUB_300001_SM_10006detail11EmptyKernelIvEEvv:
[----:B------:R-:W-:Y:S01]  /*0000*/  LDC R1, c[0x0][0x37c] ;  /* 0x0000df00ff017b82 */ /* 0x000fe20000000800 */
[----:B------:R-:W-:Y:S05]  /*0010*/  EXIT ;  /* 0x000000000000794d */ /* 0x000fea0003800000 */
.L_x_0:
[----:B------:R-:W-:-:S00]  /*0020*/  BRA `(.L_x_0) ;  /* 0xfffffffc00fc7947 */ /* 0x000fc0000383ffff */
[----:B------:R-:W-:-:S00]  /*0030*/  NOP ;  /* 0x0000000000007918 */ /* 0x000fc00000000000 */
        /* <DEDUP_REMOVED lines=12> */
.L_x_716:


//--------------------- .text._ZN6thrust24THRUST_300001_SM_1000_NS8cuda_cub4core6detail13_kernel_agentINS1_8__reduce11ReduceAgentIPN4cuda3std3__45tupleIJflEEESC_SB_lNS1_9__extrema9arg_max_fIfl7CompareEEEEJSC_SC_iSG_EEEvDpT0_ --------------------------
	.section	.text._ZN6thrust24THRUST_300001_SM_1000_NS8cuda_cub4core6detail13_kernel_agentINS1_8__reduce11ReduceAgentIPN4cuda3std3__45tupleIJflEEESC_SB_lNS1_9__extrema9arg_max_fIfl7CompareEEEEJSC_SC_iSG_EEEvDpT0_,"ax",@progbits
	.align	128
        .global         _ZN6thrust24THRUST_300001_SM_1000_NS8cuda_cub4core6detail13_kernel_agentINS1_8__reduce11ReduceAgentIPN4cuda3std3__45tupleIJflEEESC_SB_lNS1_9__extrema9arg_max_fIfl7CompareEEEEJSC_SC_iSG_EEEvDpT0_
        .type           _ZN6thrust24THRUST_300001_SM_1000_NS8cuda_cub4core6detail13_kernel_agentINS1_8__reduce11ReduceAgentIPN4cuda3std3__45tupleIJflEEESC_SB_lNS1_9__extrema9arg_max_fIfl7CompareEEEEJSC_SC_iSG_EEEvDpT0_,@function
        .size           _ZN6thrust24THRUST_300001_SM_1000_NS8cuda_cub4core6detail13_kernel_agentINS1_8__reduce11ReduceAgentIPN4cuda3std3__45tupleIJflEEESC_SB_lNS1_9__extrema9arg_max_fIfl7CompareEEEEJSC_SC_iSG_EEEvDpT0_,(.L_x_717 - _ZN6thrust24THRUST_300001_SM_1000_NS8cuda_cub4core6detail13_kernel_agentINS1_8__reduce11ReduceAgentIPN4cuda3std3__45tupleIJflEEESC_SB_lNS1_9__extrema9arg_max_fIfl7CompareEEEEJSC_SC_iSG_EEEvDpT0_)
        .other          _ZN6thrust24THRUST_300001_SM_1000_NS8cuda_cub4core6detail13_kernel_agentINS1_8__reduce11ReduceAgentIPN4cuda3std3__45tupleIJflEEESC_SB_lNS1_9__extrema9arg_max_fIfl7CompareEEEEJSC_SC_iSG_EEEvDpT0_,@"STO_CUDA_ENTRY STV_DEFAULT"
_ZN6thrust24THRUST_300001_SM_1000_NS8cuda_cub4core6detail13_kernel_agentINS1_8__reduce11ReduceAgentIPN4cuda3std3__45tupleIJflEEESC_SB_lNS1_9__extrema9arg_max_fIfl7CompareEEEEJSC_SC_iSG_EEEvDpT0_:
.text._ZN6thrust24THRUST_300001_SM_1000_NS8cuda_cub4core6detail13_kernel_agentINS1_8__reduce11ReduceAgentIPN4cuda3std3__45tupleIJflEEESC_SB_lNS1_9__extrema9arg_max_fIfl7CompareEEEEJSC_SC_iSG_EEEvDpT0_:
[----:B------:R-:W-:Y:S01]  /*0000*/  LDC R1, c[0x0][0x37c] ;  /* 0x0000df00ff017b82 */ /* 0x000fe20000000800 */
[----:B------:R-:W0:Y:S02]  /*0010*/  LDCU UR6, c[0x0][0x390] ;  /* 0x00007200ff0677ac */ /* 0x000e240008000800 */
[----:B0-----:R-:W-:-:S13]  /*0020*/  ISETP.NE.AND P0, PT, RZ, UR6, PT ;  /* 0x00000006ff007c0c */ /* 0x001fda000bf05270 */
[----:B------:R-:W-:Y:S05]  /*0030*/  @!P0 EXIT ;  /* 0x000000000000894d */ /* 0x000fea0003800000 */
[----:B------:R-:W-:Y:S01]  /*0040*/  UISETP.GT.AND UP0, UPT, UR6, 0x4ff, UPT ;  /* 0x000004ff0600788c */ /* 0x000fe2000bf04270 */
[----:B------:R-:W-:Y:S01]  /*0050*/  BSSY.RECONVERGENT B0, `(.L_x_1) ;  /* 0x000054e000007945 */ /* 0x000fe20003800200 */
[----:B------:R-:W0:Y:S07]  /*0060*/  LDCU.64 UR8, c[0x0][0x358] ;  /* 0x00006b00ff0877ac */ /* 0x000e2e0008000a00 */
[----:B------:R-:W-:Y:S05]  /*0070*/  BRA.U UP0, `(.L_x_2) ;  /* 0x0000003100807547 */ /* 0x000fea000b800000 */
[----:B------:R-:W1:Y:S01]  /*0080*/  S2R R0, SR_TID.X ;  /* 0x0000000000007919 */ /* 0x000e620000002100 */
[----:B------:R-:W2:Y:S01]  /*0090*/  LDCU UR4, c[0x0][0x390] ;  /* 0x00007200ff0477ac */ /* 0x000ea20008000800 */
[----:B------:R-:W-:Y:S01]  /*00a0*/  BSSY.RECONVERGENT B1, `(.L_x_3) ;  /* 0x000000b000017945 */ /* 0x000fe20003800200 */
[----:B------:R-:W-:Y:S01]  /*00b0*/  IMAD.MOV.U32 R4, RZ, RZ, RZ ;  /* 0x000000ffff047224 */ /* 0x000fe200078e00ff */
[----:B------:R-:W-:Y:S02]  /*00c0*/  CS2R R2, SRZ ;  /* 0x0000000000027805 */ /* 0x000fe4000001ff00 */
[----:B-1----:R-:W-:Y:S01]  /*00d0*/  ISETP.GE.AND P0, PT, R0, UR6, PT ;  /* 0x0000000600007c0c */ /* 0x002fe2000bf06270 */
[----:B------:R-:W-:-:S12]  /*00e0*/  IMAD.MOV.U32 R5, RZ, RZ, R0 ;  /* 0x000000ffff057224 */ /* 0x000fd800078e0000 */
[----:B--2---:R-:W-:Y:S05]  /*00f0*/  @P0 BRA `(.L_x_4) ;  /* 0x0000000000140947 */ /* 0x004fea0003800000 */
[----:B------:R-:W1:Y:S02]  /*0100*/  LDC.64 R6, c[0x0][0x380] ;  /* 0x0000e000ff067b82 */ /* 0x000e640000000a00 */
[----:B-1----:R-:W-:-:S05]  /*0110*/  IMAD.WIDE.U32 R6, R0, 0x10, R6 ;  /* 0x0000001000067825 */ /* 0x002fca00078e0006 */
[----:B0-----:R1:W5:Y:S04]  /*0120*/  LDG.E.CONSTANT R4, desc[UR8][R6.64] ;  /* 0x0000000806047981 */ /* 0x001368000c1e9900 */
[----:B------:R1:W5:Y:S01]  /*0130*/  LDG.E.64.CONSTANT R2, desc[UR8][R6.64+0x8] ;  /* 0x0000080806027981 */ /* 0x000362000c1e9b00 */
[----:B------:R-:W-:-:S07]  /*0140*/  VIADD R5, R0, 0x100 ;  /* 0x0000010000057836 */ /* 0x000fce0000000000 */
.L_x_4:
[----:B0-----:R-:W-:Y:S05]  /*0150*/  BSYNC.RECONVERGENT B1 ;  /* 0x0000000000017941 */ /* 0x001fea0003800200 */
.L_x_3:
[----:B------:R-:W-:Y:S01]  /*0160*/  ISETP.GE.AND P0, PT, R5, UR6, PT ;  /* 0x0000000605007c0c */ /* 0x000fe2000bf06270 */
[----:B------:R-:W-:-:S12]  /*0170*/  BSSY.RECONVERGENT B1, `(.L_x_5) ;  /* 0x0000088000017945 */ /* 0x000fd80003800200 */
[----:B------:R-:W-:Y:S05]  /*0180*/  @P0 BRA `(.L_x_6) ;  /* 0x0000000800180947 */ /* 0x000fea0003800000 */
[----:B-1----:R-:W-:Y:S01]  /*0190*/  LOP3.LUT R6, RZ, R5, RZ, 0x33, !PT ;  /* 0x00000005ff067212 */ /* 0x002fe200078e33ff */
[----:B------:R-:W-:Y:S04]  /*01a0*/  BSSY.RECONVERGENT B2, `(.L_x_7) ;  /* 0x000002b000027945 */ /* 0x000fe80003800200 */
[----:B------:R-:W-:-:S05]  /*01b0*/  VIADD R12, R6, UR6 ;  /* 0x00000006060c7c36 */ /* 0x000fca0008000000 */
[----:B------:R-:W-:-:S04]  /*01c0*/  LOP3.LUT R6, R12, 0x300, RZ, 0xc0, !PT ;  /* 0x000003000c067812 */ /* 0x000fc800078ec0ff */
[----:B------:R-:W-:-:S13]  /*01d0*/  ISETP.NE.AND P0, PT, R6, 0x300, PT ;  /* 0x000003000600780c */ /* 0x000fda0003f05270 */
[----:B------:R-:W-:Y:S05]  /*01e0*/  @!P0 BRA `(.L_x_8) ;  /* 0x0000000000988947 */ /* 0x000fea0003800000 */
[----:B------:R-:W0:Y:S01]  /*01f0*/  LDC.64 R6, c[0x0][0x380] ;  /* 0x0000e000ff067b82 */ /* 0x000e220000000a00 */
[----:B------:R-:W-:-:S04]  /*0200*/  LEA.HI R8, R12, 0x1, RZ, 0x18 ;  /* 0x000000010c087811 */ /* 0x000fc800078fc0ff */
[----:B------:R-:W-:-:S05]  /*0210*/  LOP3.LUT R8, R8, 0x3, RZ, 0xc0, !PT ;  /* 0x0000000308087812 */ /* 0x000fca00078ec0ff */
[----:B------:R-:W-:Y:S02]  /*0220*/  IMAD.MOV R10, RZ, RZ, -R8 ;  /* 0x000000ffff0a7224 */ /* 0x000fe400078e0a08 */
[----:B0-----:R-:W-:-:S04]  /*0230*/  IMAD.WIDE.U32 R6, R5, 0x10, R6 ;  /* 0x0000001005067825 */ /* 0x001fc800078e0006 */
[----:B------:R-:W-:-:S07]  /*0240*/  IMAD.MOV.U32 R11, RZ, RZ, R6 ;  /* 0x000000ffff0b7224 */ /* 0x000fce00078e0006 */
.L_x_11:
[----:B------:R-:W-:-:S05]  /*0250*/  IMAD.MOV.U32 R6, RZ, RZ, R11 ;  /* 0x000000ffff067224 */ /* 0x000fca00078e000b */
[----:B------:R-:W2:Y:S04]  /*0260*/  LDG.E.CONSTANT R14, desc[UR8][R6.64] ;  /* 0x00000008060e7981 */ /* 0x000ea8000c1e9900 */
[----:B------:R-:W3:Y:S01]  /*0270*/  LDG.E.64.CONSTANT R8, desc[UR8][R6.64+0x8] ;  /* 0x0000080806087981 */ /* 0x000ee2000c1e9b00 */
[----:B------:R-:W-:Y:S01]  /*0280*/  VIADD R10, R10, 0x1 ;  /* 0x000000010a0a7836 */ /* 0x000fe20000000000 */
[----:B------:R-:W-:Y:S01]  /*0290*/  BSSY.RECONVERGENT B3, `(.L_x_9) ;  /* 0x0000018000037945 */ /* 0x000fe20003800200 */
[----:B-----5:R-:W-:Y:S01]  /*02a0*/  IMAD.MOV.U32 R17, RZ, RZ, R3 ;  /* 0x000000ffff117224 */ /* 0x020fe200078e0003 */
[----:B------:R-:W-:Y:S01]  /*02b0*/  IADD3 R11, P3, PT, R6, 0x1000, RZ ;  /* 0x00001000060b7810 */ /* 0x000fe20007f7e0ff */
[----:B------:R-:W-:Y:S01]  /*02c0*/  IMAD.MOV.U32 R15, RZ, RZ, R2 ;  /* 0x000000ffff0f7224 */ /* 0x000fe200078e0002 */
[----:B------:R-:W-:Y:S01]  /*02d0*/  ISETP.NE.AND P2, PT, R10, RZ, PT ;  /* 0x000000ff0a00720c */ /* 0x000fe20003f45270 */
[----:B------:R-:W-:Y:S01]  /*02e0*/  IMAD.MOV.U32 R13, RZ, RZ, R4 ;  /* 0x000000ffff0d7224 */ /* 0x000fe200078e0004 */
[----:B--2---:R-:W-:Y:S01]  /*02f0*/  FSETP.GEU.AND P0, PT, |R4|, |R14|, PT ;  /* 0x4000000e0400720b */ /* 0x004fe20003f0e200 */
[----:B------:R-:W-:-:S02]  /*0300*/  IMAD.MOV.U32 R4, RZ, RZ, R14 ;  /* 0x000000ffff047224 */ /* 0x000fc400078e000e */
[----:B---3--:R-:W-:Y:S02]  /*0310*/  IMAD.MOV.U32 R2, RZ, RZ, R8 ;  /* 0x000000ffff027224 */ /* 0x008fe400078e0008 */
[----:B------:R-:W-:-:S08]  /*0320*/  IMAD.MOV.U32 R3, RZ, RZ, R9 ;  /* 0x000000ffff037224 */ /* 0x000fd000078e0009 */
[----:B------:R-:W-:Y:S05]  /*0330*/  @!P0 BRA `(.L_x_10) ;  /* 0x0000000000348947 */ /* 0x000fea0003800000 */
[----:B------:R-:W-:Y:S01]  /*0340*/  FSETP.GEU.AND P4, PT, |R14|, |R13|, PT ;  /* 0x4000000d0e00720b */ /* 0x000fe20003f8e200 */
[----:B------:R-:W-:Y:S02]  /*0350*/  IMAD.MOV.U32 R4, RZ, RZ, R13 ;  /* 0x000000ffff047224 */ /* 0x000fe400078e000d */
[----:B------:R-:W-:Y:S02]  /*0360*/  IMAD.MOV.U32 R2, RZ, RZ, R15 ;  /* 0x000000ffff027224 */ /* 0x000fe400078e000f */
[----:B------:R-:W-:-:S08]  /*0370*/  IMAD.MOV.U32 R3, RZ, RZ, R17 ;  /* 0x000000ffff037224 */ /* 0x000fd000078e0011 */
[CC--:B------:R-:W-:Y:S02]  /*0380*/  @P4 ISETP.LT.U32.AND P1, PT, R15.reuse, R8.reuse, PT ;  /* 0x000000080f00420c */ /* 0x0c0fe40003f21070 */
[-C--:B------:R-:W-:Y:S02]  /*0390*/  @P4 ISETP.GE.U32.AND P0, PT, R15, R8.reuse, PT ;  /* 0x000000080f00420c */ /* 0x080fe40003f06070 */
[CC--:B------:R-:W-:Y:S02]  /*03a0*/  @P4 ISETP.LT.AND.EX P1, PT, R17.reuse, R9.reuse, PT, P1 ;  /* 0x000000091100420c */ /* 0x0c0fe40003f21310 */
[-C--:B------:R-:W-:Y:S02]  /*03b0*/  @P4 ISETP.GE.AND.EX P0, PT, R17, R9.reuse, PT, P0 ;  /* 0x000000091100420c */ /* 0x080fe40003f06300 */
[----:B------:R-:W-:Y:S02]  /*03c0*/  @P4 SEL R8, R15, R8, P1 ;  /* 0x000000080f084207 */ /* 0x000fe40000800000 */
[----:B------:R-:W-:-:S02]  /*03d0*/  @P4 SEL R9, R17, R9, P1 ;  /* 0x0000000911094207 */ /* 0x000fc40000800000 */
[----:B------:R-:W-:Y:S01]  /*03e0*/  @P4 FSEL R4, R13, R14, !P0 ;  /* 0x0000000e0d044208 */ /* 0x000fe20004000000 */
[----:B------:R-:W-:Y:S02]  /*03f0*/  @P4 IMAD.MOV.U32 R2, RZ, RZ, R8 ;  /* 0x000000ffff024224 */ /* 0x000fe400078e0008 */
[----:B------:R-:W-:-:S07]  /*0400*/  @P4 IMAD.MOV.U32 R3, RZ, RZ, R9 ;  /* 0x000000ffff034224 */ /* 0x000fce00078e0009 */
.L_x_10:
[----:B------:R-:W-:Y:S05]  /*0410*/  BSYNC.RECONVERGENT B3 ;  /* 0x0000000000037941 */ /* 0x000fea0003800200 */
.L_x_9:
[----:B------:R-:W-:Y:S02]  /*0420*/  IMAD.X R7, RZ, RZ, R7, P3 ;  /* 0x000000ffff077224 */ /* 0x000fe400018e0607 */
[----:B------:R-:W-:Y:S01]  /*0430*/  VIADD R5, R5, 0x100 ;  /* 0x0000010005057836 */ /* 0x000fe20000000000 */
[----:B------:R-:W-:Y:S06]  /*0440*/  @P2 BRA `(.L_x_11) ;  /* 0xfffffffc00802947 */ /* 0x000fec000383ffff */
.L_x_8:
[----:B------:R-:W-:Y:S05]  /*0450*/  BSYNC.RECONVERGENT B2 ;  /* 0x0000000000027941 */ /* 0x000fea0003800200 */
.L_x_7:
[----:B------:R-:W0:Y:S01]  /*0460*/  LDC.64 R8, c[0x0][0x380] ;  /* 0x0000e000ff087b82 */ /* 0x000e220000000a00 */
[----:B------:R-:W-:-:S13]  /*0470*/  ISETP.GE.U32.AND P0, PT, R12, 0x300, PT ;  /* 0x000003000c00780c */ /* 0x000fda0003f06070 */
[----:B------:R-:W-:Y:S05]  /*0480*/  @!P0 BRA `(.L_x_6) ;  /* 0x0000000400588947 */ /* 0x000fea0003800000 */
.L_x_20:
[----:B0-----:R-:W-:-:S05]  /*0490*/  IMAD.WIDE R18, R5, 0x10, R8 ;  /* 0x0000001005127825 */ /* 0x001fca00078e0208 */
[----:B------:R-:W2:Y:S04]  /*04a0*/  LDG.E.CONSTANT R21, desc[UR8][R18.64] ;  /* 0x0000000812157981 */ /* 0x000ea8000c1e9900 */
[----:B------:R-:W3:Y:S04]  /*04b0*/  LDG.E.64.CONSTANT R14, desc[UR8][R18.64+0x8] ;  /* 0x00000808120e7981 */ /* 0x000ee8000c1e9b00 */
[----:B-----5:R0:W5:Y:S04]  /*04c0*/  LDG.E.CONSTANT R27, desc[UR8][R18.64+0x1000] ;  /* 0x00100008121b7981 */ /* 0x020168000c1e9900 */
[----:B------:R0:W5:Y:S04]  /*04d0*/  LDG.E.CONSTANT R16, desc[UR8][R18.64+0x2000] ;  /* 0x0020000812107981 */ /* 0x000168000c1e9900 */
[----:B------:R0:W5:Y:S04]  /*04e0*/  LDG.E.CONSTANT R17, desc[UR8][R18.64+0x3000] ;  /* 0x0030000812117981 */ /* 0x000168000c1e9900 */
[----:B------:R0:W5:Y:S04]  /*04f0*/  LDG.E.64.CONSTANT R12, desc[UR8][R18.64+0x1008] ;  /* 0x00100808120c7981 */ /* 0x000168000c1e9b00 */
[----:B------:R0:W5:Y:S04]  /*0500*/  LDG.E.64.CONSTANT R6, desc[UR8][R18.64+0x2008] ;  /* 0x0020080812067981 */ /* 0x000168000c1e9b00 */
[----:B------:R0:W5:Y:S01]  /*0510*/  LDG.E.64.CONSTANT R10, desc[UR8][R18.64+0x3008] ;  /* 0x00300808120a7981 */ /* 0x000162000c1e9b00 */
[----:B------:R-:W-:Y:S01]  /*0520*/  BSSY.RECONVERGENT B2, `(.L_x_12) ;  /* 0x0000011000027945 */ /* 0x000fe20003800200 */
[----:B--2---:R-:W-:Y:S01]  /*0530*/  FSETP.GEU.AND P0, PT, |R4|, |R21|, PT ;  /* 0x400000150400720b */ /* 0x004fe20003f0e200 */
[----:B------:R-:W-:-:S02]  /*0540*/  IMAD.MOV.U32 R20, RZ, RZ, R21 ;  /* 0x000000ffff147224 */ /* 0x000fc400078e0015 */
[----:B---3--:R-:W-:Y:S02]  /*0550*/  IMAD.MOV.U32 R23, RZ, RZ, R14 ;  /* 0x000000ffff177224 */ /* 0x008fe400078e000e */
[----:B------:R-:W-:-:S08]  /*0560*/  IMAD.MOV.U32 R25, RZ, RZ, R15 ;  /* 0x000000ffff197224 */ /* 0x000fd000078e000f */
[----:B0-----:R-:W-:Y:S05]  /*0570*/  @!P0 BRA `(.L_x_13) ;  /* 0x00000000002c8947 */ /* 0x001fea0003800000 */
[----:B------:R-:W-:Y:S01]  /*0580*/  FSETP.GEU.AND P2, PT, |R21|, |R4|, PT ;  /* 0x400000041500720b */ /* 0x000fe20003f4e200 */
[----:B------:R-:W-:Y:S02]  /*0590*/  IMAD.MOV.U32 R23, RZ, RZ, R2 ;  /* 0x000000ffff177224 */ /* 0x000fe400078e0002 */
[----:B------:R-:W-:Y:S02]  /*05a0*/  IMAD.MOV.U32 R25, RZ, RZ, R3 ;  /* 0x000000ffff197224 */ /* 0x000fe400078e0003 */
[----:B------:R-:W-:-:S08]  /*05b0*/  IMAD.MOV.U32 R20, RZ, RZ, R4 ;  /* 0x000000ffff147224 */ /* 0x000fd000078e0004 */
[CC--:B------:R-:W-:Y:S02]  /*05c0*/  @P2 ISETP.GE.U32.AND P0, PT, R2.reuse, R14.reuse, PT ;  /* 0x0000000e0200220c */ /* 0x0c0fe40003f06070 */
[-C--:B------:R-:W-:Y:S02]  /*05d0*/  @P2 ISETP.LT.U32.AND P1, PT, R2, R14.reuse, PT ;  /* 0x0000000e0200220c */ /* 0x080fe40003f21070 */
[CC--:B------:R-:W-:Y:S02]  /*05e0*/  @P2 ISETP.GE.AND.EX P0, PT, R3.reuse, R15.reuse, PT, P0 ;  /* 0x0000000f0300220c */ /* 0x0c0fe40003f06300 */
[----:B------:R-:W-:Y:S02]  /*05f0*/  @P2 ISETP.LT.AND.EX P1, PT, R3, R15, PT, P1 ;  /* 0x0000000f0300220c */ /* 0x000fe40003f21310 */
[----:B------:R-:W-:Y:S02]  /*0600*/  @P2 FSEL R20, R4, R21, !P0 ;  /* 0x0000001504142208 */ /* 0x000fe40004000000 */
[----:B------:R-:W-:-:S02]  /*0610*/  @P2 SEL R23, R2, R14, P1 ;  /* 0x0000000e02172207 */ /* 0x000fc40000800000 */
[----:B------:R-:W-:-:S07]  /*0620*/  @P2 SEL R25, R3, R15, P1 ;  /* 0x0000000f03192207 */ /* 0x000fce0000800000 */
.L_x_13:
[----:B------:R-:W-:Y:S05]  /*0630*/  BSYNC.RECONVERGENT B2 ;  /* 0x0000000000027941 */ /* 0x000fea0003800200 */
.L_x_12:
[----:B-----5:R-:W-:Y:S01]  /*0640*/  FSETP.GEU.AND P0, PT, |R20|, |R27|, PT ;  /* 0x4000001b1400720b */ /* 0x020fe20003f0e200 */
[----:B------:R-:W-:Y:S01]  /*0650*/  BSSY.RECONVERGENT B2, `(.L_x_14) ;  /* 0x0000010000027945 */ /* 0x000fe20003800200 */
[----:B------:R-:W-:Y:S02]  /*0660*/  IMAD.MOV.U32 R3, RZ, RZ, R27 ;  /* 0x000000ffff037224 */ /* 0x000fe400078e001b */
[----:B------:R-:W-:Y:S02]  /*0670*/  IMAD.MOV.U32 R19, RZ, RZ, R12 ;  /* 0x000000ffff137224 */ /* 0x000fe400078e000c */
[----:B------:R-:W-:-:S07]  /*0680*/  IMAD.MOV.U32 R21, RZ, RZ, R13 ;  /* 0x000000ffff157224 */ /* 0x000fce00078e000d */
[----:B------:R-:W-:Y:S05]  /*0690*/  @!P0 BRA `(.L_x_15) ;  /* 0x00000000002c8947 */ /* 0x000fea0003800000 */
        /* <DEDUP_REMOVED lines=11> */
.L_x_15:
[----:B------:R-:W-:Y:S05]  /*0750*/  BSYNC.RECONVERGENT B2 ;  /* 0x0000000000027941 */ /* 0x000fea0003800200 */
.L_x_14:
[----:B------:R-:W-:Y:S01]  /*0760*/  FSETP.GEU.AND P0, PT, |R3|, |R16|, PT ;  /* 0x400000100300720b */ /* 0x000fe20003f0e200 */
        /* <DEDUP_REMOVED lines=10> */
[----:B------:R-:W-:Y:S02]  /*0810*/  @P2 ISETP.LT.U32.AND P1, PT, R19, R6, PT ;  /* 0x000000061300220c */ /* 0x000fe40003f21070 */
[CC--:B------:R-:W-:Y:S02]  /*0820*/  @P2 ISETP.GE.AND.EX P0, PT, R21.reuse, R7.reuse, PT, P0 ;  /* 0x000000071500220c */ /* 0x0c0fe40003f06300 */
[----:B------:R-:W-:Y:S02]  /*0830*/  @P2 ISETP.LT.AND.EX P1, PT, R21, R7, PT, P1 ;  /* 0x000000071500220c */ /* 0x000fe40003f21310 */
[----:B------:R-:W-:Y:S02]  /*0840*/  @P2 FSEL R12, R3, R16, !P0 ;  /* 0x00000010030c2208 */ /* 0x000fe40004000000 */
[----:B------:R-:W-:-:S02]  /*0850*/  @P2 SEL R13, R19, R6, P1 ;  /* 0x00000006130d2207 */ /* 0x000fc40000800000 */
[----:B------:R-:W-:-:S07]  /*0860*/  @P2 SEL R15, R21, R7, P1 ;  /* 0x00000007150f2207 */ /* 0x000fce0000800000 */
.L_x_17:
[----:B------:R-:W-:Y:S05]  /*0870*/  BSYNC.RECONVERGENT B2 ;  /* 0x0000000000027941 */ /* 0x000fea0003800200 */
.L_x_16:
        /* <DEDUP_REMOVED lines=19> */
.L_x_19:
[----:B------:R-:W-:Y:S05]  /*09b0*/  BSYNC.RECONVERGENT B2 ;  /* 0x0000000000027941 */ /* 0x000fea0003800200 */
.L_x_18:
[----:B------:R-:W-:-:S05]  /*09c0*/  VIADD R5, R5, 0x400 ;  /* 0x0000040005057836 */ /* 0x000fca0000000000 */
[----:B------:R-:W-:-:S13]  /*09d0*/  ISETP.GE.AND P0, PT, R5, UR4, PT ;  /* 0x0000000405007c0c */ /* 0x000fda000bf06270 */
[----:B------:R-:W-:Y:S05]  /*09e0*/  @!P0 BRA `(.L_x_20) ;  /* 0xfffffff800a88947 */ /* 0x000fea000383ffff */
.L_x_6:
[----:B------:R-:W-:Y:S05]  /*09f0*/  BSYNC.RECONVERGENT B1 ;  /* 0x0000000000017941 */ /* 0x000fea0003800200 */
.L_x_5:
[----:B------:R-:W2:Y:S02]  /*0a00*/  LDCU UR6, c[0x0][0x390] ;  /* 0x00007200ff0677ac */ /* 0x000ea40008000800 */
[----:B--2---:R-:W-:-:S09]  /*0a10*/  UISETP.GE.AND UP0, UPT, UR6, 0x100, UPT ;  /* 0x000001000600788c */ /* 0x004fd2000bf06270 */
[----:B------:R-:W-:Y:S05]  /*0a20*/  BRA.U !UP0, `(.L_x_21) ;  /* 0x00000011088c7547 */ /* 0x000fea000b800000 */
[----:B0-----:R-:W0:Y:S01]  /*0a30*/  S2R R8, SR_LANEID ;  /* 0x0000000000087919 */ /* 0x001e220000000000 */
[----:B------:R-:W-:Y:S01]  /*0a40*/  BSSY.RECONVERGENT B1, `(.L_x_22) ;  /* 0x000001b000017945 */ /* 0x000fe20003800200 */
[----:B-1---5:R-:W-:Y:S01]  /*0a50*/  IMAD.MOV.U32 R6, RZ, RZ, R2 ;  /* 0x000000ffff067224 */ /* 0x022fe200078e0002 */
[----:B------:R1:W2:Y:S01]  /*0a60*/  SHFL.DOWN PT, R9, R4, 0x1, 0x1f ;  /* 0x08201f0004097f89 */ /* 0x0002a200000e0000 */
[----:B------:R-:W-:Y:S02]  /*0a70*/  IMAD.MOV.U32 R7, RZ, RZ, R3 ;  /* 0x000000ffff077224 */ /* 0x000fe400078e0003 */
[----:B------:R-:W-:Y:S01]  /*0a80*/  IMAD.MOV.U32 R5, RZ, RZ, R4 ;  /* 0x000000ffff057224 */ /* 0x000fe200078e0004 */
[----:B------:R1:W3:Y:S04]  /*0a90*/  SHFL.DOWN PT, R11, R2, 0x1, 0x1f ;  /* 0x08201f00020b7f89 */ /* 0x0002e800000e0000 */
[----:B------:R1:W4:Y:S01]  /*0aa0*/  SHFL.DOWN PT, R13, R3, 0x1, 0x1f ;  /* 0x08201f00030d7f89 */ /* 0x00032200000e0000 */
[----:B0-----:R-:W-:-:S02]  /*0ab0*/  ISETP.GT.AND P0, PT, R8, 0x1e, PT ;  /* 0x0000001e0800780c */ /* 0x001fc40003f04270 */
[C---:B------:R-:W-:Y:S02]  /*0ac0*/  ISETP.GT.AND P1, PT, R8.reuse, 0x1d, PT ;  /* 0x0000001d0800780c */ /* 0x040fe40003f24270 */
[----:B------:R-:W-:-:S09]  /*0ad0*/  ISETP.GT.AND P3, PT, R8, 0x1b, PT ;  /* 0x0000001b0800780c */ /* 0x000fd20003f64270 */
[----:B-1234-:R-:W-:Y:S05]  /*0ae0*/  @P0 BRA `(.L_x_23) ;  /* 0x0000000000400947 */ /* 0x01efea0003800000 */
[----:B------:R-:W-:Y:S01]  /*0af0*/  FSETP.GEU.AND P0, PT, |R4|, |R9|, PT ;  /* 0x400000090400720b */ /* 0x000fe20003f0e200 */
[----:B------:R-:W-:Y:S02]  /*0b00*/  IMAD.MOV.U32 R6, RZ, RZ, R11 ;  /* 0x000000ffff067224 */ /* 0x000fe400078e000b */
[----:B------:R-:W-:Y:S02]  /*0b10*/  IMAD.MOV.U32 R7, RZ, RZ, R13 ;  /* 0x000000ffff077224 */ /* 0x000fe400078e000d */
[----:B------:R-:W-:-:S08]  /*0b20*/  IMAD.MOV.U32 R5, RZ, RZ, R9 ;  /* 0x000000ffff057224 */ /* 0x000fd000078e0009 */
        /* <DEDUP_REMOVED lines=12> */
.L_x_23:
[----:B------:R-:W-:Y:S05]  /*0bf0*/  BSYNC.RECONVERGENT B1 ;  /* 0x0000000000017941 */ /* 0x000fea0003800200 */
.L_x_22:
[----:B------:R0:W1:Y:S01]  /*0c00*/  SHFL.DOWN PT, R10, R5, 0x2, 0x1f ;  /* 0x08401f00050a7f89 */ /* 0x00006200000e0000 */
[----:B------:R-:W-:Y:S01]  /*0c10*/  BSSY.RECONVERGENT B1, `(.L_x_24) ;  /* 0x000001a000017945 */ /* 0x000fe20003800200 */
[C---:B------:R-:W-:Y:S01]  /*0c20*/  ISETP.GT.AND P5, PT, R8.reuse, 0x17, PT ;  /* 0x000000170800780c */ /* 0x040fe20003fa4270 */
[----:B------:R-:W-:Y:S01]  /*0c30*/  IMAD.MOV.U32 R4, RZ, RZ, R6 ;  /* 0x000000ffff047224 */ /* 0x000fe200078e0006 */
[----:B------:R0:W2:Y:S01]  /*0c40*/  SHFL.DOWN PT, R3, R6, 0x2, 0x1f ;  /* 0x08401f0006037f89 */ /* 0x0000a200000e0000 */
[C---:B------:R-:W-:Y:S01]  /*0c50*/  ISETP.GT.AND P4, PT, R8.reuse, 0xf, PT ;  /* 0x0000000f0800780c */ /* 0x040fe20003f84270 */
[----:B------:R-:W-:Y:S01]  /*0c60*/  IMAD.MOV.U32 R2, RZ, RZ, R5 ;  /* 0x000000ffff027224 */ /* 0x000fe200078e0005 */
[----:B------:R-:W-:Y:S01]  /*0c70*/  ISETP.NE.AND P2, PT, R8, RZ, PT ;  /* 0x000000ff0800720c */ /* 0x000fe20003f45270 */
[----:B------:R0:W3:Y:S01]  /*0c80*/  SHFL.DOWN PT, R12, R7, 0x2, 0x1f ;  /* 0x08401f00070c7f89 */ /* 0x0000e200000e0000 */
[----:B------:R-:W-:Y:S01]  /*0c90*/  IMAD.MOV.U32 R8, RZ, RZ, R7 ;  /* 0x000000ffff087224 */ /* 0x000fe200078e0007 */
[----:B------:R-:W-:Y:S10]  /*0ca0*/  @P1 BRA `(.L_x_25) ;  /* 0x0000000000401947 */ /* 0x000ff40003800000 */
[----:B-1----:R-:W-:Y:S01]  /*0cb0*/  FSETP.GEU.AND P0, PT, |R5|, |R10|, PT ;  /* 0x4000000a0500720b */ /* 0x002fe20003f0e200 */
[----:B--2---:R-:W-:Y:S02]  /*0cc0*/  IMAD.MOV.U32 R4, RZ, RZ, R3 ;  /* 0x000000ffff047224 */ /* 0x004fe400078e0003 */
[----:B---3--:R-:W-:Y:S02]  /*0cd0*/  IMAD.MOV.U32 R8, RZ, RZ, R12 ;  /* 0x000000ffff087224 */ /* 0x008fe400078e000c */
[----:B------:R-:W-:-:S08]  /*0ce0*/  IMAD.MOV.U32 R2, RZ, RZ, R10 ;  /* 0x000000ffff027224 */ /* 0x000fd000078e000a */
[----:B------:R-:W-:Y:S05]  /*0cf0*/  @!P0 BRA `(.L_x_25) ;  /* 0x00000000002c8947 */ /* 0x000fea0003800000 */
[----:B------:R-:W-:Y:S01]  /*0d00*/  FSETP.GEU.AND P6, PT, |R10|, |R5|, PT ;  /* 0x400000050a00720b */ /* 0x000fe20003fce200 */
[----:B------:R-:W-:Y:S02]  /*0d10*/  IMAD.MOV.U32 R4, RZ, RZ, R6 ;  /* 0x000000ffff047224 */ /* 0x000fe400078e0006 */
[----:B------:R-:W-:Y:S02]  /*0d20*/  IMAD.MOV.U32 R8, RZ, RZ, R7 ;  /* 0x000000ffff087224 */ /* 0x000fe400078e0007 */
[----:B------:R-:W-:-:S08]  /*0d30*/  IMAD.MOV.U32 R2, RZ, RZ, R5 ;  /* 0x000000ffff027224 */ /* 0x000fd000078e0005 */
[CC--:B------:R-:W-:Y:S02]  /*0d40*/  @P6 ISETP.GE.U32.AND P1, PT, R6.reuse, R3.reuse, PT ;  /* 0x000000030600620c */ /* 0x0c0fe40003f26070 */
[CC--:B------:R-:W-:Y:S02]  /*0d50*/  @P6 ISETP.LT.U32.AND P0, PT, R6.reuse, R3.reuse, PT ;  /* 0x000000030600620c */ /* 0x0c0fe40003f01070 */
[CC--:B------:R-:W-:Y:S02]  /*0d60*/  @P6 ISETP.GE.AND.EX P1, PT, R7.reuse, R12.reuse, PT, P1 ;  /* 0x0000000c0700620c */ /* 0x0c0fe40003f26310 */
[----:B------:R-:W-:Y:S02]  /*0d70*/  @P6 ISETP.LT.AND.EX P0, PT, R7, R12, PT, P0 ;  /* 0x0000000c0700620c */ /* 0x000fe40003f01300 */
[----:B------:R-:W-:Y:S02]  /*0d80*/  @P6 FSEL R2, R5, R10, !P1 ;  /* 0x0000000a05026208 */ /* 0x000fe40004800000 */
[----:B------:R-:W-:-:S02]  /*0d90*/  @P6 SEL R4, R6, R3, P0 ;  /* 0x0000000306046207 */ /* 0x000fc40000000000 */
[----:B------:R-:W-:-:S07]  /*0da0*/  @P6 SEL R8, R7, R12, P0 ;  /* 0x0000000c07086207 */ /* 0x000fce0000000000 */
.L_x_25:
[----:B------:R-:W-:Y:S05]  /*0db0*/  BSYNC.RECONVERGENT B1 ;  /* 0x0000000000017941 */ /* 0x000fea0003800200 */
.L_x_24:
[----:B0-----:R0:W4:Y:S01]  /*0dc0*/  SHFL.DOWN PT, R5, R2, 0x4, 0x1f ;  /* 0x08801f0002057f89 */ /* 0x00112200000e0000 */
[----:B------:R-:W-:Y:S01]  /*0dd0*/  BSSY.RECONVERGENT B1, `(.L_x_26) ;  /* 0x0000017000017945 */ /* 0x000fe20003800200 */
[----:B------:R-:W-:Y:S02]  /*0de0*/  IMAD.MOV.U32 R6, RZ, RZ, R4 ;  /* 0x000000ffff067224 */ /* 0x000fe400078e0004 */
[----:B------:R0:W0:Y:S01]  /*0df0*/  SHFL.DOWN PT, R9, R4, 0x4, 0x1f ;  /* 0x08801f0004097f89 */ /* 0x00002200000e0000 */
[----:B------:R-:W-:Y:S02]  /*0e00*/  IMAD.MOV.U32 R7, RZ, RZ, R8 ;  /* 0x000000ffff077224 */ /* 0x000fe400078e0008 */
[----:B--2---:R-:W-:Y:S01]  /*0e10*/  IMAD.MOV.U32 R3, RZ, RZ, R2 ;  /* 0x000000ffff037224 */ /* 0x004fe200078e0002 */
[----:B------:R2:W0:Y:S01]  /*0e20*/  SHFL.DOWN PT, R11, R8, 0x4, 0x1f ;  /* 0x08801f00080b7f89 */ /* 0x00042200000e0000 */
[----:B------:R-:W-:Y:S05]  /*0e30*/  @P3 BRA `(.L_x_27) ;  /* 0x0000000000403947 */ /* 0x000fea0003800000 */
[----:B----4-:R-:W-:Y:S01]  /*0e40*/  FSETP.GEU.AND P0, PT, |R2|, |R5|, PT ;  /* 0x400000050200720b */ /* 0x010fe20003f0e200 */
[----:B0-----:R-:W-:Y:S02]  /*0e50*/  IMAD.MOV.U32 R6, RZ, RZ, R9 ;  /* 0x000000ffff067224 */ /* 0x001fe400078e0009 */
        /* <DEDUP_REMOVED lines=14> */
.L_x_27:
[----:B------:R-:W-:Y:S05]  /*0f40*/  BSYNC.RECONVERGENT B1 ;  /* 0x0000000000017941 */ /* 0x000fea0003800200 */
.L_x_26:
[----:B--2---:R2:W2:Y:S01]  /*0f50*/  SHFL.DOWN PT, R8, R3, 0x8, 0x1f ;  /* 0x09001f0003087f89 */ /* 0x0044a200000e0000 */
[----:B------:R-:W-:Y:S01]  /*0f60*/  BSSY.RECONVERGENT B1, `(.L_x_28) ;  /* 0x0000017000017945 */ /* 0x000fe20003800200 */
[----:B0-----:R-:W-:Y:S02]  /*0f70*/  IMAD.MOV.U32 R4, RZ, RZ, R6 ;  /* 0x000000ffff047224 */ /* 0x001fe400078e0006 */
[----:B------:R0:W0:Y:S01]  /*0f80*/  SHFL.DOWN PT, R9, R6, 0x8, 0x1f ;  /* 0x09001f0006097f89 */ /* 0x00002200000e0000 */
[----:B----4-:R-:W-:Y:S02]  /*0f90*/  IMAD.MOV.U32 R5, RZ, RZ, R7 ;  /* 0x000000ffff057224 */ /* 0x010fe400078e0007 */
[----:B------:R-:W-:Y:S01]  /*0fa0*/  IMAD.MOV.U32 R2, RZ, RZ, R3 ;  /* 0x000000ffff027224 */ /* 0x000fe200078e0003 */
[----:B-1----:R1:W4:Y:S01]  /*0fb0*/  SHFL.DOWN PT, R10, R7, 0x8, 0x1f ;  /* 0x09001f00070a7f89 */ /* 0x00232200000e0000 */
[----:B------:R-:W-:Y:S05]  /*0fc0*/  @P5 BRA `(.L_x_29) ;  /* 0x0000000000405947 */ /* 0x000fea0003800000 */
[----:B--2---:R-:W-:Y:S01]  /*0fd0*/  FSETP.GEU.AND P0, PT, |R3|, |R8|, PT ;  /* 0x400000080300720b */ /* 0x004fe20003f0e200 */
[----:B0-----:R-:W-:Y:S02]  /*0fe0*/  IMAD.MOV.U32 R4, RZ, RZ, R9 ;  /* 0x000000ffff047224 */ /* 0x001fe400078e0009 */
[----:B----4-:R-:W-:Y:S02]  /*0ff0*/  IMAD.MOV.U32 R5, RZ, RZ, R10 ;  /* 0x000000ffff057224 */ /* 0x010fe400078e000a */
        /* <DEDUP_REMOVED lines=13> */
.L_x_29:
[----:B------:R-:W-:Y:S05]  /*10d0*/  BSYNC.RECONVERGENT B1 ;  /* 0x0000000000017941 */ /* 0x000fea0003800200 */
.L_x_28:
[----:B--2---:R2:W2:Y:S01]  /*10e0*/  SHFL.DOWN PT, R3, R2, 0x10, 0x1f ;  /* 0x0a001f0002037f89 */ /* 0x0044a200000e0000 */
[----:B------:R-:W-:Y:S01]  /*10f0*/  BSSY.RECONVERGENT B1, `(.L_x_30) ;  /* 0x0000017000017945 */ /* 0x000fe20003800200 */
[----:B-1----:R-:W-:Y:S02]  /*1100*/  IMAD.MOV.U32 R7, RZ, RZ, R4 ;  /* 0x000000ffff077224 */ /* 0x002fe400078e0004 */
[----:B0-----:R0:W1:Y:S01]  /*1110*/  SHFL.DOWN PT, R9, R4, 0x10, 0x1f ;  /* 0x0a001f0004097f89 */ /* 0x00106200000e0000 */
[----:B------:R-:W-:Y:S02]  /*1120*/  IMAD.MOV.U32 R6, RZ, RZ, R5 ;  /* 0x000000ffff067224 */ /* 0x000fe400078e0005 */
[----:B------:R-:W-:Y:S01]  /*1130*/  IMAD.MOV.U32 R8, RZ, RZ, R2 ;  /* 0x000000ffff087224 */ /* 0x000fe200078e0002 */
[----:B----4-:R0:W4:Y:S01]  /*1140*/  SHFL.DOWN PT, R10, R5, 0x10, 0x1f ;  /* 0x0a001f00050a7f89 */ /* 0x01012200000e0000 */
[----:B------:R-:W-:Y:S05]  /*1150*/  @P4 BRA `(.L_x_31) ;  /* 0x0000000000404947 */ /* 0x000fea0003800000 */
[----:B--2---:R-:W-:Y:S01]  /*1160*/  FSETP.GEU.AND P0, PT, |R2|, |R3|, PT ;  /* 0x400000030200720b */ /* 0x004fe20003f0e200 */
[----:B-1----:R-:W-:Y:S02]  /*1170*/  IMAD.MOV.U32 R7, RZ, RZ, R9 ;  /* 0x000000ffff077224 */ /* 0x002fe400078e0009 */
        /* <DEDUP_REMOVED lines=14> */
.L_x_31:
[----:B------:R-:W-:Y:S05]  /*1260*/  BSYNC.RECONVERGENT B1 ;  /* 0x0000000000017941 */ /* 0x000fea0003800200 */
.L_x_30:
[----:B------:R-:W-:Y:S04]  /*1270*/  BSSY.RECONVERGENT B1, `(.L_x_32) ;  /* 0x000000c000017945 */ /* 0x000fe80003800200 */
[----:B------:R-:W-:Y:S05]  /*1280*/  @P2 BRA `(.L_x_33) ;  /* 0x0000000000282947 */ /* 0x000fea0003800000 */
[----:B0-----:R-:W0:Y:S01]  /*1290*/  S2R R4, SR_CgaCtaId ;  /* 0x0000000000047919 */ /* 0x001e220000008800 */
[----:B--2---:R-:W-:Y:S02]  /*12a0*/  MOV R3, 0x400 ;  /* 0x0000040000037802 */ /* 0x004fe40000000f00 */
[----:B------:R-:W-:-:S04]  /*12b0*/  SHF.R.U32.HI R2, RZ, 0x1, R0 ;  /* 0x00000001ff027819 */ /* 0x000fc80000011600 */
[----:B------:R-:W-:Y:S02]  /*12c0*/  LOP3.LUT R2, R2, 0x1f0, RZ, 0xc0, !PT ;  /* 0x000001f002027812 */ /* 0x000fe400078ec0ff */
[----:B0-----:R-:W-:-:S05]  /*12d0*/  LEA R3, R4, R3, 0x18 ;  /* 0x0000000304037211 */ /* 0x001fca00078ec0ff */
[----:B------:R-:W-:Y:S02]  /*12e0*/  IMAD.IADD R5, R2, 0x1, R3 ;  /* 0x0000000102057824 */ /* 0x000fe400078e0203 */
[----:B------:R-:W-:Y:S02]  /*12f0*/  IMAD.MOV.U32 R2, RZ, RZ, R7 ;  /* 0x000000ffff027224 */ /* 0x000fe400078e0007 */
[----:B------:R-:W-:Y:S01]  /*1300*/  IMAD.MOV.U32 R3, RZ, RZ, R6 ;  /* 0x000000ffff037224 */ /* 0x000fe200078e0006 */
[----:B------:R0:W-:Y:S04]  /*1310*/  STS [R5+0x8], R8 ;  /* 0x0000080805007388 */ /* 0x0001e80000000800 */
[----:B------:R0:W-:Y:S02]  /*1320*/  STS.64 [R5+0x10], R2 ;  /* 0x0000100205007388 */ /* 0x0001e40000000a00 */
.L_x_33:
[----:B------:R-:W-:Y:S05]  /*1330*/  BSYNC.RECONVERGENT B1 ;  /* 0x0000000000017941 */ /* 0x000fea0003800200 */
.L_x_32:
[----:B------:R-:W-:Y:S01]  /*1340*/  BAR.SYNC.DEFER_BLOCKING 0x0 ;  /* 0x0000000000007b1d */ /* 0x000fe20000010000 */
[----:B------:R-:W-:-:S13]  /*1350*/  ISETP.NE.AND P1, PT, R0, RZ, PT ;  /* 0x000000ff0000720c */ /* 0x000fda0003f25270 */
[----:B------:R-:W-:Y:S05]  /*1360*/  @P1 BRA `(.L_x_34) ;  /* 0x0000004000701947 */ /* 0x000fea0003800000 */
[----:B0-2---:R-:W0:Y:S01]  /*1370*/  S2R R3, SR_CgaCtaId ;  /* 0x0000000000037919 */ /* 0x005e220000008800 */
[----:B------:R-:W-:Y:S01]  /*1380*/  MOV R0, 0x400 ;  /* 0x0000040000007802 */ /* 0x000fe20000000f00 */
[----:B------:R-:W-:Y:S03]  /*1390*/  BSSY.RECONVERGENT B1, `(.L_x_35) ;  /* 0x0000016000017945 */ /* 0x000fe60003800200 */
[----:B0-----:R-:W-:-:S05]  /*13a0*/  LEA R24, R3, R0, 0x18 ;  /* 0x0000000003187211 */ /* 0x001fca00078ec0ff */
[----:B------:R-:W0:Y:S04]  /*13b0*/  LDS R5, [R24+0x18] ;  /* 0x0000180018057984 */ /* 0x000e280000000800 */
[----:B------:R2:W1:Y:S04]  /*13c0*/  LDS.64 R2, [R24+0x20] ;  /* 0x0000200018027984 */ /* 0x0004680000000a00 */
[----:B------:R2:W1:Y:S04]  /*13d0*/  LDS R21, [R24+0x28] ;  /* 0x0000280018157984 */ /* 0x0004680000000800 */
[----:B------:R2:W1:Y:S01]  /*13e0*/  LDS R18, [R24+0x38] ;  /* 0x0000380018127984 */ /* 0x0004620000000800 */
[----:B0-----:R-:W-:Y:S01]  /*13f0*/  FSETP.GEU.AND P0, PT, |R8|, |R5|, PT ;  /* 0x400000050800720b */ /* 0x001fe20003f0e200 */
[----:B------:R-:W-:-:S12]  /*1400*/  IMAD.MOV.U32 R20, RZ, RZ, R5 ;  /* 0x000000ffff147224 */ /* 0x000fd800078e0005 */
[----:B-12---:R-:W-:Y:S05]  /*1410*/  @!P0 BRA `(.L_x_36) ;  /* 0x0000000000348947 */ /* 0x006fea0003800000 */
[----:B------:R-:W-:Y:S01]  /*1420*/  FSETP.GEU.AND P3, PT, |R5|, |R8|, PT ;  /* 0x400000080500720b */ /* 0x000fe20003f6e200 */
[----:B------:R-:W-:-:S12]  /*1430*/  IMAD.MOV.U32 R20, RZ, RZ, R8 ;  /* 0x000000ffff147224 */ /* 0x000fd800078e0008 */
[CC--:B------:R-:W-:Y:S02]  /*1440*/  @P3 ISETP.GE.U32.AND P0, PT, R7.reuse, R2.reuse, PT ;  /* 0x000000020700320c */ /* 0x0c0fe40003f06070 */
[CC--:B------:R-:W-:Y:S02]  /*1450*/  @P3 ISETP.LT.U32.AND P2, PT, R7.reuse, R2.reuse, PT ;  /* 0x000000020700320c */ /* 0x0c0fe40003f41070 */
[CC--:B------:R-:W-:Y:S02]  /*1460*/  @P3 ISETP.GE.AND.EX P0, PT, R6.reuse, R3.reuse, PT, P0 ;  /* 0x000000030600320c */ /* 0x0c0fe40003f06300 */
[----:B------:R-:W-:Y:S02]  /*1470*/  @P3 ISETP.LT.AND.EX P2, PT, R6, R3, PT, P2 ;  /* 0x000000030600320c */ /* 0x000fe40003f41320 */
[----:B------:R-:W-:Y:S02]  /*1480*/  @P3 FSEL R20, R8, R5, !P0 ;  /* 0x0000000508143208 */ /* 0x000fe40004000000 */
[----:B------:R-:W-:Y:S01]  /*1490*/  @P3 SEL R0, R7, R2, P2 ;  /* 0x0000000207003207 */ /* 0x000fe20001000000 */
[----:B------:R-:W-:Y:S01]  /*14a0*/  IMAD.MOV.U32 R2, RZ, RZ, R7 ;  /* 0x000000ffff027224 */ /* 0x000fe200078e0007 */
[----:B------:R-:W-:Y:S01]  /*14b0*/  @P3 SEL R5, R6, R3, P2 ;  /* 0x0000000306053207 */ /* 0x000fe20001000000 */
[----:B------:R-:W-:-:S02]  /*14c0*/  IMAD.MOV.U32 R3, RZ, RZ, R6 ;  /* 0x000000ffff037224 */ /* 0x000fc400078e0006 */
[----:B------:R-:W-:Y:S02]  /*14d0*/  @P3 IMAD.MOV.U32 R2, RZ, RZ, R0 ;  /* 0x000000ffff023224 */ /* 0x000fe400078e0000 */
[----:B------:R-:W-:-:S07]  /*14e0*/  @P3 IMAD.MOV.U32 R3, RZ, RZ, R5 ;  /* 0x000000ffff033224 */ /* 0x000fce00078e0005 */
.L_x_36:
[----:B------:R-:W-:Y:S05]  /*14f0*/  BSYNC.RECONVERGENT B1 ;  /* 0x0000000000017941 */ /* 0x000fea0003800200 */
.L_x_35:
[----:B------:R-:W0:Y:S01]  /*1500*/  LDS.64 R14, [R24+0x30] ;  /* 0x00003000180e7984 */ /* 0x000e220000000a00 */
[----:B------:R-:W-:Y:S01]  /*1510*/  FSETP.GEU.AND P0, PT, |R20|, |R21|, PT ;  /* 0x400000151400720b */ /* 0x000fe20003f0e200 */
[----:B------:R-:W-:Y:S01]  /*1520*/  BSSY.RECONVERGENT B1, `(.L_x_37) ;  /* 0x0000019000017945 */ /* 0x000fe20003800200 */
[----:B------:R-:W-:Y:S01]  /*1530*/  IMAD.MOV.U32 R23, RZ, RZ, R21 ;  /* 0x000000ffff177224 */ /* 0x000fe200078e0015 */
[----:B------:R1:W2:Y:S04]  /*1540*/  LDS R19, [R24+0x48] ;  /* 0x0000480018137984 */ /* 0x0002a80000000800 */
[----:B------:R1:W1:Y:S04]  /*1550*/  LDS R17, [R24+0x58] ;  /* 0x0000580018117984 */ /* 0x0002680000000800 */
[----:B------:R0:W1:Y:S04]  /*1560*/  LDS R16, [R24+0x68] ;  /* 0x0000680018107984 */ /* 0x0000680000000800 */
[----:B------:R0:W1:Y:S04]  /*1570*/  LDS R0, [R24+0x78] ;  /* 0x0000780018007984 */ /* 0x0000680000000800 */
[----:B---3--:R3:W1:Y:S04]  /*1580*/  LDS.64 R12, [R24+0x40] ;  /* 0x00004000180c7984 */ /* 0x0086680000000a00 */
[----:B----4-:R3:W4:Y:S04]  /*1590*/  LDS.64 R10, [R24+0x50] ;  /* 0x00005000180a7984 */ /* 0x0107280000000a00 */
[----:B------:R3:W1:Y:S04]  /*15a0*/  LDS.64 R8, [R24+0x60] ;  /* 0x0000600018087984 */ /* 0x0006680000000a00 */
[----:B------:R3:W1:Y:S04]  /*15b0*/  LDS.64 R6, [R24+0x70] ;  /* 0x0000700018067984 */ /* 0x0006680000000a00 */
[----:B------:R3:W1:Y:S01]  /*15c0*/  LDS.64 R4, [R24+0x80] ;  /* 0x0000800018047984 */ /* 0x0006620000000a00 */
[----:B0-----:R-:W-:-:S02]  /*15d0*/  IMAD.MOV.U32 R25, RZ, RZ, R14 ;  /* 0x000000ffff197224 */ /* 0x001fc400078e000e */
[----:B------:R-:W-:Y:S01]  /*15e0*/  IMAD.MOV.U32 R22, RZ, RZ, R15 ;  /* 0x000000ffff167224 */ /* 0x000fe200078e000f */
[----:B------:R-:W-:Y:S06]  /*15f0*/  @!P0 BRA `(.L_x_38) ;  /* 0x00000000002c8947 */ /* 0x000fec0003800000 */
        /* <DEDUP_REMOVED lines=11> */
.L_x_38:
[----:B------:R-:W-:Y:S05]  /*16b0*/  BSYNC.RECONVERGENT B1 ;  /* 0x0000000000017941 */ /* 0x000fea0003800200 */
.L_x_37:
[----:B------:R-:W-:Y:S01]  /*16c0*/  FSETP.GEU.AND P0, PT, |R23|, |R18|, PT ;  /* 0x400000121700720b */ /* 0x000fe20003f0e200 */
[----:B------:R-:W-:Y:S01]  /*16d0*/  BSSY.RECONVERGENT B1, `(.L_x_39) ;  /* 0x0000010000017945 */ /* 0x000fe20003800200 */
[----:B------:R-:W-:Y:S02]  /*16e0*/  IMAD.MOV.U32 R2, RZ, RZ, R18 ;  /* 0x000000ffff027224 */ /* 0x000fe400078e0012 */
[----:B-1----:R-:W-:Y:S02]  /*16f0*/  IMAD.MOV.U32 R3, RZ, RZ, R12 ;  /* 0x000000ffff037224 */ /* 0x002fe400078e000c */
        /* <DEDUP_REMOVED lines=13> */
.L_x_40:
[----:B------:R-:W-:Y:S05]  /*17d0*/  BSYNC.RECONVERGENT B1 ;  /* 0x0000000000017941 */ /* 0x000fea0003800200 */
.L_x_39:
[----:B--2---:R-:W-:Y:S01]  /*17e0*/  FSETP.GEU.AND P0, PT, |R2|, |R19|, PT ;  /* 0x400000130200720b */ /* 0x004fe20003f0e200 */
[----:B------:R-:W-:Y:S01]  /*17f0*/  BSSY.RECONVERGENT B1, `(.L_x_41) ;  /* 0x0000010000017945 */ /* 0x000fe20003800200 */
[----:B------:R-:W-:Y:S02]  /*1800*/  IMAD.MOV.U32 R12, RZ, RZ, R19 ;  /* 0x000000ffff0c7224 */ /* 0x000fe400078e0013 */
[----:B----4-:R-:W-:Y:S02]  /*1810*/  IMAD.MOV.U32 R15, RZ, RZ, R10 ;  /* 0x000000ffff0f7224 */ /* 0x010fe400078e000a */
[----:B------:R-:W-:-:S07]  /*1820*/  IMAD.MOV.U32 R14, RZ, RZ, R11 ;  /* 0x000000ffff0e7224 */ /* 0x000fce00078e000b */
        /* <DEDUP_REMOVED lines=12> */
.L_x_42:
[----:B------:R-:W-:Y:S05]  /*18f0*/  BSYNC.RECONVERGENT B1 ;  /* 0x0000000000017941 */ /* 0x000fea0003800200 */
.L_x_41:
        /* <DEDUP_REMOVED lines=17> */
.L_x_44:
[----:B------:R-:W-:Y:S05]  /*1a10*/  BSYNC.RECONVERGENT B1 ;  /* 0x0000000000017941 */ /* 0x000fea0003800200 */
.L_x_43:
        /* <DEDUP_REMOVED lines=17> */
.L_x_46:
[----:B------:R-:W-:Y:S05]  /*1b30*/  BSYNC.RECONVERGENT B1 ;  /* 0x0000000000017941 */ /* 0x000fea0003800200 */
.L_x_45:
        /* <DEDUP_REMOVED lines=9> */
[----:B------:R-:W-:Y:S05]  /*1bd0*/  @!P0 BRA `(.L_x_34) ;  /* 0x0000003800548947 */ /* 0x000fea0003800000 */
[CC--:B------:R-:W-:Y:S02]  /*1be0*/  ISETP.GE.U32.AND P0, PT, R11.reuse, R4.reuse, PT ;  /* 0x000000040b00720c */ /* 0x0c0fe40003f06070 */
[----:B------:R-:W-:Y:S02]  /*1bf0*/  ISETP.LT.U32.AND P2, PT, R11, R4, PT ;  /* 0x000000040b00720c */ /* 0x000fe40003f41070 */
[CC--:B------:R-:W-:Y:S02]  /*1c00*/  ISETP.GE.AND.EX P0, PT, R2.reuse, R5.reuse, PT, P0 ;  /* 0x000000050200720c */ /* 0x0c0fe40003f06300 */
[----:B------:R-:W-:Y:S02]  /*1c10*/  ISETP.LT.AND.EX P2, PT, R2, R5, PT, P2 ;  /* 0x000000050200720c */ /* 0x000fe40003f41320 */
[----:B------:R-:W-:Y:S02]  /*1c20*/  FSEL R8, R9, R0, !P0 ;  /* 0x0000000009087208 */ /* 0x000fe40004000000 */
[----:B------:R-:W-:-:S02]  /*1c30*/  SEL R7, R11, R4, P2 ;  /* 0x000000040b077207 */ /* 0x000fc40001000000 */
[----:B------:R-:W-:Y:S01]  /*1c40*/  SEL R6, R2, R5, P2 ;  /* 0x0000000502067207 */ /* 0x000fe20001000000 */
[----:B------:R-:W-:Y:S06]  /*1c50*/  BRA `(.L_x_34) ;  /* 0x0000003800347947 */ /* 0x000fec0003800000 */
.L_x_21:
[----:B------:R-:W2:Y:S01]  /*1c60*/  S2R R12, SR_LANEID ;  /* 0x00000000000c7919 */ /* 0x000ea20000000000 */
[----:B------:R-:W-:Y:S01]  /*1c70*/  LOP3.LUT R5, R0, 0x3e0, RZ, 0xc0, !PT ;  /* 0x000003e000057812 */ /* 0x000fe200078ec0ff */
[----:B------:R-:W-:Y:S01]  /*1c80*/  BSSY.RECONVERGENT B1, `(.L_x_47) ;  /* 0x0000026000017945 */ /* 0x000fe20003800200 */
[----:B-----5:R-:W-:Y:S02]  /*1c90*/  IMAD.MOV.U32 R14, RZ, RZ, R2 ;  /* 0x000000ffff0e7224 */ /* 0x020fe400078e0002 */
[----:B------:R-:W-:Y:S02]  /*1ca0*/  IMAD.MOV.U32 R16, RZ, RZ, R3 ;  /* 0x000000ffff107224 */ /* 0x000fe400078e0003 */
[----:B-1----:R-:W-:Y:S01]  /*1cb0*/  VIADD R6, R5, 0x20 ;  /* 0x0000002005067836 */ /* 0x002fe20000000000 */
[----:B------:R-:W-:-:S04]  /*1cc0*/  LOP3.LUT R5, RZ, R5, RZ, 0x33, !PT ;  /* 0x00000005ff057212 */ /* 0x000fc800078e33ff */
[----:B------:R-:W-:Y:S01]  /*1cd0*/  ISETP.GT.AND P0, PT, R6, UR6, PT ;  /* 0x0000000606007c0c */ /* 0x000fe2000bf04270 */
[----:B------:R-:W-:-:S05]  /*1ce0*/  VIADD R5, R5, UR6 ;  /* 0x0000000605057c36 */ /* 0x000fca0008000000 */
[----:B------:R-:W-:-:S05]  /*1cf0*/  SEL R5, R5, 0x1f, P0 ;  /* 0x0000001f05057807 */ /* 0x000fca0000000000 */
[----:B------:R1:W3:Y:S04]  /*1d00*/  SHFL.DOWN PT, R7, R4, 0x1, R5 ;  /* 0x0820000004077989 */ /* 0x0002e800000e0005 */
[----:B0-----:R1:W0:Y:S04]  /*1d10*/  SHFL.DOWN PT, R9, R2, 0x1, R5 ;  /* 0x0820000002097989 */ /* 0x00122800000e0005 */
[----:B------:R1:W4:Y:S01]  /*1d20*/  SHFL.DOWN PT, R11, R3, 0x1, R5 ;  /* 0x08200000030b7989 */ /* 0x00032200000e0005 */
[C---:B--2---:R-:W-:Y:S01]  /*1d30*/  ISETP.GE.AND P0, PT, R12.reuse, R5, PT ;  /* 0x000000050c00720c */ /* 0x044fe20003f06270 */
[C---:B------:R-:W-:Y:S01]  /*1d40*/  VIADD R6, R12.reuse, 0x2 ;  /* 0x000000020c067836 */ /* 0x040fe20000000000 */
[C---:B------:R-:W-:Y:S01]  /*1d50*/  ISETP.NE.AND P3, PT, R12.reuse, RZ, PT ;  /* 0x000000ff0c00720c */ /* 0x040fe20003f65270 */
[----:B------:R-:W-:-:S02]  /*1d60*/  VIADD R8, R12, 0x4 ;  /* 0x000000040c087836 */ /* 0x000fc40000000000 */
[----:B------:R-:W-:Y:S01]  /*1d70*/  VIADD R10, R12, 0x8 ;  /* 0x000000080c0a7836 */ /* 0x000fe20000000000 */
[-C--:B------:R-:W-:Y:S01]  /*1d80*/  ISETP.GT.AND P6, PT, R6, R5.reuse, PT ;  /* 0x000000050600720c */ /* 0x080fe20003fc4270 */
[----:B------:R-:W-:Y:S01]  /*1d90*/  IMAD.MOV.U32 R6, RZ, RZ, R4 ;  /* 0x000000ffff067224 */ /* 0x000fe200078e0004 */
[-C--:B------:R-:W-:Y:S01]  /*1da0*/  ISETP.GT.AND P4, PT, R8, R5.reuse, PT ;  /* 0x000000050800720c */ /* 0x080fe20003f84270 */
[----:B------:R-:W-:Y:S01]  /*1db0*/  VIADD R8, R12, 0x10 ;  /* 0x000000100c087836 */ /* 0x000fe20000000000 */
[----:B------:R-:W-:-:S03]  /*1dc0*/  ISETP.GT.AND P2, PT, R10, R5, PT ;  /* 0x000000050a00720c */ /* 0x000fc60003f44270 */
[----:B-1----:R-:W-:Y:S10]  /*1dd0*/  @P0 BRA `(.L_x_48) ;  /* 0x0000000000400947 */ /* 0x002ff40003800000 */
[----:B---3--:R-:W-:Y:S01]  /*1de0*/  FSETP.GEU.AND P0, PT, |R4|, |R7|, PT ;  /* 0x400000070400720b */ /* 0x008fe20003f0e200 */
        /* <DEDUP_REMOVED lines=15> */
.L_x_48:
[----:B------:R-:W-:Y:S05]  /*1ee0*/  BSYNC.RECONVERGENT B1 ;  /* 0x0000000000017941 */ /* 0x000fea0003800200 */
.L_x_47:
[----:B------:R1:W2:Y:S01]  /*1ef0*/  SHFL.DOWN PT, R3, R6, 0x2, R5 ;  /* 0x0840000006037989 */ /* 0x0002a200000e0005 */
[----:B------:R-:W-:Y:S01]  /*1f00*/  BSSY.RECONVERGENT B1, `(.L_x_49) ;  /* 0x0000018000017945 */ /* 0x000fe20003800200 */
[----:B------:R-:W-:Y:S01]  /*1f10*/  ISETP.GT.AND P5, PT, R8, R5, PT ;  /* 0x000000050800720c */ /* 0x000fe20003fa4270 */
[----:B------:R-:W-:Y:S01]  /*1f20*/  IMAD.MOV.U32 R10, RZ, RZ, R14 ;  /* 0x000000ffff0a7224 */ /* 0x000fe200078e000e */
[----:B---3--:R1:W3:Y:S01]  /*1f30*/  SHFL.DOWN PT, R7, R14, 0x2, R5 ;  /* 0x084000000e077989 */ /* 0x0082e200000e0005 */
[----:B------:R-:W-:Y:S02]  /*1f40*/  IMAD.MOV.U32 R12, RZ, RZ, R16 ;  /* 0x000000ffff0c7224 */ /* 0x000fe400078e0010 */
[----:B------:R-:W-:Y:S01]  /*1f50*/  IMAD.MOV.U32 R2, RZ, RZ, R6 ;  /* 0x000000ffff027224 */ /* 0x000fe200078e0006 */
[----:B0-----:R1:W0:Y:S01]  /*1f60*/  SHFL.DOWN PT, R9, R16, 0x2, R5 ;  /* 0x0840000010097989 */ /* 0x00122200000e0005 */
[----:B------:R-:W-:Y:S06]  /*1f70*/  @P6 BRA `(.L_x_50) ;  /* 0x0000000000406947 */ /* 0x000fec0003800000 */
[----:B--2---:R-:W-:Y:S01]  /*1f80*/  FSETP.GEU.AND P0, PT, |R6|, |R3|, PT ;  /* 0x400000030600720b */ /* 0x004fe20003f0e200 */
[----:B---3--:R-:W-:Y:S02]  /*1f90*/  IMAD.MOV.U32 R10, RZ, RZ, R7 ;  /* 0x000000ffff0a7224 */ /* 0x008fe400078e0007 */
[----:B0-----:R-:W-:Y:S02]  /*1fa0*/  IMAD.MOV.U32 R12, RZ, RZ, R9 ;  /* 0x000000ffff0c7224 */ /* 0x001fe400078e0009 */
        /* <DEDUP_REMOVED lines=13> */
.L_x_50:
[----:B------:R-:W-:Y:S05]  /*2080*/  BSYNC.RECONVERGENT B1 ;  /* 0x0000000000017941 */ /* 0x000fea0003800200 */
.L_x_49:
[----:B--2---:R2:W2:Y:S01]  /*2090*/  SHFL.DOWN PT, R3, R2, 0x4, R5 ;  /* 0x0880000002037989 */ /* 0x0044a200000e0005 */
[----:B------:R-:W-:Y:S01]  /*20a0*/  BSSY.RECONVERGENT B1, `(.L_x_51) ;  /* 0x0000017000017945 */ /* 0x000fe20003800200 */
[----:B-1----:R-:W-:Y:S02]  /*20b0*/  IMAD.MOV.U32 R6, RZ, RZ, R10 ;  /* 0x000000ffff067224 */ /* 0x002fe400078e000a */
[----:B---3--:R1:W3:Y:S01]  /*20c0*/  SHFL.DOWN PT, R7, R10, 0x4, R5 ;  /* 0x088000000a077989 */ /* 0x0082e200000e0005 */
[----:B------:R-:W-:Y:S02]  /*20d0*/  IMAD.MOV.U32 R8, RZ, RZ, R12 ;  /* 0x000000ffff087224 */ /* 0x000fe400078e000c */
[----:B------:R-:W-:Y:S01]  /*20e0*/  IMAD.MOV.U32 R4, RZ, RZ, R2 ;  /* 0x000000ffff047224 */ /* 0x000fe200078e0002 */
[----:B0-----:R1:W0:Y:S01]  /*20f0*/  SHFL.DOWN PT, R9, R12, 0x4, R5 ;  /* 0x088000000c097989 */ /* 0x00122200000e0005 */
[----:B------:R-:W-:Y:S05]  /*2100*/  @P4 BRA `(.L_x_52) ;  /* 0x0000000000404947 */ /* 0x000fea0003800000 */
        /* <DEDUP_REMOVED lines=16> */
.L_x_52:
[----:B------:R-:W-:Y:S05]  /*2210*/  BSYNC.RECONVERGENT B1 ;  /* 0x0000000000017941 */ /* 0x000fea0003800200 */
.L_x_51:
        /* <DEDUP_REMOVED lines=24> */
.L_x_54:
[----:B------:R-:W-:Y:S05]  /*23a0*/  BSYNC.RECONVERGENT B1 ;  /* 0x0000000000017941 */ /* 0x000fea0003800200 */
.L_x_53:
[----:B--2---:R2:W2:Y:S01]  /*23b0*/  SHFL.DOWN PT, R3, R2, 0x10, R5 ;  /* 0x0a00000002037989 */ /* 0x0044a200000e0005 */
[----:B------:R-:W-:Y:S01]  /*23c0*/  BSSY.RECONVERGENT B1, `(.L_x_55) ;  /* 0x0000017000017945 */ /* 0x000fe20003800200 */
[----:B---3--:R-:W-:Y:S02]  /*23d0*/  IMAD.MOV.U32 R7, RZ, RZ, R10 ;  /* 0x000000ffff077224 */ /* 0x008fe400078e000a */
[----:B0-----:R0:W3:Y:S01]  /*23e0*/  SHFL.DOWN PT, R9, R10, 0x10, R5 ;  /* 0x0a0000000a097989 */ /* 0x0010e200000e0005 */
[----:B-1----:R-:W-:Y:S02]  /*23f0*/  IMAD.MOV.U32 R6, RZ, RZ, R12 ;  /* 0x000000ffff067224 */ /* 0x002fe400078e000c */
[----:B------:R-:W-:Y:S01]  /*2400*/  IMAD.MOV.U32 R8, RZ, RZ, R2 ;  /* 0x000000ffff087224 */ /* 0x000fe200078e0002 */
[----:B----4-:R0:W1:Y:S01]  /*2410*/  SHFL.DOWN PT, R11, R12, 0x10, R5 ;  /* 0x0a0000000c0b7989 */ /* 0x01006200000e0005 */
[----:B------:R-:W-:Y:S05]  /*2420*/  @P5 BRA `(.L_x_56) ;  /* 0x0000000000405947 */ /* 0x000fea0003800000 */
[----:B--2---:R-:W-:Y:S01]  /*2430*/  FSETP.GEU.AND P0, PT, |R2|, |R3|, PT ;  /* 0x400000030200720b */ /* 0x004fe20003f0e200 */
[----:B---3--:R-:W-:Y:S02]  /*2440*/  IMAD.MOV.U32 R7, RZ, RZ, R9 ;  /* 0x000000ffff077224 */ /* 0x008fe400078e0009 */
[----:B-1----:R-:W-:Y:S02]  /*2450*/  IMAD.MOV.U32 R6, RZ, RZ, R11 ;  /* 0x000000ffff067224 */ /* 0x002fe400078e000b */
        /* <DEDUP_REMOVED lines=13> */
.L_x_56:
[----:B------:R-:W-:Y:S05]  /*2530*/  BSYNC.RECONVERGENT B1 ;  /* 0x0000000000017941 */ /* 0x000fea0003800200 */
.L_x_55:
[----:B------:R-:W-:Y:S04]  /*2540*/  BSSY.RECONVERGENT B1, `(.L_x_57) ;  /* 0x000000c000017945 */ /* 0x000fe80003800200 */
[----:B------:R-:W-:Y:S05]  /*2550*/  @P3 BRA `(.L_x_58) ;  /* 0x0000000000283947 */ /* 0x000fea0003800000 */
[----:B------:R-:W4:Y:S01]  /*2560*/  S2R R4, SR_CgaCtaId ;  /* 0x0000000000047919 */ /* 0x000f220000008800 */
[----:B--2---:R-:W-:Y:S02]  /*2570*/  MOV R3, 0x400 ;  /* 0x0000040000037802 */ /* 0x004fe40000000f00 */
[----:B------:R-:W-:-:S04]  /*2580*/  SHF.R.U32.HI R2, RZ, 0x1, R0 ;  /* 0x00000001ff027819 */ /* 0x000fc80000011600 */
[----:B------:R-:W-:Y:S02]  /*2590*/  LOP3.LUT R2, R2, 0x1f0, RZ, 0xc0, !PT ;  /* 0x000001f002027812 */ /* 0x000fe400078ec0ff */
[----:B----4-:R-:W-:-:S05]  /*25a0*/  LEA R3, R4, R3, 0x18 ;  /* 0x0000000304037211 */ /* 0x010fca00078ec0ff */
[----:B0-----:R-:W-:Y:S02]  /*25b0*/  IMAD.IADD R5, R2, 0x1, R3 ;  /* 0x0000000102057824 */ /* 0x001fe400078e0203 */
[----:B------:R-:W-:Y:S02]  /*25c0*/  IMAD.MOV.U32 R2, RZ, RZ, R7 ;  /* 0x000000ffff027224 */ /* 0x000fe400078e0007 */
[----:B------:R-:W-:Y:S01]  /*25d0*/  IMAD.MOV.U32 R3, RZ, RZ, R6 ;  /* 0x000000ffff037224 */ /* 0x000fe200078e0006 */
[----:B------:R4:W-:Y:S04]  /*25e0*/  STS [R5+0x8], R8 ;  /* 0x0000080805007388 */ /* 0x0009e80000000800 */
[----:B------:R4:W-:Y:S02]  /*25f0*/  STS.64 [R5+0x10], R2 ;  /* 0x0000100205007388 */ /* 0x0009e40000000a00 */
.L_x_58:
[----:B------:R-:W-:Y:S05]  /*2600*/  BSYNC.RECONVERGENT B1 ;  /* 0x0000000000017941 */ /* 0x000fea0003800200 */
.L_x_57:
[----:B------:R-:W-:Y:S01]  /*2610*/  BAR.SYNC.DEFER_BLOCKING 0x0 ;  /* 0x0000000000007b1d */ /* 0x000fe20000010000 */
[----:B------:R-:W-:-:S13]  /*2620*/  ISETP.NE.AND P1, PT, R0, RZ, PT ;  /* 0x000000ff0000720c */ /* 0x000fda0003f25270 */
[----:B------:R-:W-:Y:S05]  /*2630*/  @P1 BRA `(.L_x_34) ;  /* 0x0000002c00bc1947 */ /* 0x000fea0003800000 */
[----:B------:R-:W-:Y:S01]  /*2640*/  UISETP.GE.AND UP0, UPT, UR6, 0x21, UPT ;  /* 0x000000210600788c */ /* 0x000fe2000bf06270 */
[----:B------:R-:W-:Y:S02]  /*2650*/  IMAD.MOV.U32 R0, RZ, RZ, R8 ;  /* 0x000000ffff007224 */ /* 0x000fe400078e0008 */
[----:B---3--:R-:W-:Y:S02]  /*2660*/  IMAD.MOV.U32 R9, RZ, RZ, R7 ;  /* 0x000000ffff097224 */ /* 0x008fe400078e0007 */
[----:B0-----:R-:W-:-:S04]  /*2670*/  IMAD.MOV.U32 R10, RZ, RZ, R6 ;  /* 0x000000ffff0a7224 */ /* 0x001fc800078e0006 */
[----:B------:R-:W-:Y:S05]  /*2680*/  BRA.U !UP0, `(.L_x_59) ;  /* 0x00000001085c7547 */ /* 0x000fea000b800000 */
[----:B------:R-:W0:Y:S01]  /*2690*/  S2UR UR5, SR_CgaCtaId ;  /* 0x00000000000579c3 */ /* 0x000e220000008800 */
[----:B------:R-:W-:Y:S01]  /*26a0*/  UMOV UR4, 0x400 ;  /* 0x0000040000047882 */ /* 0x000fe20000000000 */
[----:B------:R-:W-:Y:S01]  /*26b0*/  BSSY.RECONVERGENT B1, `(.L_x_59) ;  /* 0x0000014000017945 */ /* 0x000fe20003800200 */
[----:B0-----:R-:W-:-:S09]  /*26c0*/  ULEA UR4, UR5, UR4, 0x18 ;  /* 0x0000000405047291 */ /* 0x001fd2000f8ec0ff */
[----:B--2-4-:R-:W0:Y:S04]  /*26d0*/  LDS R3, [UR4+0x18] ;  /* 0x00001804ff037984 */ /* 0x014e280008000800 */
[----:B------:R-:W2:Y:S01]  /*26e0*/  LDS.64 R4, [UR4+0x20] ;  /* 0x00002004ff047984 */ /* 0x000ea20008000a00 */
[----:B0-----:R-:W-:Y:S01]  /*26f0*/  FSETP.GEU.AND P0, PT, |R8|, |R3|, PT ;  /* 0x400000030800720b */ /* 0x001fe20003f0e200 */
[----:B------:R-:W-:Y:S02]  /*2700*/  IMAD.MOV.U32 R0, RZ, RZ, R3 ;  /* 0x000000ffff007224 */ /* 0x000fe400078e0003 */
[----:B--2---:R-:W-:Y:S02]  /*2710*/  IMAD.MOV.U32 R9, RZ, RZ, R4 ;  /* 0x000000ffff097224 */ /* 0x004fe400078e0004 */
        /* <DEDUP_REMOVED lines=13> */
.L_x_60:
[----:B------:R-:W-:Y:S05]  /*27f0*/  BSYNC.RECONVERGENT B1 ;  /* 0x0000000000017941 */ /* 0x000fea0003800200 */
.L_x_59:
[----:B------:R-:W-:Y:S01]  /*2800*/  UISETP.GE.AND UP0, UPT, UR6, 0x41, UPT ;  /* 0x000000410600788c */ /* 0x000fe2000bf06270 */
[----:B--2-4-:R-:W-:Y:S02]  /*2810*/  IMAD.MOV.U32 R2, RZ, RZ, R0 ;  /* 0x000000ffff027224 */ /* 0x014fe400078e0000 */
[----:B------:R-:W-:Y:S02]  /*2820*/  IMAD.MOV.U32 R5, RZ, RZ, R9 ;  /* 0x000000ffff057224 */ /* 0x000fe400078e0009 */
[----:B------:R-:W-:-:S04]  /*2830*/  IMAD.MOV.U32 R4, RZ, RZ, R10 ;  /* 0x000000ffff047224 */ /* 0x000fc800078e000a */
[----:B------:R-:W-:Y:S05]  /*2840*/  BRA.U !UP0, `(.L_x_61) ;  /* 0x00000001085c7547 */ /* 0x000fea000b800000 */
[----:B------:R-:W0:Y:S01]  /*2850*/  S2UR UR5, SR_CgaCtaId ;  /* 0x00000000000579c3 */ /* 0x000e220000008800 */
[----:B------:R-:W-:Y:S01]  /*2860*/  UMOV UR4, 0x400 ;  /* 0x0000040000047882 */ /* 0x000fe20000000000 */
[----:B------:R-:W-:Y:S01]  /*2870*/  BSSY.RECONVERGENT B1, `(.L_x_61) ;  /* 0x0000014000017945 */ /* 0x000fe20003800200 */
[----:B0-----:R-:W-:-:S09]  /*2880*/  ULEA UR4, UR5, UR4, 0x18 ;  /* 0x0000000405047291 */ /* 0x001fd2000f8ec0ff */
[----:B------:R-:W0:Y:S04]  /*2890*/  LDS R3, [UR4+0x28] ;  /* 0x00002804ff037984 */ /* 0x000e280008000800 */
        /* <DEDUP_REMOVED lines=17> */
.L_x_62:
[----:B------:R-:W-:Y:S05]  /*29b0*/  BSYNC.RECONVERGENT B1 ;  /* 0x0000000000017941 */ /* 0x000fea0003800200 */
.L_x_61:
[----:B------:R-:W-:Y:S01]  /*29c0*/  UISETP.GE.AND UP0, UPT, UR6, 0x61, UPT ;  /* 0x000000610600788c */ /* 0x000fe2000bf06270 */
[----:B------:R-:W-:Y:S02]  /*29d0*/  IMAD.MOV.U32 R0, RZ, RZ, R2 ;  /* 0x000000ffff007224 */ /* 0x000fe400078e0002 */
        /* <DEDUP_REMOVED lines=25> */
.L_x_64:
[----:B------:R-:W-:Y:S05]  /*2b70*/  BSYNC.RECONVERGENT B1 ;  /* 0x0000000000017941 */ /* 0x000fea0003800200 */
.L_x_63:
        /* <DEDUP_REMOVED lines=27> */
.L_x_66:
[----:B------:R-:W-:Y:S05]  /*2d30*/  BSYNC.RECONVERGENT B1 ;  /* 0x0000000000017941 */ /* 0x000fea0003800200 */
.L_x_65:
        /* <DEDUP_REMOVED lines=27> */
.L_x_68:
[----:B------:R-:W-:Y:S05]  /*2ef0*/  BSYNC.RECONVERGENT B1 ;  /* 0x0000000000017941 */ /* 0x000fea0003800200 */
.L_x_67:
        /* <DEDUP_REMOVED lines=27> */
.L_x_70:
[----:B------:R-:W-:Y:S05]  /*30b0*/  BSYNC.RECONVERGENT B1 ;  /* 0x0000000000017941 */ /* 0x000fea0003800200 */
.L_x_69:
[----:B------:R-:W-:Y:S01]  /*30c0*/  UISETP.GE.AND UP0, UPT, UR6, 0xe1, UPT ;  /* 0x000000e10600788c */ /* 0x000fe2000bf06270 */
[----:B------:R-:W-:Y:S02]  /*30d0*/  IMAD.MOV.U32 R8, RZ, RZ, R2 ;  /* 0x000000ffff087224 */ /* 0x000fe400078e0002 */
[----:B------:R-:W-:Y:S02]  /*30e0*/  IMAD.MOV.U32 R7, RZ, RZ, R5 ;  /* 0x000000ffff077224 */ /* 0x000fe400078e0005 */
[----:B------:R-:W-:-:S04]  /*30f0*/  IMAD.MOV.U32 R6, RZ, RZ, R4 ;  /* 0x000000ffff067224 */ /* 0x000fc800078e0004 */
[----:B------:R-:W-:Y:S05]  /*3100*/  BRA.U !UP0, `(.L_x_34) ;  /* 0x0000002508087547 */ /* 0x000fea000b800000 */
[----:B------:R-:W0:Y:S01]  /*3110*/  S2UR UR5, SR_CgaCtaId ;  /* 0x00000000000579c3 */ /* 0x000e220000008800 */
[----:B------:R-:W-:Y:S02]  /*3120*/  UMOV UR4, 0x400 ;  /* 0x0000040000047882 */ /* 0x000fe40000000000 */
[----:B0-----:R-:W-:-:S09]  /*3130*/  ULEA UR4, UR5, UR4, 0x18 ;  /* 0x0000000405047291 */ /* 0x001fd2000f8ec0ff */
[----:B------:R-:W0:Y:S04]  /*3140*/  LDS R3, [UR4+0x78] ;  /* 0x00007804ff037984 */ /* 0x000e280008000800 */
[----:B-1----:R-:W1:Y:S01]  /*3150*/  LDS.64 R10, [UR4+0x80] ;  /* 0x00008004ff0a7984 */ /* 0x002e620008000a00 */
[----:B0-----:R-:W-:Y:S01]  /*3160*/  FSETP.GEU.AND P0, PT, |R2|, |R3|, PT ;  /* 0x400000030200720b */ /* 0x001fe20003f0e200 */
[----:B------:R-:W-:Y:S02]  /*3170*/  IMAD.MOV.U32 R8, RZ, RZ, R3 ;  /* 0x000000ffff087224 */ /* 0x000fe400078e0003 */
[----:B-1----:R-:W-:Y:S02]  /*3180*/  IMAD.MOV.U32 R7, RZ, RZ, R10 ;  /* 0x000000ffff077224 */ /* 0x002fe400078e000a */
        /* <DEDUP_REMOVED lines=8> */
[CC--:B------:R-:W-:Y:S02]  /*3210*/  ISETP.LT.U32.AND P2, PT, R5.reuse, R10.reuse, PT ;  /* 0x0000000a0500720c */ /* 0x0c0fe40003f41070 */
[CC--:B------:R-:W-:Y:S02]  /*3220*/  ISETP.GE.AND.EX P0, PT, R4.reuse, R11.reuse, PT, P0 ;  /* 0x0000000b0400720c */ /* 0x0c0fe40003f06300 */
[----:B------:R-:W-:Y:S02]  /*3230*/  ISETP.LT.AND.EX P2, PT, R4, R11, PT, P2 ;  /* 0x0000000b0400720c */ /* 0x000fe40003f41320 */
[----:B------:R-:W-:Y:S02]  /*3240*/  FSEL R8, R2, R3, !P0 ;  /* 0x0000000302087208 */ /* 0x000fe40004000000 */
[----:B------:R-:W-:-:S02]  /*3250*/  SEL R7, R5, R10, P2 ;  /* 0x0000000a05077207 */ /* 0x000fc40001000000 */
[----:B------:R-:W-:Y:S01]  /*3260*/  SEL R6, R4, R11, P2 ;  /* 0x0000000b04067207 */ /* 0x000fe20001000000 */
[----:B------:R-:W-:Y:S06]  /*3270*/  BRA `(.L_x_34) ;  /* 0x0000002000ac7947 */ /* 0x000fec0003800000 */
.L_x_2:
[----:B------:R-:W1:Y:S01]  /*3280*/  S2R R0, SR_TID.X ;  /* 0x0000000000007919 */ /* 0x000e620000002100 */
[----:B------:R-:W1:Y:S02]  /*3290*/  LDC.64 R2, c[0x0][0x380] ;  /* 0x0000e000ff027b82 */ /* 0x000e640000000a00 */
[----:B-1----:R-:W-:-:S05]  /*32a0*/  IMAD.WIDE.U32 R6, R0, 0x10, R2 ;  /* 0x0000001000067825 */ /* 0x002fca00078e0002 */
[----:B0-----:R-:W2:Y:S04]  /*32b0*/  LDG.E.CONSTANT R18, desc[UR8][R6.64] ;  /* 0x0000000806127981 */ /* 0x001ea8000c1e9900 */
[----:B------:R-:W2:Y:S04]  /*32c0*/  LDG.E.CONSTANT R5, desc[UR8][R6.64+0x1000] ;  /* 0x0010000806057981 */ /* 0x000ea8000c1e9900 */
[----:B------:R-:W3:Y:S04]  /*32d0*/  LDG.E.64.CONSTANT R8, desc[UR8][R6.64+0x8] ;  /* 0x0000080806087981 */ /* 0x000ee8000c1e9b00 */
[----:B------:R-:W3:Y:S04]  /*32e0*/  LDG.E.64.CONSTANT R16, desc[UR8][R6.64+0x1008] ;  /* 0x0010080806107981 */ /* 0x000ee8000c1e9b00 */
[----:B------:R-:W4:Y:S04]  /*32f0*/  LDG.E.CONSTANT R10, desc[UR8][R6.64+0x2000] ;  /* 0x00200008060a7981 */ /* 0x000f28000c1e9900 */
[----:B------:R-:W5:Y:S04]  /*3300*/  LDG.E.64.CONSTANT R14, desc[UR8][R6.64+0x2008] ;  /* 0x00200808060e7981 */ /* 0x000f68000c1e9b00 */
[----:B------:R-:W5:Y:S04]  /*3310*/  LDG.E.CONSTANT R11, desc[UR8][R6.64+0x3000] ;  /* 0x00300008060b7981 */ /* 0x000f68000c1e9900 */
[----:B------:R-:W5:Y:S04]  /*3320*/  LDG.E.64.CONSTANT R12, desc[UR8][R6.64+0x3008] ;  /* 0x00300808060c7981 */ /* 0x000f68000c1e9b00 */
[----:B------:R-:W5:Y:S04]  /*3330*/  LDG.E.CONSTANT R4, desc[UR8][R6.64+0x4000] ;  /* 0x0040000806047981 */ /* 0x000f68000c1e9900 */
[----:B------:R-:W5:Y:S01]  /*3340*/  LDG.E.64.CONSTANT R2, desc[UR8][R6.64+0x4008] ;  /* 0x0040080806027981 */ /* 0x000f62000c1e9b00 */
[----:B------:R-:W-:-:S02]  /*3350*/  UISETP.GE.U32.AND UP0, UPT, UR6, 0xa00, UPT ;  /* 0x00000a000600788c */ /* 0x000fc4000bf06070 */
[----:B------:R-:W-:Y:S01]  /*3360*/  USHF.R.S32.HI UR7, URZ, 0x1f, UR6 ;  /* 0x0000001fff077899 */ /* 0x000fe20008011406 */
[----:B------:R-:W-:Y:S01]  /*3370*/  UMOV UR4, 0x500 ;  /* 0x0000050000047882 */ /* 0x000fe20000000000 */
[----:B--2---:R-:W-:-:S13]  /*3380*/  FSETP.GEU.AND P1, PT, |R18|, |R5|, PT ;  /* 0x400000051200720b */ /* 0x004fda0003f2e200 */
[----:B---3--:R-:W-:-:S04]  /*3390*/  @P1 ISETP.GE.U32.AND P0, PT, R8, R16, PT ;  /* 0x000000100800120c */ /* 0x008fc80003f06070 */
[----:B------:R-:W-:-:S04]  /*33a0*/  @P1 ISETP.GE.AND.EX P0, PT, R9, R17, PT, P0 ;  /* 0x000000110900120c */ /* 0x000fc80003f06300 */
[----:B------:R-:W-:-:S04]  /*33b0*/  @P1 FSETP.LT.OR P0, PT, |R5|, |R18|, !P0 ;  /* 0x400000120500120b */ /* 0x000fc80004701600 */
[----:B------:R-:W-:Y:S02]  /*33c0*/  @P1 FSEL R5, R18, R5, P0 ;  /* 0x0000000512051208 */ /* 0x000fe40000000000 */
[----:B------:R-:W-:Y:S02]  /*33d0*/  @P1 SEL R16, R8, R16, P0 ;  /* 0x0000001008101207 */ /* 0x000fe40000000000 */
[----:B----4-:R-:W-:Y:S02]  /*33e0*/  FSETP.GEU.AND P2, PT, |R5|, |R10|, PT ;  /* 0x4000000a0500720b */ /* 0x010fe40003f4e200 */
[----:B------:R-:W-:-:S11]  /*33f0*/  @P1 SEL R17, R9, R17, P0 ;  /* 0x0000001109111207 */ /* 0x000fd60000000000 */
[----:B-----5:R-:W-:-:S04]  /*3400*/  @P2 ISETP.GE.U32.AND P0, PT, R16, R14, PT ;  /* 0x0000000e1000220c */ /* 0x020fc80003f06070 */
[----:B------:R-:W-:-:S04]  /*3410*/  @P2 ISETP.GE.AND.EX P0, PT, R17, R15, PT, P0 ;  /* 0x0000000f1100220c */ /* 0x000fc80003f06300 */
[----:B------:R-:W-:-:S04]  /*3420*/  @P2 FSETP.LT.OR P0, PT, |R10|, |R5|, !P0 ;  /* 0x400000050a00220b */ /* 0x000fc80004701600 */
[----:B------:R-:W-:Y:S02]  /*3430*/  @P2 FSEL R10, R5, R10, P0 ;  /* 0x0000000a050a2208 */ /* 0x000fe40000000000 */
[----:B------:R-:W-:Y:S02]  /*3440*/  @P2 SEL R14, R16, R14, P0 ;  /* 0x0000000e100e2207 */ /* 0x000fe40000000000 */
[----:B------:R-:W-:Y:S02]  /*3450*/  FSETP.GEU.AND P1, PT, |R10|, |R11|, PT ;  /* 0x4000000b0a00720b */ /* 0x000fe40003f2e200 */
[----:B------:R-:W-:-:S11]  /*3460*/  @P2 SEL R15, R17, R15, P0 ;  /* 0x0000000f110f2207 */ /* 0x000fd60000000000 */
[----:B------:R-:W-:-:S04]  /*3470*/  @P1 ISETP.GE.U32.AND P0, PT, R14, R12, PT ;  /* 0x0000000c0e00120c */ /* 0x000fc80003f06070 */
        /* <DEDUP_REMOVED lines=9> */
[----:B------:R-:W-:Y:S01]  /*3510*/  @P2 SEL R2, R12, R2, P0 ;  /* 0x000000020c022207 */ /* 0x000fe20000000000 */
[----:B------:R-:W-:Y:S01]  /*3520*/  IMAD.MOV.U32 R12, RZ, RZ, RZ ;  /* 0x000000ffff0c7224 */ /* 0x000fe200078e00ff */
[----:B------:R-:W-:Y:S02]  /*3530*/  @P2 FSEL R4, R11, R4, P0 ;  /* 0x000000040b042208 */ /* 0x000fe40000000000 */
[----:B------:R-:W-:Y:S01]  /*3540*/  @P2 SEL R3, R13, R3, P0 ;  /* 0x000000030d032207 */ /* 0x000fe20000000000 */
[----:B------:R-:W-:Y:S06]  /*3550*/  BRA.U !UP0, `(.L_x_71) ;  /* 0x0000000508187547 */ /* 0x000fec000b800000 */
[----:B------:R-:W0:Y:S01]  /*3560*/  LDCU.64 UR4, c[0x0][0x380] ;  /* 0x00007000ff0477ac */ /* 0x000e220008000a00 */
[----:B------:R-:W-:-:S04]  /*3570*/  UIADD3 UR6, UP0, UPT, UR6, -0xa00, URZ ;  /* 0xfffff60006067890 */ /* 0x000fc8000ff1e0ff */
[----:B------:R-:W-:Y:S01]  /*3580*/  UIADD3.X UR10, UPT, UPT, UR7, -0x1, URZ, UP0, !UPT ;  /* 0xffffffff070a7890 */ /* 0x000fe200087fe4ff */
[----:B0-----:R-:W-:Y:S01]  /*3590*/  LEA R8, P0, R0, UR4, 0x4 ;  /* 0x0000000400087c11 */ /* 0x001fe2000f8020ff */
[----:B------:R-:W-:-:S03]  /*35a0*/  UMOV UR4, URZ ;  /* 0x000000ff00047c82 */ /* 0x000fc60008000000 */
[----:B------:R-:W-:Y:S02]  /*35b0*/  IADD3 R8, P1, PT, R8, 0x9008, RZ ;  /* 0x0000900808087810 */ /* 0x000fe40007f3e0ff */
[----:B------:R-:W-:Y:S01]  /*35c0*/  LEA.HI.X R9, R0, UR5, RZ, 0x4, P0 ;  /* 0x0000000500097c11 */ /* 0x000fe200080f24ff */
[----:B------:R-:W-:-:S04]  /*35d0*/  UMOV UR5, URZ ;  /* 0x000000ff00057c82 */ /* 0x000fc80008000000 */
[----:B------:R-:W-:-:S07]  /*35e0*/  IMAD.X R9, RZ, RZ, R9, P1 ;  /* 0x000000ffff097224 */ /* 0x000fce00008e0609 */
.L_x_72:
[----:B------:R-:W2:Y:S04]  /*35f0*/  LDG.E.CONSTANT R5, desc[UR8][R8.64+-0x4008] ;  /* 0xffbff80808057981 */ /* 0x000ea8000c1e9900 */
[----:B------:R-:W3:Y:S04]  /*3600*/  LDG.E.64.CONSTANT R12, desc[UR8][R8.64+-0x4000] ;  /* 0xffc00008080c7981 */ /* 0x000ee8000c1e9b00 */
[----:B------:R-:W4:Y:S04]  /*3610*/  LDG.E.CONSTANT R18, desc[UR8][R8.64+-0x3008] ;  /* 0xffcff80808127981 */ /* 0x000f28000c1e9900 */
[----:B------:R-:W5:Y:S04]  /*3620*/  LDG.E.64.CONSTANT R14, desc[UR8][R8.64+-0x3000] ;  /* 0xffd00008080e7981 */ /* 0x000f68000c1e9b00 */
[----:B------:R-:W5:Y:S04]  /*3630*/  LDG.E.CONSTANT R19, desc[UR8][R8.64+-0x2008] ;  /* 0xffdff80808137981 */ /* 0x000f68000c1e9900 */
[----:B------:R-:W5:Y:S04]  /*3640*/  LDG.E.64.CONSTANT R16, desc[UR8][R8.64+-0x2000] ;  /* 0xffe0000808107981 */ /* 0x000f68000c1e9b00 */
[----:B------:R-:W5:Y:S04]  /*3650*/  LDG.E.CONSTANT R20, desc[UR8][R8.64+-0x1008] ;  /* 0xffeff80808147981 */ /* 0x000f68000c1e9900 */
[----:B------:R-:W5:Y:S04]  /*3660*/  LDG.E.64.CONSTANT R10, desc[UR8][R8.64+-0x1000] ;  /* 0xfff00008080a7981 */ /* 0x000f68000c1e9b00 */
[----:B------:R-:W5:Y:S04]  /*3670*/  LDG.E.CONSTANT R21, desc[UR8][R8.64+-0x8] ;  /* 0xfffff80808157981 */ /* 0x000f68000c1e9900 */
[----:B------:R0:W5:Y:S01]  /*3680*/  LDG.E.64.CONSTANT R6, desc[UR8][R8.64] ;  /* 0x0000000808067981 */ /* 0x000162000c1e9b00 */
[----:B------:R-:W-:-:S04]  /*3690*/  UIADD3 UR4, UP0, UPT, UR4, 0x500, URZ ;  /* 0x0000050004047890 */ /* 0x000fc8000ff1e0ff */
[----:B------:R-:W-:Y:S02]  /*36a0*/  UIADD3.X UR5, UPT, UPT, URZ, UR5, URZ, UP0, !UPT ;  /* 0x00000005ff057290 */ /* 0x000fe400087fe4ff */
[----:B------:R-:W-:-:S04]  /*36b0*/  UISETP.GT.U32.AND UP0, UPT, UR4, UR6, UPT ;  /* 0x000000060400728c */ /* 0x000fc8000bf04070 */
[----:B------:R-:W-:Y:S01]  /*36c0*/  UISETP.GT.AND.EX UP0, UPT, UR5, UR10, UPT, UP0 ;  /* 0x0000000a0500728c */ /* 0x000fe2000bf04300 */
        /* <DEDUP_REMOVED lines=28> */
[----:B------:R-:W-:Y:S02]  /*3890*/  @P2 SEL R11, R17, R11, P0 ;  /* 0x0000000b110b2207 */ /* 0x000fe40000000000 */
[----:B0-----:R-:W-:-:S05]  /*38a0*/  IADD3 R8, P2, PT, R8, 0x5000, RZ ;  /* 0x0000500008087810 */ /* 0x001fca0007f5e0ff */
[----:B------:R-:W-:-:S04]  /*38b0*/  IMAD.X R9, RZ, RZ, R9, P2 ;  /* 0x000000ffff097224 */ /* 0x000fc800010e0609 */
[----:B------:R-:W-:-:S04]  /*38c0*/  @P1 ISETP.GE.U32.AND P0, PT, R10, R6, PT ;  /* 0x000000060a00120c */ /* 0x000fc80003f06070 */
[----:B------:R-:W-:-:S04]  /*38d0*/  @P1 ISETP.GE.AND.EX P0, PT, R11, R7, PT, P0 ;  /* 0x000000070b00120c */ /* 0x000fc80003f06300 */
[----:B------:R-:W-:-:S04]  /*38e0*/  @P1 FSETP.LT.OR P0, PT, |R21|, |R20|, !P0 ;  /* 0x400000141500120b */ /* 0x000fc80004701600 */
[----:B------:R-:W-:Y:S02]  /*38f0*/  @P1 FSEL R21, R20, R21, P0 ;  /* 0x0000001514151208 */ /* 0x000fe40000000000 */
[----:B------:R-:W-:Y:S02]  /*3900*/  @P1 SEL R6, R10, R6, P0 ;  /* 0x000000060a061207 */ /* 0x000fe40000000000 */
[----:B------:R-:W-:Y:S01]  /*3910*/  @P1 SEL R7, R11, R7, P0 ;  /* 0x000000070b071207 */ /* 0x000fe20000000000 */
[----:B------:R-:W-:Y:S02]  /*3920*/  IMAD.MOV.U32 R4, RZ, RZ, R21 ;  /* 0x000000ffff047224 */ /* 0x000fe400078e0015 */
[----:B------:R-:W-:Y:S02]  /*3930*/  IMAD.MOV.U32 R2, RZ, RZ, R6 ;  /* 0x000000ffff027224 */ /* 0x000fe400078e0006 */
[----:B------:R-:W-:Y:S01]  /*3940*/  IMAD.MOV.U32 R3, RZ, RZ, R7 ;  /* 0x000000ffff037224 */ /* 0x000fe200078e0007 */
[----:B------:R-:W-:Y:S06]  /*3950*/  BRA.U !UP0, `(.L_x_72) ;  /* 0xfffffffd08247547 */ /* 0x000fec000b83ffff */
[----:B------:R-:W-:Y:S01]  /*3960*/  UIADD3 UR4, UP0, UPT, UR4, 0x500, URZ ;  /* 0x0000050004047890 */ /* 0x000fe2000ff1e0ff */
[----:B------:R-:W-:Y:S02]  /*3970*/  IMAD.MOV.U32 R2, RZ, RZ, R6 ;  /* 0x000000ffff027224 */ /* 0x000fe400078e0006 */
[----:B------:R-:W-:Y:S01]  /*3980*/  IMAD.MOV.U32 R3, RZ, RZ, R7 ;  /* 0x000000ffff037224 */ /* 0x000fe200078e0007 */
[----:B------:R-:W-:Y:S01]  /*3990*/  UIADD3.X UR5, UPT, UPT, URZ, UR5, URZ, UP0, !UPT ;  /* 0x00000005ff057290 */ /* 0x000fe200087fe4ff */
[----:B------:R-:W-:-:S05]  /*39a0*/  IMAD.MOV.U32 R4, RZ, RZ, R21 ;  /* 0x000000ffff047224 */ /* 0x000fca00078e0015 */
[----:B------:R-:W-:-:S07]  /*39b0*/  IMAD.U32 R12, RZ, RZ, UR5 ;  /* 0x00000005ff0c7e24 */ /* 0x000fce000f8e00ff */
.L_x_71:
[----:B------:R-:W0:Y:S02]  /*39c0*/  LDC R13, c[0x0][0x390] ;  /* 0x0000e400ff0d7b82 */ /* 0x000e240000000800 */
[----:B0-----:R-:W-:-:S04]  /*39d0*/  ISETP.LE.U32.AND P0, PT, R13, UR4, PT ;  /* 0x000000040d007c0c */ /* 0x001fc8000bf03070 */
[----:B------:R-:W-:-:S13]  /*39e0*/  ISETP.GE.AND.EX P0, PT, R12, UR7, PT, P0 ;  /* 0x000000070c007c0c */ /* 0x000fda000bf06300 */
[----:B------:R-:W-:Y:S05]  /*39f0*/  @P0 BRA `(.L_x_73) ;  /* 0x0000000800480947 */ /* 0x000fea0003800000 */
[----:B------:R-:W-:Y:S01]  /*3a00*/  VIADD R5, R13, -UR4 ;  /* 0x800000040d057c36 */ /* 0x000fe20008000000 */
[----:B------:R-:W-:Y:S04]  /*3a10*/  BSSY.RECONVERGENT B1, `(.L_x_73) ;  /* 0x0000090000017945 */ /* 0x000fe80003800200 */
[----:B------:R-:W-:-:S13]  /*3a20*/  ISETP.GE.AND P0, PT, R0, R5, PT ;  /* 0x000000050000720c */ /* 0x000fda0003f06270 */
[----:B------:R-:W-:Y:S05]  /*3a30*/  @P0 BRA `(.L_x_74) ;  /* 0x0000000800340947 */ /* 0x000fea0003800000 */
[----:B------:R-:W-:Y:S01]  /*3a40*/  LOP3.LUT R6, RZ, R0, RZ, 0x33, !PT ;  /* 0x00000000ff067212 */ /* 0x000fe200078e33ff */
[----:B------:R-:W-:Y:S01]  /*3a50*/  BSSY.RECONVERGENT B2, `(.L_x_75) ;  /* 0x000002d000027945 */ /* 0x000fe20003800200 */
[----:B------:R-:W-:Y:S02]  /*3a60*/  IMAD.MOV.U32 R14, RZ, RZ, R0 ;  /* 0x000000ffff0e7224 */ /* 0x000fe400078e0000 */
[----:B------:R-:W-:-:S04]  /*3a70*/  IADD3 R13, PT, PT, R13, -UR4, R6 ;  /* 0x800000040d0d7c10 */ /* 0x000fc8000fffe006 */
[----:B------:R-:W-:-:S04]  /*3a80*/  LOP3.LUT R6, R13, 0x300, RZ, 0xc0, !PT ;  /* 0x000003000d067812 */ /* 0x000fc800078ec0ff */
[----:B------:R-:W-:-:S13]  /*3a90*/  ISETP.NE.AND P0, PT, R6, 0x300, PT ;  /* 0x000003000600780c */ /* 0x000fda0003f05270 */
[----:B------:R-:W-:Y:S05]  /*3aa0*/  @!P0 BRA `(.L_x_76) ;  /* 0x00000000009c8947 */ /* 0x000fea0003800000 */
[----:B------:R-:W0:Y:S01]  /*3ab0*/  LDCU.64 UR6, c[0x0][0x380] ;  /* 0x00007000ff0677ac */ /* 0x000e220008000a00 */
[----:B------:R-:W-:Y:S01]  /*3ac0*/  IADD3 R7, P0, PT, R0, UR4, RZ ;  /* 0x0000000400077c10 */ /* 0x000fe2000ff1e0ff */
[----:B------:R-:W-:Y:S01]  /*3ad0*/  IMAD.MOV.U32 R14, RZ, RZ, R0 ;  /* 0x000000ffff0e7224 */ /* 0x000fe200078e0000 */
[----:B------:R-:W-:-:S03]  /*3ae0*/  LEA.HI R6, R13, 0x1, RZ, 0x18 ;  /* 0x000000010d067811 */ /* 0x000fc600078fc0ff */
[----:B------:R-:W-:Y:S01]  /*3af0*/  IMAD.X R8, RZ, RZ, R12, P0 ;  /* 0x000000ffff087224 */ /* 0x000fe200000e060c */
[----:B------:R-:W-:-:S05]  /*3b00*/  LOP3.LUT R6, R6, 0x3, RZ, 0xc0, !PT ;  /* 0x0000000306067812 */ /* 0x000fca00078ec0ff */
[----:B------:R-:W-:Y:S01]  /*3b10*/  IMAD.MOV R10, RZ, RZ, -R6 ;  /* 0x000000ffff0a7224 */ /* 0x000fe200078e0a06 */
[----:B0-----:R-:W-:-:S04]  /*3b20*/  LEA R11, P1, R7, UR6, 0x4 ;  /* 0x00000006070b7c11 */ /* 0x001fc8000f8220ff */
[----:B------:R-:W-:-:S09]  /*3b30*/  LEA.HI.X R7, R7, UR7, R8, 0x4, P1 ;  /* 0x0000000707077c11 */ /* 0x000fd200088f2408 */
.L_x_79:
[----:B------:R-:W-:-:S05]  /*3b40*/  IMAD.MOV.U32 R6, RZ, RZ, R11 ;  /* 0x000000ffff067224 */ /* 0x000fca00078e000b */
[----:B------:R-:W2:Y:S04]  /*3b50*/  LDG.E.CONSTANT R16, desc[UR8][R6.64] ;  /* 0x0000000806107981 */ /* 0x000ea8000c1e9900 */
[----:B------:R-:W3:Y:S01]  /*3b60*/  LDG.E.64.CONSTANT R8, desc[UR8][R6.64+0x8] ;  /* 0x0000080806087981 */ /* 0x000ee2000c1e9b00 */
[----:B------:R-:W-:Y:S01]  /*3b70*/  VIADD R10, R10, 0x1 ;  /* 0x000000010a0a7836 */ /* 0x000fe20000000000 */
[----:B------:R-:W-:Y:S01]  /*3b80*/  BSSY.RECONVERGENT B3, `(.L_x_77) ;  /* 0x0000016000037945 */ /* 0x000fe20003800200 */
[----:B------:R-:W-:Y:S01]  /*3b90*/  IMAD.MOV.U32 R17, RZ, RZ, R2 ;  /* 0x000000ffff117224 */ /* 0x000fe200078e0002 */
        /* <DEDUP_REMOVED lines=20> */
.L_x_78:
[----:B------:R-:W-:Y:S05]  /*3ce0*/  BSYNC.RECONVERGENT B3 ;  /* 0x0000000000037941 */ /* 0x000fea0003800200 */
.L_x_77:
[----:B------:R-:W-:Y:S02]  /*3cf0*/  IMAD.X R7, RZ, RZ, R7, P3 ;  /* 0x000000ffff077224 */ /* 0x000fe400018e0607 */
[----:B------:R-:W-:Y:S01]  /*3d00*/  VIADD R14, R14, 0x100 ;  /* 0x000001000e0e7836 */ /* 0x000fe20000000000 */
[----:B------:R-:W-:Y:S06]  /*3d10*/  @P2 BRA `(.L_x_79) ;  /* 0xfffffffc00882947 */ /* 0x000fec000383ffff */
.L_x_76:
[----:B------:R-:W-:Y:S05]  /*3d20*/  BSYNC.RECONVERGENT B2 ;  /* 0x0000000000027941 */ /* 0x000fea0003800200 */
.L_x_75:
[----:B------:R-:W-:-:S13]  /*3d30*/  ISETP.GE.U32.AND P0, PT, R13, 0x300, PT ;  /* 0x000003000d00780c */ /* 0x000fda0003f06070 */
[----:B------:R-:W-:Y:S05]  /*3d40*/  @!P0 BRA `(.L_x_74) ;  /* 0x0000000400708947 */ /* 0x000fea0003800000 */
[----:B------:R-:W0:Y:S01]  /*3d50*/  LDCU.64 UR6, c[0x0][0x380] ;  /* 0x00007000ff0677ac */ /* 0x000e220008000a00 */
[----:B------:R-:W-:-:S05]  /*3d60*/  IADD3 R11, P0, PT, R14, UR4, RZ ;  /* 0x000000040e0b7c10 */ /* 0x000fca000ff1e0ff */
[----:B------:R-:W-:Y:S01]  /*3d70*/  IMAD.X R6, RZ, RZ, R12, P0 ;  /* 0x000000ffff067224 */ /* 0x000fe200000e060c */
[----:B0-----:R-:W-:-:S04]  /*3d80*/  LEA R10, P1, R11, UR6, 0x4 ;  /* 0x000000060b0a7c11 */ /* 0x001fc8000f8220ff */
[----:B------:R-:W-:Y:S02]  /*3d90*/  IADD3 R10, P0, PT, R10, 0x3008, RZ ;  /* 0x000030080a0a7810 */ /* 0x000fe40007f1e0ff */
[----:B------:R-:W-:-:S05]  /*3da0*/  LEA.HI.X R11, R11, UR7, R6, 0x4, P1 ;  /* 0x000000070b0b7c11 */ /* 0x000fca00088f2406 */
[----:B------:R-:W-:-:S07]  /*3db0*/  IMAD.X R11, RZ, RZ, R11, P0 ;  /* 0x000000ffff0b7224 */ /* 0x000fce00000e060b */
.L_x_88:
[----:B------:R-:W2:Y:S04]  /*3dc0*/  LDG.E.CONSTANT R23, desc[UR8][R10.64+-0x3008] ;  /* 0xffcff8080a177981 */ /* 0x000ea8000c1e9900 */
[----:B------:R-:W3:Y:S04]  /*3dd0*/  LDG.E.64.CONSTANT R16, desc[UR8][R10.64+-0x3000] ;  /* 0xffd000080a107981 */ /* 0x000ee8000c1e9b00 */
[----:B------:R0:W5:Y:S04]  /*3de0*/  LDG.E.CONSTANT R18, desc[UR8][R10.64+-0x2008] ;  /* 0xffdff8080a127981 */ /* 0x000168000c1e9900 */
        /* <DEDUP_REMOVED lines=22> */
.L_x_81:
[----:B------:R-:W-:Y:S05]  /*3f50*/  BSYNC.RECONVERGENT B2 ;  /* 0x0000000000027941 */ /* 0x000fea0003800200 */
.L_x_80:
        /* <DEDUP_REMOVED lines=17> */
.L_x_83:
[----:B------:R-:W-:Y:S05]  /*4070*/  BSYNC.RECONVERGENT B2 ;  /* 0x0000000000027941 */ /* 0x000fea0003800200 */
.L_x_82:
        /* <DEDUP_REMOVED lines=17> */
.L_x_85:
[----:B------:R-:W-:Y:S05]  /*4190*/  BSYNC.RECONVERGENT B2 ;  /* 0x0000000000027941 */ /* 0x000fea0003800200 */
.L_x_84:
        /* <DEDUP_REMOVED lines=17> */
.L_x_87:
[----:B------:R-:W-:Y:S05]  /*42b0*/  BSYNC.RECONVERGENT B2 ;  /* 0x0000000000027941 */ /* 0x000fea0003800200 */
.L_x_86:
[----:B------:R-:W-:Y:S01]  /*42c0*/  VIADD R14, R14, 0x400 ;  /* 0x000004000e0e7836 */ /* 0x000fe20000000000 */
[----:B------:R-:W-:-:S04]  /*42d0*/  IADD3 R10, P1, PT, R10, 0x4000, RZ ;  /* 0x000040000a0a7810 */ /* 0x000fc80007f3e0ff */
[----:B------:R-:W-:Y:S01]  /*42e0*/  ISETP.GE.AND P0, PT, R14, R5, PT ;  /* 0x000000050e00720c */ /* 0x000fe20003f06270 */
[----:B------:R-:W-:-:S12]  /*42f0*/  IMAD.X R11, RZ, RZ, R11, P1 ;  /* 0x000000ffff0b7224 */ /* 0x000fd800008e060b */
[----:B------:R-:W-:Y:S05]  /*4300*/  @!P0 BRA `(.L_x_88) ;  /* 0xfffffff800ac8947 */ /* 0x000fea000383ffff */
.L_x_74:
[----:B------:R-:W-:Y:S05]  /*4310*/  BSYNC.RECONVERGENT B1 ;  /* 0x0000000000017941 */ /* 0x000fea0003800200 */
.L_x_73:
[----:B------:R-:W0:Y:S01]  /*4320*/  S2R R5, SR_LANEID ;  /* 0x0000000000057919 */ /* 0x000e220000000000 */
[----:B------:R-:W-:Y:S01]  /*4330*/  BSSY.RECONVERGENT B1, `(.L_x_89) ;  /* 0x000001e000017945 */ /* 0x000fe20003800200 */
[----:B------:R-:W-:Y:S01]  /*4340*/  IMAD.MOV.U32 R6, RZ, RZ, R2 ;  /* 0x000000ffff067224 */ /* 0x000fe200078e0002 */
[----:B------:R1:W2:Y:S01]  /*4350*/  SHFL.DOWN PT, R9, R4, 0x1, 0x1f ;  /* 0x08201f0004097f89 */ /* 0x0002a200000e0000 */
[----:B------:R-:W-:-:S03]  /*4360*/  IMAD.MOV.U32 R7, RZ, RZ, R3 ;  /* 0x000000ffff077224 */ /* 0x000fc600078e0003 */
[----:B------:R1:W3:Y:S04]  /*4370*/  SHFL.DOWN PT, R11, R2, 0x1, 0x1f ;  /* 0x08201f00020b7f89 */ /* 0x0002e800000e0000 */
[----:B------:R1:W4:Y:S01]  /*4380*/  SHFL.DOWN PT, R8, R3, 0x1, 0x1f ;  /* 0x08201f0003087f89 */ /* 0x00032200000e0000 */
[C---:B0-----:R-:W-:Y:S02]  /*4390*/  ISETP.GT.AND P0, PT, R5.reuse, 0x1e, PT ;  /* 0x0000001e0500780c */ /* 0x041fe40003f04270 */
[C---:B------:R-:W-:Y:S02]  /*43a0*/  ISETP.GT.AND P1, PT, R5.reuse, 0x1d, PT ;  /* 0x0000001d0500780c */ /* 0x040fe40003f24270 */
[C---:B------:R-:W-:Y:S02]  /*43b0*/  ISETP.GT.AND P5, PT, R5.reuse, 0x1b, PT ;  /* 0x0000001b0500780c */ /* 0x040fe40003fa4270 */
[----:B------:R-:W-:-:S02]  /*43c0*/  ISETP.GT.AND P4, PT, R5, 0x17, PT ;  /* 0x000000170500780c */ /* 0x000fc40003f84270 */
[C---:B------:R-:W-:Y:S02]  /*43d0*/  ISETP.GT.AND P3, PT, R5.reuse, 0xf, PT ;  /* 0x0000000f0500780c */ /* 0x040fe40003f64270 */
[----:B------:R-:W-:Y:S01]  /*43e0*/  ISETP.NE.AND P2, PT, R5, RZ, PT ;  /* 0x000000ff0500720c */ /* 0x000fe20003f45270 */
[----:B------:R-:W-:Y:S02]  /*43f0*/  IMAD.MOV.U32 R5, RZ, RZ, R4 ;  /* 0x000000ffff057224 */ /* 0x000fe400078e0004 */
[----:B-1234-:R-:W-:Y:S10]  /*4400*/  @P0 BRA `(.L_x_90) ;  /* 0x0000000000400947 */ /* 0x01eff40003800000 */
        /* <DEDUP_REMOVED lines=9> */
[----:B------:R-:W-:-:S04]  /*44a0*/  @P6 ISETP.GE.U32.AND P0, PT, R2, R11, PT ;  /* 0x0000000b0200620c */ /* 0x000fc80003f06070 */
[----:B------:R-:W-:-:S04]  /*44b0*/  @P6 ISETP.GE.AND.EX P0, PT, R3, R8, PT, P0 ;  /* 0x000000080300620c */ /* 0x000fc80003f06300 */
[----:B------:R-:W-:Y:S02]  /*44c0*/  @P6 FSEL R5, R4, R9, !P0 ;  /* 0x0000000904056208 */ /* 0x000fe40004000000 */
[----:B------:R-:W-:-:S04]  /*44d0*/  @P6 ISETP.LT.U32.AND P0, PT, R2, R11, PT ;  /* 0x0000000b0200620c */ /* 0x000fc80003f01070 */
[----:B------:R-:W-:-:S04]  /*44e0*/  @P6 ISETP.LT.AND.EX P0, PT, R3, R8, PT, P0 ;  /* 0x000000080300620c */ /* 0x000fc80003f01300 */
[----:B------:R-:W-:Y:S02]  /*44f0*/  @P6 SEL R6, R2, R11, P0 ;  /* 0x0000000b02066207 */ /* 0x000fe40000000000 */
[----:B------:R-:W-:-:S07]  /*4500*/  @P6 SEL R7, R3, R8, P0 ;  /* 0x0000000803076207 */ /* 0x000fce0000000000 */
.L_x_90:
[----:B------:R-:W-:Y:S05]  /*4510*/  BSYNC.RECONVERGENT B1 ;  /* 0x0000000000017941 */ /* 0x000fea0003800200 */
.L_x_89:
[----:B------:R0:W1:Y:S01]  /*4520*/  SHFL.DOWN PT, R10, R5, 0x2, 0x1f ;  /* 0x08401f00050a7f89 */ /* 0x00006200000e0000 */
[----:B------:R-:W-:Y:S01]  /*4530*/  BSSY.RECONVERGENT B1, `(.L_x_91) ;  /* 0x0000017000017945 */ /* 0x000fe20003800200 */
[----:B------:R-:W-:Y:S02]  /*4540*/  IMAD.MOV.U32 R2, RZ, RZ, R5 ;  /* 0x000000ffff027224 */ /* 0x000fe400078e0005 */
[----:B------:R0:W2:Y:S01]  /*4550*/  SHFL.DOWN PT, R3, R6, 0x2, 0x1f ;  /* 0x08401f0006037f89 */ /* 0x0000a200000e0000 */
[----:B------:R-:W-:Y:S02]  /*4560*/  IMAD.MOV.U32 R4, RZ, RZ, R6 ;  /* 0x000000ffff047224 */ /* 0x000fe400078e0006 */
[----:B------:R-:W-:Y:S01]  /*4570*/  IMAD.MOV.U32 R8, RZ, RZ, R7 ;  /* 0x000000ffff087224 */ /* 0x000fe200078e0007 */
[----:B------:R0:W3:Y:S01]  /*4580*/  SHFL.DOWN PT, R12, R7, 0x2, 0x1f ;  /* 0x08401f00070c7f89 */ /* 0x0000e200000e0000 */
[----:B------:R-:W-:Y:S05]  /*4590*/  @P1 BRA `(.L_x_92) ;  /* 0x0000000000401947 */ /* 0x000fea0003800000 */
[----:B-1----:R-:W-:Y:S01]  /*45a0*/  FSETP.GEU.AND P0, PT, |R5|, |R10|, PT ;  /* 0x4000000a0500720b */ /* 0x002fe20003f0e200 */
[----:B------:R-:W-:Y:S02]  /*45b0*/  IMAD.MOV.U32 R2, RZ, RZ, R10 ;  /* 0x000000ffff027224 */ /* 0x000fe400078e000a */
[----:B--2---:R-:W-:Y:S02]  /*45c0*/  IMAD.MOV.U32 R4, RZ, RZ, R3 ;  /* 0x000000ffff047224 */ /* 0x004fe400078e0003 */
[----:B---3--:R-:W-:-:S08]  /*45d0*/  IMAD.MOV.U32 R8, RZ, RZ, R12 ;  /* 0x000000ffff087224 */ /* 0x008fd000078e000c */
        /* <DEDUP_REMOVED lines=12> */
.L_x_92:
[----:B------:R-:W-:Y:S05]  /*46a0*/  BSYNC.RECONVERGENT B1 ;  /* 0x0000000000017941 */ /* 0x000fea0003800200 */
.L_x_91:
[----:B0-----:R0:W4:Y:S01]  /*46b0*/  SHFL.DOWN PT, R5, R2, 0x4, 0x1f ;  /* 0x08801f0002057f89 */ /* 0x00112200000e0000 */
[----:B------:R-:W-:Y:S01]  /*46c0*/  BSSY.RECONVERGENT B1, `(.L_x_93) ;  /* 0x0000017000017945 */ /* 0x000fe20003800200 */
[----:B--2---:R-:W-:Y:S02]  /*46d0*/  IMAD.MOV.U32 R3, RZ, RZ, R2 ;  /* 0x000000ffff037224 */ /* 0x004fe400078e0002 */
[----:B------:R0:W2:Y:S01]  /*46e0*/  SHFL.DOWN PT, R9, R4, 0x4, 0x1f ;  /* 0x08801f0004097f89 */ /* 0x0000a200000e0000 */
[----:B------:R-:W-:Y:S02]  /*46f0*/  IMAD.MOV.U32 R6, RZ, RZ, R4 ;  /* 0x000000ffff067224 */ /* 0x000fe400078e0004 */
[----:B------:R-:W-:Y:S01]  /*4700*/  IMAD.MOV.U32 R7, RZ, RZ, R8 ;  /* 0x000000ffff077224 */ /* 0x000fe200078e0008 */
[----:B------:R0:W0:Y:S01]  /*4710*/  SHFL.DOWN PT, R11, R8, 0x4, 0x1f ;  /* 0x08801f00080b7f89 */ /* 0x00002200000e0000 */
[----:B------:R-:W-:Y:S05]  /*4720*/  @P5 BRA `(.L_x_94) ;  /* 0x0000000000405947 */ /* 0x000fea0003800000 */
[----:B----4-:R-:W-:Y:S01]  /*4730*/  FSETP.GEU.AND P0, PT, |R2|, |R5|, PT ;  /* 0x400000050200720b */ /* 0x010fe20003f0e200 */
[----:B------:R-:W-:Y:S02]  /*4740*/  IMAD.MOV.U32 R3, RZ, RZ, R5 ;  /* 0x000000ffff037224 */ /* 0x000fe400078e0005 */
[----:B--2---:R-:W-:Y:S02]  /*4750*/  IMAD.MOV.U32 R6, RZ, RZ, R9 ;  /* 0x000000ffff067224 */ /* 0x004fe400078e0009 */
[----:B0-----:R-:W-:-:S08]  /*4760*/  IMAD.MOV.U32 R7, RZ, RZ, R11 ;  /* 0x000000ffff077224 */ /* 0x001fd000078e000b */
        /* <DEDUP_REMOVED lines=12> */
.L_x_94:
[----:B------:R-:W-:Y:S05]  /*4830*/  BSYNC.RECONVERGENT B1 ;  /* 0x0000000000017941 */ /* 0x000fea0003800200 */
.L_x_93:
[----:B0-----:R0:W0:Y:S01]  /*4840*/  SHFL.DOWN PT, R8, R3, 0x8, 0x1f ;  /* 0x09001f0003087f89 */ /* 0x00102200000e0000 */
[----:B------:R-:W-:Y:S01]  /*4850*/  BSSY.RECONVERGENT B1, `(.L_x_95) ;  /* 0x0000017000017945 */ /* 0x000fe20003800200 */
[----:B------:R-:W-:Y:S02]  /*4860*/  IMAD.MOV.U32 R2, RZ, RZ, R3 ;  /* 0x000000ffff027224 */ /* 0x000fe400078e0003 */
[----:B--2---:R2:W0:Y:S01]  /*4870*/  SHFL.DOWN PT, R9, R6, 0x8, 0x1f ;  /* 0x09001f0006097f89 */ /* 0x00442200000e0000 */
[----:B------:R-:W-:Y:S02]  /*4880*/  IMAD.MOV.U32 R4, RZ, RZ, R6 ;  /* 0x000000ffff047224 */ /* 0x000fe400078e0006 */
[----:B----4-:R-:W-:Y:S01]  /*4890*/  IMAD.MOV.U32 R5, RZ, RZ, R7 ;  /* 0x000000ffff057224 */ /* 0x010fe200078e0007 */
[----:B-1----:R2:W1:Y:S01]  /*48a0*/  SHFL.DOWN PT, R10, R7, 0x8, 0x1f ;  /* 0x09001f00070a7f89 */ /* 0x00246200000e0000 */
[----:B------:R-:W-:Y:S05]  /*48b0*/  @P4 BRA `(.L_x_96) ;  /* 0x0000000000404947 */ /* 0x000fea0003800000 */
[----:B0-----:R-:W-:Y:S01]  /*48c0*/  FSETP.GEU.AND P0, PT, |R3|, |R8|, PT ;  /* 0x400000080300720b */ /* 0x001fe20003f0e200 */
[----:B------:R-:W-:Y:S02]  /*48d0*/  IMAD.MOV.U32 R2, RZ, RZ, R8 ;  /* 0x000000ffff027224 */ /* 0x000fe400078e0008 */
[----:B------:R-:W-:Y:S02]  /*48e0*/  IMAD.MOV.U32 R4, RZ, RZ, R9 ;  /* 0x000000ffff047224 */ /* 0x000fe400078e0009 */
[----:B-1----:R-:W-:-:S08]  /*48f0*/  IMAD.MOV.U32 R5, RZ, RZ, R10 ;  /* 0x000000ffff057224 */ /* 0x002fd000078e000a */
        /* <DEDUP_REMOVED lines=12> */
.L_x_96:
[----:B------:R-:W-:Y:S05]  /*49c0*/  BSYNC.RECONVERGENT B1 ;  /* 0x0000000000017941 */ /* 0x000fea0003800200 */
.L_x_95:
[----:B0-----:R0:W4:Y:S01]  /*49d0*/  SHFL.DOWN PT, R3, R2, 0x10, 0x1f ;  /* 0x0a001f0002037f89 */ /* 0x00112200000e0000 */
[----:B------:R-:W-:Y:S01]  /*49e0*/  BSSY.RECONVERGENT B1, `(.L_x_97) ;  /* 0x0000017000017945 */ /* 0x000fe20003800200 */
[----:B------:R-:W-:Y:S02]  /*49f0*/  IMAD.MOV.U32 R8, RZ, RZ, R2 ;  /* 0x000000ffff087224 */ /* 0x000fe400078e0002 */
[----:B------:R0:W0:Y:S01]  /*4a00*/  SHFL.DOWN PT, R9, R4, 0x10, 0x1f ;  /* 0x0a001f0004097f89 */ /* 0x00002200000e0000 */
[----:B--2---:R-:W-:Y:S02]  /*4a10*/  IMAD.MOV.U32 R7, RZ, RZ, R4 ;  /* 0x000000ffff077224 */ /* 0x004fe400078e0004 */
[----:B------:R-:W-:Y:S01]  /*4a20*/  IMAD.MOV.U32 R6, RZ, RZ, R5 ;  /* 0x000000ffff067224 */ /* 0x000fe200078e0005 */
[----:B-1----:R1:W2:Y:S01]  /*4a30*/  SHFL.DOWN PT, R10, R5, 0x10, 0x1f ;  /* 0x0a001f00050a7f89 */ /* 0x0022a200000e0000 */
[----:B------:R-:W-:Y:S05]  /*4a40*/  @P3 BRA `(.L_x_98) ;  /* 0x0000000000403947 */ /* 0x000fea0003800000 */
[----:B----4-:R-:W-:Y:S01]  /*4a50*/  FSETP.GEU.AND P0, PT, |R2|, |R3|, PT ;  /* 0x400000030200720b */ /* 0x010fe20003f0e200 */
[----:B------:R-:W-:Y:S02]  /*4a60*/  IMAD.MOV.U32 R8, RZ, RZ, R3 ;  /* 0x000000ffff087224 */ /* 0x000fe400078e0003 */
[----:B0-----:R-:W-:Y:S02]  /*4a70*/  IMAD.MOV.U32 R7, RZ, RZ, R9 ;  /* 0x000000ffff077224 */ /* 0x001fe400078e0009 */
[----:B--2---:R-:W-:-:S08]  /*4a80*/  IMAD.MOV.U32 R6, RZ, RZ, R10 ;  /* 0x000000ffff067224 */ /* 0x004fd000078e000a */
        /* <DEDUP_REMOVED lines=12> */
.L_x_98:
[----:B------:R-:W-:Y:S05]  /*4b50*/  BSYNC.RECONVERGENT B1 ;  /* 0x0000000000017941 */ /* 0x000fea0003800200 */
.L_x_97:
[----:B------:R-:W-:Y:S04]  /*4b60*/  BSSY.RECONVERGENT B1, `(.L_x_99) ;  /* 0x000000c000017945 */ /* 0x000fe80003800200 */
[----:B------:R-:W-:Y:S05]  /*4b70*/  @P2 BRA `(.L_x_100) ;  /* 0x0000000000282947 */ /* 0x000fea0003800000 */
[----:B0-----:R-:W0:Y:S01]  /*4b80*/  S2R R4, SR_CgaCtaId ;  /* 0x0000000000047919 */ /* 0x001e220000008800 */
[----:B----4-:R-:W-:Y:S02]  /*4b90*/  MOV R3, 0x400 ;  /* 0x0000040000037802 */ /* 0x010fe40000000f00 */
[----:B------:R-:W-:-:S04]  /*4ba0*/  SHF.R.U32.HI R2, RZ, 0x1, R0 ;  /* 0x00000001ff027819 */ /* 0x000fc80000011600 */
[----:B------:R-:W-:Y:S02]  /*4bb0*/  LOP3.LUT R2, R2, 0x1f0, RZ, 0xc0, !PT ;  /* 0x000001f002027812 */ /* 0x000fe400078ec0ff */
[----:B0-----:R-:W-:-:S05]  /*4bc0*/  LEA R3, R4, R3, 0x18 ;  /* 0x0000000304037211 */ /* 0x001fca00078ec0ff */
[----:B-1----:R-:W-:Y:S02]  /*4bd0*/  IMAD.IADD R5, R2, 0x1, R3 ;  /* 0x0000000102057824 */ /* 0x002fe400078e0203 */
[----:B------:R-:W-:Y:S02]  /*4be0*/  IMAD.MOV.U32 R2, RZ, RZ, R7 ;  /* 0x000000ffff027224 */ /* 0x000fe400078e0007 */
[----:B------:R-:W-:Y:S01]  /*4bf0*/  IMAD.MOV.U32 R3, RZ, RZ, R6 ;  /* 0x000000ffff037224 */ /* 0x000fe200078e0006 */
[----:B------:R0:W-:Y:S04]  /*4c00*/  STS [R5+0x8], R8 ;  /* 0x0000080805007388 */ /* 0x0001e80000000800 */
[----:B------:R0:W-:Y:S02]  /*4c10*/  STS.64 [R5+0x10], R2 ;  /* 0x0000100205007388 */ /* 0x0001e40000000a00 */
.L_x_100:
[----:B------:R-:W-:Y:S05]  /*4c20*/  BSYNC.RECONVERGENT B1 ;  /* 0x0000000000017941 */ /* 0x000fea0003800200 */
.L_x_99:
[----:B------:R-:W-:Y:S01]  /*4c30*/  BAR.SYNC.DEFER_BLOCKING 0x0 ;  /* 0x0000000000007b1d */ /* 0x000fe20000010000 */
[----:B------:R-:W-:-:S13]  /*4c40*/  ISETP.NE.AND P1, PT, R0, RZ, PT ;  /* 0x000000ff0000720c */ /* 0x000fda0003f25270 */
[----:B------:R-:W-:Y:S05]  /*4c50*/  @P1 BRA `(.L_x_34) ;  /* 0x0000000800341947 */ /* 0x000fea0003800000 */
[----:B0---4-:R-:W0:Y:S01]  /*4c60*/  S2R R3, SR_CgaCtaId ;  /* 0x0000000000037919 */ /* 0x011e220000008800 */
[----:B------:R-:W-:Y:S01]  /*4c70*/  MOV R0, 0x400 ;  /* 0x0000040000007802 */ /* 0x000fe20000000f00 */
[----:B------:R-:W-:Y:S03]  /*4c80*/  BSSY.RECONVERGENT B1, `(.L_x_101) ;  /* 0x0000016000017945 */ /* 0x000fe60003800200 */
[----:B0-----:R-:W-:-:S05]  /*4c90*/  LEA R24, R3, R0, 0x18 ;  /* 0x0000000003187211 */ /* 0x001fca00078ec0ff */
[----:B------:R-:W0:Y:S04]  /*4ca0*/  LDS R3, [R24+0x18] ;  /* 0x0000180018037984 */ /* 0x000e280000000800 */
[----:B-1----:R-:W1:Y:S04]  /*4cb0*/  LDS.64 R4, [R24+0x20] ;  /* 0x0000200018047984 */ /* 0x002e680000000a00 */
[----:B------:R4:W2:Y:S04]  /*4cc0*/  LDS R18, [R24+0x28] ;  /* 0x0000280018127984 */ /* 0x0008a80000000800 */
[----:B------:R4:W2:Y:S01]  /*4cd0*/  LDS R16, [R24+0x38] ;  /* 0x0000380018107984 */ /* 0x0008a20000000800 */
[----:B0-----:R-:W-:Y:S01]  /*4ce0*/  FSETP.GEU.AND P0, PT, |R8|, |R3|, PT ;  /* 0x400000030800720b */ /* 0x001fe20003f0e200 */
[----:B------:R-:W-:-:S02]  /*4cf0*/  IMAD.MOV.U32 R19, RZ, RZ, R3 ;  /* 0x000000ffff137224 */ /* 0x000fc400078e0003 */
[----:B-1----:R-:W-:Y:S02]  /*4d00*/  IMAD.MOV.U32 R21, RZ, RZ, R4 ;  /* 0x000000ffff157224 */ /* 0x002fe400078e0004 */
[----:B------:R-:W-:-:S08]  /*4d10*/  IMAD.MOV.U32 R20, RZ, RZ, R5 ;  /* 0x000000ffff147224 */ /* 0x000fd000078e0005 */
[----:B--2-4-:R-:W-:Y:S05]  /*4d20*/  @!P0 BRA `(.L_x_102) ;  /* 0x00000000002c8947 */ /* 0x014fea0003800000 */
        /* <DEDUP_REMOVED lines=11> */
.L_x_102:
[----:B------:R-:W-:Y:S05]  /*4de0*/  BSYNC.RECONVERGENT B1 ;  /* 0x0000000000017941 */ /* 0x000fea0003800200 */
.L_x_101:
[----:B------:R-:W0:Y:S01]  /*4df0*/  LDS.64 R4, [R24+0x30] ;  /* 0x0000300018047984 */ /* 0x000e220000000a00 */
[----:B------:R-:W-:Y:S01]  /*4e00*/  FSETP.GEU.AND P0, PT, |R19|, |R18|, PT ;  /* 0x400000121300720b */ /* 0x000fe20003f0e200 */
[----:B------:R-:W-:Y:S01]  /*4e10*/  BSSY.RECONVERGENT B1, `(.L_x_103) ;  /* 0x0000019000017945 */ /* 0x000fe20003800200 */
[----:B------:R-:W-:Y:S01]  /*4e20*/  IMAD.MOV.U32 R23, RZ, RZ, R18 ;  /* 0x000000ffff177224 */ /* 0x000fe200078e0012 */
[----:B------:R1:W2:Y:S04]  /*4e30*/  LDS R17, [R24+0x48] ;  /* 0x0000480018117984 */ /* 0x0002a80000000800 */
[----:B------:R1:W4:Y:S04]  /*4e40*/  LDS R15, [R24+0x58] ;  /* 0x00005800180f7984 */ /* 0x0003280000000800 */
[----:B------:R1:W1:Y:S04]  /*4e50*/  LDS R14, [R24+0x68] ;  /* 0x00006800180e7984 */ /* 0x0002680000000800 */
[----:B------:R0:W1:Y:S04]  /*4e60*/  LDS R0, [R24+0x78] ;  /* 0x0000780018007984 */ /* 0x0000680000000800 */
[----:B------:R0:W1:Y:S04]  /*4e70*/  LDS.64 R6, [R24+0x40] ;  /* 0x0000400018067984 */ /* 0x0000680000000a00 */
[----:B------:R0:W1:Y:S04]  /*4e80*/  LDS.64 R8, [R24+0x50] ;  /* 0x0000500018087984 */ /* 0x0000680000000a00 */
[----:B------:R0:W1:Y:S04]  /*4e90*/  LDS.64 R10, [R24+0x60] ;  /* 0x00006000180a7984 */ /* 0x0000680000000a00 */
[----:B---3--:R3:W1:Y:S04]  /*4ea0*/  LDS.64 R12, [R24+0x70] ;  /* 0x00007000180c7984 */ /* 0x0086680000000a00 */
        /* <DEDUP_REMOVED lines=15> */
.L_x_104:
[----:B------:R-:W-:Y:S05]  /*4fa0*/  BSYNC.RECONVERGENT B1 ;  /* 0x0000000000017941 */ /* 0x000fea0003800200 */
.L_x_103:
        /* <DEDUP_REMOVED lines=17> */
.L_x_106:
[----:B------:R-:W-:Y:S05]  /*50c0*/  BSYNC.RECONVERGENT B1 ;  /* 0x0000000000017941 */ /* 0x000fea0003800200 */
.L_x_105:
[----:B--2---:R-:W-:Y:S01]  /*50d0*/  FSETP.GEU.AND P0, PT, |R4|, |R17|, PT ;  /* 0x400000110400720b */ /* 0x004fe20003f0e200 */
        /* <DEDUP_REMOVED lines=16> */
.L_x_108:
[----:B------:R-:W-:Y:S05]  /*51e0*/  BSYNC.RECONVERGENT B1 ;  /* 0x0000000000017941 */ /* 0x000fea0003800200 */
.L_x_107:
[----:B----4-:R-:W-:Y:S01]  /*51f0*/  FSETP.GEU.AND P0, PT, |R6|, |R15|, PT ;  /* 0x4000000f0600720b */ /* 0x010fe20003f0e200 */
        /* <DEDUP_REMOVED lines=16> */
.L_x_110:
[----:B------:R-:W-:Y:S05]  /*5300*/  BSYNC.RECONVERGENT B1 ;  /* 0x0000000000017941 */ /* 0x000fea0003800200 */
.L_x_109:
        /* <DEDUP_REMOVED lines=17> */
.L_x_112:
[----:B------:R-:W-:Y:S05]  /*5420*/  BSYNC.RECONVERGENT B1 ;  /* 0x0000000000017941 */ /* 0x000fea0003800200 */
.L_x_111:
        /* <DEDUP_REMOVED lines=16> */
.L_x_34:
[----:B------:R-:W-:Y:S05]  /*5530*/  BSYNC.RECONVERGENT B0 ;  /* 0x0000000000007941 */ /* 0x000fea0003800200 */
.L_x_1:
[----:B------:R-:W-:Y:S05]  /*5540*/  @P1 EXIT ;  /* 0x000000000000194d */ /* 0x000fea0003800000 */
[----:B0-2-4-:R-:W0:Y:S01]  /*5550*/  LDC.64 R2, c[0x0][0x388] ;  /* 0x0000e200ff027b82 */ /* 0x015e220000000a00 */
[----:B------:R-:W-:-:S04]  /*5560*/  LOP3.LUT R7, R7, R6, RZ, 0x3c, !PT ;  /* 0x0000000607077212 */ /* 0x000fc800078e3cff */
[----:B------:R-:W-:-:S04]  /*5570*/  LOP3.LUT R6, R7, R6, RZ, 0x3c, !PT ;  /* 0x0000000607067212 */ /* 0x000fc800078e3cff */
[----:B------:R-:W-:-:S05]  /*5580*/  LOP3.LUT R7, R7, R6, RZ, 0x3c, !PT ;  /* 0x0000000607077212 */ /* 0x000fca00078e3cff */
[----:B0-----:R-:W-:Y:S04]  /*5590*/  STG.E.64 desc[UR8][R2.64+0x8], R6 ;  /* 0x0000080602007986 */ /* 0x001fe8000c101b08 */
[----:B------:R-:W-:Y:S01]  /*55a0*/  STG.E desc[UR8][R2.64], R8 ;  /* 0x0000000802007986 */ /* 0x000fe2000c101908 */
[----:B------:R-:W-:Y:S05]  /*55b0*/  EXIT ;  /* 0x000000000000794d */ /* 0x000fea0003800000 */
.L_x_113:
        /* <DEDUP_REMOVED lines=12> */
.L_x_717:


//--------------------- .text._ZN6thrust24THRUST_300001_SM_1000_NS8cuda_cub4core6detail13_kernel_agentINS1_8__reduce10DrainAgentIlEEJN3cub18CUB_300001_SM_10009GridQueueIyEElEEEvDpT0_ --------------------------
	.section	.text._ZN6thrust24THRUST_300001_SM_1000_NS8cuda_cub4core6detail13_kernel_agentINS1_8__reduce10DrainAgentIlEEJN3cub18CUB_300001_SM_10009GridQueueIyEElEEEvDpT0_,"ax",@progbits
	.align	128
        .global         _ZN6thrust24THRUST_300001_SM_1000_NS8cuda_cub4core6detail13_kernel_agentINS1_8__reduce10DrainAgentIlEEJN3cub18CUB_300001_SM_10009GridQueueIyEElEEEvDpT0_
        .type           _ZN6thrust24THRUST_300001_SM_1000_NS8cuda_cub4core6detail13_kernel_agentINS1_8__reduce10DrainAgentIlEEJN3cub18CUB_300001_SM_10009GridQueueIyEElEEEvDpT0_,@function
        .size           _ZN6thrust24THRUST_300001_SM_1000_NS8cuda_cub4core6detail13_kernel_agentINS1_8__reduce10DrainAgentIlEEJN3cub18CUB_300001_SM_10009GridQueueIyEElEEEvDpT0_,(.L_x_718 - _ZN6thrust24THRUST_300001_SM_1000_NS8cuda_cub4core6detail13_kernel_agentINS1_8__reduce10DrainAgentIlEEJN3cub18CUB_300001_SM_10009GridQueueIyEElEEEvDpT0_)
        .other          _ZN6thrust24THRUST_300001_SM_1000_NS8cuda_cub4core6detail13_kernel_agentINS1_8__reduce10DrainAgentIlEEJN3cub18CUB_300001_SM_10009GridQueueIyEElEEEvDpT0_,@"STO_CUDA_ENTRY STV_DEFAULT"
_ZN6thrust24THRUST_300001_SM_1000_NS8cuda_cub4core6detail13_kernel_agentINS1_8__reduce10DrainAgentIlEEJN3cub18CUB_300001_SM_10009GridQueueIyEElEEEvDpT0_:
.text._ZN6thrust24THRUST_300001_SM_1000_NS8cuda_cub4core6detail13_kernel_agentINS1_8__reduce10DrainAgentIlEEJN3cub18CUB_300001_SM_10009GridQueueIyEElEEEvDpT0_:
[----:B------:R-:W-:Y:S08]  /*0000*/  LDC R1, c[0x0][0x37c] ;  /* 0x0000df00ff017b82 */ /* 0x000ff00000000800 */
[----:B------:R-:W0:Y:S01]  /*0010*/  LDC.64 R2, c[0x0][0x380] ;  /* 0x0000e000ff027b82 */ /* 0x000e220000000a00 */
[----:B------:R-:W0:Y:S07]  /*0020*/  LDCU.64 UR4, c[0x0][0x358] ;  /* 0x00006b00ff0477ac */ /* 0x000e2e0008000a00 */
[----:B------:R-:W1:Y:S01]  /*0030*/  LDC.64 R4, c[0x0][0x388] ;  /* 0x0000e200ff047b82 */ /* 0x000e620000000a00 */
[----:B0-----:R-:W-:Y:S04]  /*0040*/  STG.E.64 desc[UR4][R2.64+0x8], RZ ;  /* 0x000008ff02007986 */ /* 0x001fe8000c101b04 */
[----:B-1----:R-:W-:Y:S01]  /*0050*/  STG.E.64 desc[UR4][R2.64], R4 ;  /* 0x0000000402007986 */ /* 0x002fe2000c101b04 */
[----:B------:R-:W-:Y:S05]  /*0060*/  EXIT ;  /* 0x000000000000794d */ /* 0x000fea0003800000 */
.L_x_114:
        /* <DEDUP_REMOVED lines=9> */
.L_x_718:


//--------------------- .text._ZN6thrust24THRUST_300001_SM_1000_NS8cuda_cub4core6detail13_kernel_agentINS1_8__reduce11ReduceAgentINS0_12zip_iteratorIN4cuda3std3__45tupleIJNS0_10device_ptrIfEENS0_17counting_iteratorIlNS0_11use_defaultESF_SF_EEEEEEEPNSB_IJflEEESJ_lNS1_9__extrema9arg_max_fIfl7CompareEEEEJSI_SK_lN3cub18CUB_300001_SM_100013GridEvenShareIlEENSR_9GridQueueIyEESO_EEEvDpT0_ --------------------------
	.section	.text._ZN6thrust24THRUST_300001_SM_1000_NS8cuda_cub4core6detail13_kernel_agentINS1_8__reduce11ReduceAgentINS0_12zip_iteratorIN4cuda3std3__45tupleIJNS0_10device_ptrIfEENS0_17counting_iteratorIlNS0_11use_defaultESF_SF_EEEEEEEPNSB_IJflEEESJ_lNS1_9__extrema9arg_max_fIfl7CompareEEEEJSI_SK_lN3cub18CUB_300001_SM_100013GridEvenShareIlEENSR_9GridQueueIyEESO_EEEvDpT0_,"ax",@progbits
	.align	128
        .global         _ZN6thrust24THRUST_300001_SM_1000_NS8cuda_cub4core6detail13_kernel_agentINS1_8__reduce11ReduceAgentINS0_12zip_iteratorIN4cuda3std3__45tupleIJNS0_10device_ptrIfEENS0_17counting_iteratorIlNS0_11use_defaultESF_SF_EEEEEEEPNSB_IJflEEESJ_lNS1_9__extrema9arg_max_fIfl7CompareEEEEJSI_SK_lN3cub18CUB_300001_SM_100013GridEvenShareIlEENSR_9GridQueueIyEESO_EEEvDpT0_
        .type           _ZN6thrust24THRUST_300001_SM_1000_NS8cuda_cub4core6detail13_kernel_agentINS1_8__reduce11ReduceAgentINS0_12zip_iteratorIN4cuda3std3__45tupleIJNS0_10device_ptrIfEENS0_17counting_iteratorIlNS0_11use_defaultESF_SF_EEEEEEEPNSB_IJflEEESJ_lNS1_9__extrema9arg_max_fIfl7CompareEEEEJSI_SK_lN3cub18CUB_300001_SM_100013GridEvenShareIlEENSR_9GridQueueIyEESO_EEEvDpT0_,@function
        .size           _ZN6thrust24THRUST_300001_SM_1000_NS8cuda_cub4core6detail13_kernel_agentINS1_8__reduce11ReduceAgentINS0_12zip_iteratorIN4cuda3std3__45tupleIJNS0_10device_ptrIfEENS0_17counting_iteratorIlNS0_11use_defaultESF_SF_EEEEEEEPNSB_IJflEEESJ_lNS1_9__extrema9arg_max_fIfl7CompareEEEEJSI_SK_lN3cub18CUB_300001_SM_100013GridEvenShareIlEENSR_9GridQueueIyEESO_EEEvDpT0_,(.L_x_719 - _ZN6thrust24THRUST_300001_SM_1000_NS8cuda_cub4core6detail13_kernel_agentINS1_8__reduce11ReduceAgentINS0_12zip_iteratorIN4cuda3std3__45tupleIJNS0_10device_ptrIfEENS0_17counting_iteratorIlNS0_11use_defaultESF_SF_EEEEEEEPNSB_IJflEEESJ_lNS1_9__extrema9arg_max_fIfl7CompareEEEEJSI_SK_lN3cub18CUB_300001_SM_100013GridEvenShareIlEENSR_9GridQueueIyEESO_EEEvDpT0_)
        .other          _ZN6thrust24THRUST_300001_SM_1000_NS8cuda_cub4core6detail13_kernel_agentINS1_8__reduce11ReduceAgentINS0_12zip_iteratorIN4cuda3std3__45tupleIJNS0_10device_ptrIfEENS0_17counting_iteratorIlNS0_11use_defaultESF_SF_EEEEEEEPNSB_IJflEEESJ_lNS1_9__extrema9arg_max_fIfl7CompareEEEEJSI_SK_lN3cub18CUB_300001_SM_100013GridEvenShareIlEENSR_9GridQueueIyEESO_EEEvDpT0_,@"STO_CUDA_ENTRY STV_DEFAULT"
_ZN6thrust24THRUST_300001_SM_1000_NS8cuda_cub4core6detail13_kernel_agentINS1_8__reduce11ReduceAgentINS0_12zip_iteratorIN4cuda3std3__45tupleIJNS0_10device_ptrIfEENS0_17counting_iteratorIlNS0_11use_defaultESF_SF_EEEEEEEPNSB_IJflEEESJ_lNS1_9__extrema9arg_max_fIfl7CompareEEEEJSI_SK_lN3cub18CUB_300001_SM_100013GridEvenShareIlEENSR_9GridQueueIyEESO_EEEvDpT0_:
.text._ZN6thrust24THRUST_300001_SM_1000_NS8cuda_cub4core6detail13_kernel_agentINS1_8__reduce11ReduceAgentINS0_12zip_iteratorIN4cuda3std3__45tupleIJNS0_10device_ptrIfEENS0_17counting_iteratorIlNS0_11use_defaultESF_SF_EEEEEEEPNSB_IJflEEESJ_lNS1_9__extrema9arg_max_fIfl7CompareEEEEJSI_SK_lN3cub18CUB_300001_SM_100013GridEvenShareIlEENSR_9GridQueueIyEESO_EEEvDpT0_:
[----:B------:R-:W-:Y:S01]  /*0000*/  LDC R1, c[0x0][0x37c] ;  /* 0x0000df00ff017b82 */ /* 0x000fe20000000800 */
[----:B------:R-:W0:Y:S01]  /*0010*/  S2R R0, SR_CTAID.X ;  /* 0x0000000000007919 */ /* 0x000e220000002500 */
[----:B------:R-:W1:Y:S01]  /*0020*/  LDCU.64 UR4, c[0x0][0x398] ;  /* 0x00007300ff0477ac */ /* 0x000e620008000a00 */
[----:B------:R-:W-:Y:S01]  /*0030*/  BSSY.RECONVERGENT B0, `(.L_x_115) ;  /* 0x00005a6000007945 */ /* 0x000fe20003800200 */
[----:B------:R-:W2:Y:S01]  /*0040*/  LDCU UR6, c[0x0][0x370] ;  /* 0x00006e00ff0677ac */ /* 0x000ea20008000800 */
[----:B------:R-:W3:Y:S01]  /*0050*/  LDCU.64 UR10, c[0x0][0x358] ;  /* 0x00006b00ff0a77ac */ /* 0x000ee20008000a00 */
[----:B-1----:R-:W-:Y:S02]  /*0060*/  IMAD.U32 R7, RZ, RZ, UR4 ;  /* 0x00000004ff077e24 */ /* 0x002fe4000f8e00ff */
[----:B------:R-:W-:Y:S01]  /*0070*/  IMAD.U32 R18, RZ, RZ, UR5 ;  /* 0x00000005ff127e24 */ /* 0x000fe2000f8e00ff */
[----:B--2---:R-:W-:Y:S01]  /*0080*/  UIMAD UR6, UR6, 0x500, URZ ;  /* 0x00000500060678a4 */ /* 0x004fe2000f8e02ff */
[----:B0-----:R-:W-:-:S05]  /*0090*/  IMAD R6, R0, 0x500, RZ ;  /* 0x0000050000067824 */ /* 0x001fca00078e02ff */
[----:B------:R-:W-:-:S04]  /*00a0*/  IADD3 R2, P1, PT, R6, 0x500, RZ ;  /* 0x0000050006027810 */ /* 0x000fc80007f3e0ff */
[----:B------:R-:W-:Y:S01]  /*00b0*/  ISETP.GT.U32.AND P0, PT, R2, R7, PT ;  /* 0x000000070200720c */ /* 0x000fe20003f04070 */
[----:B------:R-:W-:-:S05]  /*00c0*/  IMAD.X R3, RZ, RZ, RZ, P1 ;  /* 0x000000ffff037224 */ /* 0x000fca00008e06ff */
[----:B------:R-:W-:-:S13]  /*00d0*/  ISETP.GT.AND.EX P0, PT, R3, R18, PT, P0 ;  /* 0x000000120300720c */ /* 0x000fda0003f04300 */
[----:B---3--:R-:W-:Y:S05]  /*00e0*/  @!P0 BRA `(.L_x_116) ;  /* 0x0000003000d48947 */ /* 0x008fea0003800000 */
[----:B------:R-:W0:Y:S01]  /*00f0*/  S2R R9, SR_TID.X ;  /* 0x0000000000097919 */ /* 0x000e220000002100 */
[----:B------:R-:W-:Y:S01]  /*0100*/  IMAD.IADD R10, R7, 0x1, -R6 ;  /* 0x00000001070a7824 */ /* 0x000fe200078e0a06 */
[----:B------:R-:W-:Y:S01]  /*0110*/  BSSY.RECONVERGENT B1, `(.L_x_117) ;  /* 0x0000010000017945 */ /* 0x000fe20003800200 */
[----:B------:R-:W-:Y:S02]  /*0120*/  IMAD.MOV.U32 R12, RZ, RZ, RZ ;  /* 0x000000ffff0c7224 */ /* 0x000fe400078e00ff */
[----:B------:R-:W-:Y:S02]  /*0130*/  IMAD.MOV.U32 R11, RZ, RZ, RZ ;  /* 0x000000ffff0b7224 */ /* 0x000fe400078e00ff */
[----:B------:R-:W-:Y:S01]  /*0140*/  IMAD.MOV.U32 R8, RZ, RZ, RZ ;  /* 0x000000ffff087224 */ /* 0x000fe200078e00ff */
[----:B0-----:R-:W-:Y:S01]  /*0150*/  ISETP.GE.AND P0, PT, R9, R10, PT ;  /* 0x0000000a0900720c */ /* 0x001fe20003f06270 */
[----:B------:R-:W-:-:S12]  /*0160*/  IMAD.MOV.U32 R13, RZ, RZ, R9 ;  /* 0x000000ffff0d7224 */ /* 0x000fd800078e0009 */
[----:B------:R-:W-:Y:S05]  /*0170*/  @P0 BRA `(.L_x_118) ;  /* 0x0000000000240947 */ /* 0x000fea0003800000 */
[----:B------:R-:W0:Y:S01]  /*0180*/  LDCU.128 UR4, c[0x0][0x380] ;  /* 0x00007000ff0477ac */ /* 0x000e220008000c00 */
[----:B------:R-:W-:-:S05]  /*0190*/  IADD3 R11, P0, PT, R6, R9, RZ ;  /* 0x00000009060b7210 */ /* 0x000fca0007f1e0ff */
[----:B------:R-:W-:Y:S01]  /*01a0*/  IMAD.X R8, RZ, RZ, RZ, P0 ;  /* 0x000000ffff087224 */ /* 0x000fe200000e06ff */
[----:B0-----:R-:W-:-:S04]  /*01b0*/  LEA R2, P1, R11, UR4, 0x2 ;  /* 0x000000040b027c11 */ /* 0x001fc8000f8210ff */
[----:B------:R-:W-:-:S05]  /*01c0*/  LEA.HI.X R3, R11, UR5, R8, 0x2, P1 ;  /* 0x000000050b037c11 */ /* 0x000fca00088f1408 */
[----:B------:R0:W5:Y:S01]  /*01d0*/  LDG.E R12, desc[UR10][R2.64] ;  /* 0x0000000a020c7981 */ /* 0x000162000c1e1900 */
[----:B------:R-:W-:Y:S01]  /*01e0*/  IADD3 R11, P0, PT, R11, UR6, RZ ;  /* 0x000000060b0b7c10 */ /* 0x000fe2000ff1e0ff */
[----:B------:R-:W-:-:S03]  /*01f0*/  VIADD R13, R9, 0x100 ;  /* 0x00000100090d7836 */ /* 0x000fc60000000000 */
[----:B------:R-:W-:-:S09]  /*0200*/  IADD3.X R8, PT, PT, R8, UR7, RZ, P0, !PT ;  /* 0x0000000708087c10 */ /* 0x000fd200087fe4ff */
.L_x_118:
[----:B------:R-:W-:Y:S05]  /*0210*/  BSYNC.RECONVERGENT B1 ;  /* 0x0000000000017941 */ /* 0x000fea0003800200 */
.L_x_117:
[----:B------:R-:W-:Y:S01]  /*0220*/  ISETP.GE.AND P0, PT, R13, R10, PT ;  /* 0x0000000a0d00720c */ /* 0x000fe20003f06270 */
[----:B------:R-:W-:-:S12]  /*0230*/  BSSY.RECONVERGENT B1, `(.L_x_119) ;  /* 0x0000099000017945 */ /* 0x000fd80003800200 */
[----:B------:R-:W-:Y:S05]  /*0240*/  @P0 BRA `(.L_x_120) ;  /* 0x00000008005c0947 */ /* 0x000fea0003800000 */
[----:B0-----:R-:W-:Y:S01]  /*0250*/  LOP3.LUT R2, RZ, R13, RZ, 0x33, !PT ;  /* 0x0000000dff027212 */ /* 0x001fe200078e33ff */
[----:B------:R-:W-:Y:S03]  /*0260*/  BSSY.RECONVERGENT B2, `(.L_x_121) ;  /* 0x000002e000027945 */ /* 0x000fe60003800200 */
[----:B------:R-:W-:-:S04]  /*0270*/  IADD3 R15, PT, PT, -R6, R7, R2 ;  /* 0x00000007060f7210 */ /* 0x000fc80007ffe102 */
[----:B------:R-:W-:-:S04]  /*0280*/  LOP3.LUT R2, R15, 0x300, RZ, 0xc0, !PT ;  /* 0x000003000f027812 */ /* 0x000fc800078ec0ff */
[----:B------:R-:W-:-:S13]  /*0290*/  ISETP.NE.AND P0, PT, R2, 0x300, PT ;  /* 0x000003000200780c */ /* 0x000fda0003f05270 */
[----:B------:R-:W-:Y:S05]  /*02a0*/  @!P0 BRA `(.L_x_122) ;  /* 0x0000000000a48947 */ /* 0x000fea0003800000 */
[----:B------:R-:W0:Y:S01]  /*02b0*/  LDCU.128 UR4, c[0x0][0x380] ;  /* 0x00007000ff0477ac */ /* 0x000e220008000c00 */
[----:B------:R-:W-:Y:S02]  /*02c0*/  IADD3 R3, P0, PT, R6, R13, RZ ;  /* 0x0000000d06037210 */ /* 0x000fe40007f1e0ff */
[----:B------:R-:W-:-:S03]  /*02d0*/  LEA.HI R2, R15, 0x1, RZ, 0x18 ;  /* 0x000000010f027811 */ /* 0x000fc600078fc0ff */
[----:B------:R-:W-:Y:S01]  /*02e0*/  IMAD.X R14, RZ, RZ, RZ, P0 ;  /* 0x000000ffff0e7224 */ /* 0x000fe200000e06ff */
[----:B------:R-:W-:-:S05]  /*02f0*/  LOP3.LUT R2, R2, 0x3, RZ, 0xc0, !PT ;  /* 0x0000000302027812 */ /* 0x000fca00078ec0ff */
[----:B------:R-:W-:Y:S01]  /*0300*/  IMAD.MOV R4, RZ, RZ, -R2 ;  /* 0x000000ffff047224 */ /* 0x000fe200078e0a02 */
[C---:B0-----:R-:W-:Y:S02]  /*0310*/  LEA R5, P2, R3.reuse, UR4, 0x2 ;  /* 0x0000000403057c11 */ /* 0x041fe4000f8410ff */
[C---:B------:R-:W-:Y:S02]  /*0320*/  IADD3 R7, P1, PT, R3.reuse, UR6, RZ ;  /* 0x0000000603077c10 */ /* 0x040fe4000ff3e0ff */
[----:B------:R-:W-:Y:S02]  /*0330*/  LEA.HI.X R3, R3, UR5, R14, 0x2, P2 ;  /* 0x0000000503037c11 */ /* 0x000fe400090f140e */
[----:B------:R-:W-:-:S09]  /*0340*/  IADD3.X R14, PT, PT, R14, UR7, RZ, P1, !PT ;  /* 0x000000070e0e7c10 */ /* 0x000fd20008ffe4ff */
.L_x_125:
[----:B------:R-:W-:-:S05]  /*0350*/  IMAD.MOV.U32 R2, RZ, RZ, R5 ;  /* 0x000000ffff027224 */ /* 0x000fca00078e0005 */
[----:B------:R-:W2:Y:S01]  /*0360*/  LDG.E R19, desc[UR10][R2.64] ;  /* 0x0000000a02137981 */ /* 0x000ea2000c1e1900 */
[----:B------:R-:W-:Y:S01]  /*0370*/  VIADD R4, R4, 0x1 ;  /* 0x0000000104047836 */ /* 0x000fe20000000000 */
[----:B------:R-:W-:Y:S01]  /*0380*/  BSSY.RECONVERGENT B3, `(.L_x_123) ;  /* 0x0000016000037945 */ /* 0x000fe20003800200 */
[----:B------:R-:W-:Y:S01]  /*0390*/  IMAD.MOV.U32 R18, RZ, RZ, R11 ;  /* 0x000000ffff127224 */ /* 0x000fe200078e000b */
[----:B------:R-:W-:Y:S01]  /*03a0*/  IADD3 R5, P3, PT, R5, 0x400, RZ ;  /* 0x0000040005057810 */ /* 0x000fe20007f7e0ff */
[----:B------:R-:W-:Y:S01]  /*03b0*/  IMAD.MOV.U32 R17, RZ, RZ, R8 ;  /* 0x000000ffff117224 */ /* 0x000fe200078e0008 */
[----:B------:R-:W-:Y:S01]  /*03c0*/  ISETP.NE.AND P2, PT, R4, RZ, PT ;  /* 0x000000ff0400720c */ /* 0x000fe20003f45270 */
[----:B-----5:R-:W-:Y:S02]  /*03d0*/  IMAD.MOV.U32 R16, RZ, RZ, R12 ;  /* 0x000000ffff107224 */ /* 0x020fe400078e000c */
[----:B------:R-:W-:Y:S02]  /*03e0*/  IMAD.MOV.U32 R11, RZ, RZ, R7 ;  /* 0x000000ffff0b7224 */ /* 0x000fe400078e0007 */
[----:B------:R-:W-:Y:S01]  /*03f0*/  IMAD.MOV.U32 R8, RZ, RZ, R14 ;  /* 0x000000ffff087224 */ /* 0x000fe200078e000e */
[----:B--2---:R-:W-:Y:S01]  /*0400*/  FSETP.GEU.AND P0, PT, |R12|, |R19|, PT ;  /* 0x400000130c00720b */ /* 0x004fe20003f0e200 */
[----:B------:R-:W-:-:S12]  /*0410*/  IMAD.MOV.U32 R12, RZ, RZ, R19 ;  /* 0x000000ffff0c7224 */ /* 0x000fd800078e0013 */
        /* <DEDUP_REMOVED lines=12> */
.L_x_124:
[----:B------:R-:W-:Y:S05]  /*04e0*/  BSYNC.RECONVERGENT B3 ;  /* 0x0000000000037941 */ /* 0x000fea0003800200 */
.L_x_123:
[----:B------:R-:W-:Y:S01]  /*04f0*/  IADD3 R7, P0, PT, R7, 0x100, RZ ;  /* 0x0000010007077810 */ /* 0x000fe20007f1e0ff */
[----:B------:R-:W-:Y:S02]  /*0500*/  VIADD R13, R13, 0x100 ;  /* 0x000001000d0d7836 */ /* 0x000fe40000000000 */
[----:B------:R-:W-:Y:S02]  /*0510*/  IMAD.X R3, RZ, RZ, R3, P3 ;  /* 0x000000ffff037224 */ /* 0x000fe400018e0603 */
[----:B------:R-:W-:Y:S01]  /*0520*/  IMAD.X R14, RZ, RZ, R14, P0 ;  /* 0x000000ffff0e7224 */ /* 0x000fe200000e060e */
[----:B------:R-:W-:Y:S07]  /*0530*/  @P2 BRA `(.L_x_125) ;  /* 0xfffffffc00842947 */ /* 0x000fee000383ffff */
.L_x_122:
[----:B------:R-:W-:Y:S05]  /*0540*/  BSYNC.RECONVERGENT B2 ;  /* 0x0000000000027941 */ /* 0x000fea0003800200 */
.L_x_121:
[----:B------:R-:W-:-:S13]  /*0550*/  ISETP.GE.U32.AND P0, PT, R15, 0x300, PT ;  /* 0x000003000f00780c */ /* 0x000fda0003f06070 */
[----:B------:R-:W-:Y:S05]  /*0560*/  @!P0 BRA `(.L_x_120) ;  /* 0x0000000400948947 */ /* 0x000fea0003800000 */
[----:B------:R-:W0:Y:S01]  /*0570*/  LDC.64 R4, c[0x0][0x380] ;  /* 0x0000e000ff047b82 */ /* 0x000e220000000a00 */
[----:B------:R-:W-:-:S07]  /*0580*/  VIADD R7, R13, 0x200 ;  /* 0x000002000d077836 */ /* 0x000fce0000000000 */
[----:B------:R-:W1:Y:S02]  /*0590*/  LDC.64 R2, c[0x0][0x388] ;  /* 0x0000e200ff027b82 */ /* 0x000e640000000a00 */
.L_x_134:
[----:B------:R-:W-:-:S05]  /*05a0*/  VIADD R13, R7, 0xfffffe00 ;  /* 0xfffffe00070d7836 */ /* 0x000fca0000000000 */
[----:B------:R-:W-:-:S04]  /*05b0*/  IADD3 R19, P0, PT, R6, R13, RZ ;  /* 0x0000000d06137210 */ /* 0x000fc80007f1e0ff */
[----:B------:R-:W-:Y:S02]  /*05c0*/  LEA.HI.X.SX32 R18, R13, RZ, 0x1, P0 ;  /* 0x000000ff0d127211 */ /* 0x000fe400000f0eff */
[----:B0-----:R-:W-:-:S04]  /*05d0*/  LEA R16, P0, R19, R4, 0x2 ;  /* 0x0000000413107211 */ /* 0x001fc800078010ff */
[----:B------:R-:W-:-:S05]  /*05e0*/  LEA.HI.X R17, R19, R5, R18, 0x2, P0 ;  /* 0x0000000513117211 */ /* 0x000fca00000f1412 */
[----:B------:R-:W2:Y:S04]  /*05f0*/  LDG.E R25, desc[UR10][R16.64] ;  /* 0x0000000a10197981 */ /* 0x000ea8000c1e1900 */
[----:B-----5:R0:W5:Y:S04]  /*0600*/  LDG.E R15, desc[UR10][R16.64+0x400] ;  /* 0x0004000a100f7981 */ /* 0x020168000c1e1900 */
[----:B------:R0:W5:Y:S04]  /*0610*/  LDG.E R13, desc[UR10][R16.64+0x800] ;  /* 0x0008000a100d7981 */ /* 0x000168000c1e1900 */
[----:B------:R0:W5:Y:S01]  /*0620*/  LDG.E R14, desc[UR10][R16.64+0xc00] ;  /* 0x000c000a100e7981 */ /* 0x000162000c1e1900 */
[----:B-1----:R-:W-:Y:S01]  /*0630*/  IADD3 R20, P1, PT, R19, R2, RZ ;  /* 0x0000000213147210 */ /* 0x002fe20007f3e0ff */
[----:B------:R-:W-:Y:S01]  /*0640*/  BSSY.RECONVERGENT B2, `(.L_x_126) ;  /* 0x0000013000027945 */ /* 0x000fe20003800200 */
[----:B------:R-:W-:-:S03]  /*0650*/  VIADD R19, R7, 0xffffff00 ;  /* 0xffffff0007137836 */ /* 0x000fc60000000000 */
[----:B------:R-:W-:Y:S02]  /*0660*/  IMAD.X R23, R18, 0x1, R3, P1 ;  /* 0x0000000112177824 */ /* 0x000fe400008e0603 */
[----:B------:R-:W-:Y:S02]  /*0670*/  IMAD.MOV.U32 R21, RZ, RZ, R20 ;  /* 0x000000ffff157224 */ /* 0x000fe400078e0014 */
[----:B------:R-:W-:Y:S01]  /*0680*/  IMAD.MOV.U32 R22, RZ, RZ, R23 ;  /* 0x000000ffff167224 */ /* 0x000fe200078e0017 */
[----:B--2---:R-:W-:Y:S01]  /*0690*/  FSETP.GEU.AND P0, PT, |R12|, |R25|, PT ;  /* 0x400000190c00720b */ /* 0x004fe20003f0e200 */
[----:B------:R-:W-:-:S12]  /*06a0*/  IMAD.MOV.U32 R18, RZ, RZ, R25 ;  /* 0x000000ffff127224 */ /* 0x000fd800078e0019 */
[----:B0-----:R-:W-:Y:S05]  /*06b0*/  @!P0 BRA `(.L_x_127) ;  /* 0x00000000002c8947 */ /* 0x001fea0003800000 */
        /* <DEDUP_REMOVED lines=11> */
.L_x_127:
[----:B------:R-:W-:Y:S05]  /*0770*/  BSYNC.RECONVERGENT B2 ;  /* 0x0000000000027941 */ /* 0x000fea0003800200 */
.L_x_126:
[----:B-----5:R-:W-:Y:S01]  /*0780*/  FSETP.GEU.AND P0, PT, |R18|, |R15|, PT ;  /* 0x4000000f1200720b */ /* 0x020fe20003f0e200 */
[----:B------:R-:W-:Y:S01]  /*0790*/  BSSY.RECONVERGENT B2, `(.L_x_128) ;  /* 0x0000013000027945 */ /* 0x000fe20003800200 */
[----:B------:R-:W-:Y:S02]  /*07a0*/  SHF.R.S32.HI R8, RZ, 0x1f, R19 ;  /* 0x0000001fff087819 */ /* 0x000fe40000011413 */
[----:B------:R-:W-:-:S04]  /*07b0*/  IADD3 R12, P1, P2, R19, R2, R6 ;  /* 0x00000002130c7210 */ /* 0x000fc80007a3e006 */
[----:B------:R-:W-:Y:S01]  /*07c0*/  IADD3.X R11, PT, PT, R8, R3, RZ, P1, P2 ;  /* 0x00000003080b7210 */ /* 0x000fe20000fe44ff */
[----:B------:R-:W-:Y:S02]  /*07d0*/  IMAD.MOV.U32 R19, RZ, RZ, R12 ;  /* 0x000000ffff137224 */ /* 0x000fe400078e000c */
[----:B------:R-:W-:Y:S02]  /*07e0*/  IMAD.MOV.U32 R8, RZ, RZ, R15 ;  /* 0x000000ffff087224 */ /* 0x000fe400078e000f */
[----:B------:R-:W-:Y:S01]  /*07f0*/  IMAD.MOV.U32 R20, RZ, RZ, R11 ;  /* 0x000000ffff147224 */ /* 0x000fe200078e000b */
[----:B------:R-:W-:Y:S06]  /*0800*/  @!P0 BRA `(.L_x_129) ;  /* 0x00000000002c8947 */ /* 0x000fec0003800000 */
        /* <DEDUP_REMOVED lines=11> */
.L_x_129:
[----:B------:R-:W-:Y:S05]  /*08c0*/  BSYNC.RECONVERGENT B2 ;  /* 0x0000000000027941 */ /* 0x000fea0003800200 */
.L_x_128:
[----:B------:R-:W-:Y:S01]  /*08d0*/  FSETP.GEU.AND P0, PT, |R8|, |R13|, PT ;  /* 0x4000000d0800720b */ /* 0x000fe20003f0e200 */
[C---:B------:R-:W-:Y:S01]  /*08e0*/  VIADD R11, R7.reuse, 0x100 ;  /* 0x00000100070b7836 */ /* 0x040fe20000000000 */
[----:B------:R-:W-:Y:S01]  /*08f0*/  SHF.R.S32.HI R12, RZ, 0x1f, R7 ;  /* 0x0000001fff0c7819 */ /* 0x000fe20000011407 */
[----:B------:R-:W-:Y:S01]  /*0900*/  BSSY.RECONVERGENT B2, `(.L_x_130) ;  /* 0x0000014000027945 */ /* 0x000fe20003800200 */
[-CC-:B------:R-:W-:Y:S01]  /*0910*/  IADD3 R18, P1, P4, R7, R2.reuse, R6.reuse ;  /* 0x0000000207127210 */ /* 0x180fe20007c3e006 */
[----:B------:R-:W-:Y:S01]  /*0920*/  IMAD.MOV.U32 R15, RZ, RZ, R13 ;  /* 0x000000ffff0f7224 */ /* 0x000fe200078e000d */
[----:B------:R-:W-:Y:S02]  /*0930*/  IADD3 R23, P2, P3, R11, R2, R6 ;  /* 0x000000020b177210 */ /* 0x000fe40007b5e006 */
[----:B------:R-:W-:Y:S01]  /*0940*/  IADD3.X R21, PT, PT, R12, R3, RZ, P1, P4 ;  /* 0x000000030c157210 */ /* 0x000fe20000fe84ff */
[----:B------:R-:W-:Y:S01]  /*0950*/  IMAD.MOV.U32 R16, RZ, RZ, R18 ;  /* 0x000000ffff107224 */ /* 0x000fe200078e0012 */
[----:B------:R-:W-:-:S03]  /*0960*/  SHF.R.S32.HI R12, RZ, 0x1f, R11 ;  /* 0x0000001fff0c7819 */ /* 0x000fc6000001140b */
        /* <DEDUP_REMOVED lines=13> */
.L_x_131:
[----:B------:R-:W-:Y:S05]  /*0a40*/  BSYNC.RECONVERGENT B2 ;  /* 0x0000000000027941 */ /* 0x000fea0003800200 */
.L_x_130:
[----:B------:R-:W-:Y:S01]  /*0a50*/  FSETP.GEU.AND P0, PT, |R15|, |R14|, PT ;  /* 0x4000000e0f00720b */ /* 0x000fe20003f0e200 */
[----:B------:R-:W-:Y:S01]  /*0a60*/  BSSY.RECONVERGENT B2, `(.L_x_132) ;  /* 0x0000011000027945 */ /* 0x000fe20003800200 */
[----:B------:R-:W-:Y:S01]  /*0a70*/  IADD3.X R18, PT, PT, R12, R3, RZ, P2, P3 ;  /* 0x000000030c127210 */ /* 0x000fe200017e64ff */
[----:B------:R-:W-:Y:S02]  /*0a80*/  IMAD.MOV.U32 R11, RZ, RZ, R23 ;  /* 0x000000ffff0b7224 */ /* 0x000fe400078e0017 */
[----:B------:R-:W-:Y:S02]  /*0a90*/  IMAD.MOV.U32 R12, RZ, RZ, R14 ;  /* 0x000000ffff0c7224 */ /* 0x000fe400078e000e */
[----:B------:R-:W-:-:S06]  /*0aa0*/  IMAD.MOV.U32 R8, RZ, RZ, R18 ;  /* 0x000000ffff087224 */ /* 0x000fcc00078e0012 */
        /* <DEDUP_REMOVED lines=12> */
.L_x_133:
[----:B------:R-:W-:Y:S05]  /*0b70*/  BSYNC.RECONVERGENT B2 ;  /* 0x0000000000027941 */ /* 0x000fea0003800200 */
.L_x_132:
[C---:B------:R-:W-:Y:S02]  /*0b80*/  VIADD R13, R7.reuse, 0x200 ;  /* 0x00000200070d7836 */ /* 0x040fe40000000000 */
[----:B------:R-:W-:-:S03]  /*0b90*/  VIADD R7, R7, 0x400 ;  /* 0x0000040007077836 */ /* 0x000fc60000000000 */
[----:B------:R-:W-:-:S13]  /*0ba0*/  ISETP.GE.AND P0, PT, R13, R10, PT ;  /* 0x0000000a0d00720c */ /* 0x000fda0003f06270 */
[----:B------:R-:W-:Y:S05]  /*0bb0*/  @!P0 BRA `(.L_x_134) ;  /* 0xfffffff800788947 */ /* 0x000fea000383ffff */
.L_x_120:
[----:B------:R-:W-:Y:S05]  /*0bc0*/  BSYNC.RECONVERGENT B1 ;  /* 0x0000000000017941 */ /* 0x000fea0003800200 */
.L_x_119:
[----:B------:R-:W-:-:S13]  /*0bd0*/  ISETP.GE.AND P0, PT, R10, 0x100, PT ;  /* 0x000001000a00780c */ /* 0x000fda0003f06270 */
[----:B------:R-:W-:Y:S05]  /*0be0*/  @!P0 BRA `(.L_x_135) ;  /* 0x00000010008c8947 */ /* 0x000fea0003800000 */
[----:B------:R-:W1:Y:S01]  /*0bf0*/  S2R R10, SR_LANEID ;  /* 0x00000000000a7919 */ /* 0x000e620000000000 */
[----:B------:R-:W-:Y:S01]  /*0c00*/  BSSY.RECONVERGENT B1, `(.L_x_136) ;  /* 0x000001b000017945 */ /* 0x000fe20003800200 */
[----:B------:R-:W-:Y:S01]  /*0c10*/  IMAD.MOV.U32 R6, RZ, RZ, R11 ;  /* 0x000000ffff067224 */ /* 0x000fe200078e000b */
[----:B0----5:R0:W2:Y:S01]  /*0c20*/  SHFL.DOWN PT, R3, R12, 0x1, 0x1f ;  /* 0x08201f000c037f89 */ /* 0x0210a200000e0000 */
[----:B------:R-:W-:Y:S02]  /*0c30*/  IMAD.MOV.U32 R7, RZ, RZ, R8 ;  /* 0x000000ffff077224 */ /* 0x000fe400078e0008 */
[----:B------:R-:W-:Y:S01]  /*0c40*/  IMAD.MOV.U32 R2, RZ, RZ, R12 ;  /* 0x000000ffff027224 */ /* 0x000fe200078e000c */
[----:B------:R0:W3:Y:S04]  /*0c50*/  SHFL.DOWN PT, R4, R11, 0x1, 0x1f ;  /* 0x08201f000b047f89 */ /* 0x0000e800000e0000 */
[----:B------:R0:W4:Y:S01]  /*0c60*/  SHFL.DOWN PT, R5, R8, 0x1, 0x1f ;  /* 0x08201f0008057f89 */ /* 0x00012200000e0000 */
[----:B-1----:R-:W-:-:S02]  /*0c70*/  ISETP.GT.AND P0, PT, R10, 0x1e, PT ;  /* 0x0000001e0a00780c */ /* 0x002fc40003f04270 */
[C---:B------:R-:W-:Y:S02]  /*0c80*/  ISETP.GT.AND P1, PT, R10.reuse, 0x1d, PT ;  /* 0x0000001d0a00780c */ /* 0x040fe40003f24270 */
[----:B------:R-:W-:-:S09]  /*0c90*/  ISETP.GT.AND P3, PT, R10, 0x1b, PT ;  /* 0x0000001b0a00780c */ /* 0x000fd20003f64270 */
[----:B0-234-:R-:W-:Y:S05]  /*0ca0*/  @P0 BRA `(.L_x_137) ;  /* 0x0000000000400947 */ /* 0x01dfea0003800000 */
        /* <DEDUP_REMOVED lines=16> */
.L_x_137:
[----:B------:R-:W-:Y:S05]  /*0db0*/  BSYNC.RECONVERGENT B1 ;  /* 0x0000000000017941 */ /* 0x000fea0003800200 */
.L_x_136:
        /* <DEDUP_REMOVED lines=27> */
.L_x_139:
[----:B------:R-:W-:Y:S05]  /*0f70*/  BSYNC.RECONVERGENT B1 ;  /* 0x0000000000017941 */ /* 0x000fea0003800200 */
.L_x_138:
[----:B---3--:R3:W4:Y:S01]  /*0f80*/  SHFL.DOWN PT, R8, R3, 0x4, 0x1f ;  /* 0x08801f0003087f89 */ /* 0x00872200000e0000 */
[----:B------:R-:W-:Y:S01]  /*0f90*/  BSSY.RECONVERGENT B1, `(.L_x_140) ;  /* 0x0000017000017945 */ /* 0x000fe20003800200 */
[----:B0-----:R-:W-:Y:S02]  /*0fa0*/  IMAD.MOV.U32 R6, RZ, RZ, R4 ;  /* 0x000000ffff067224 */ /* 0x001fe400078e0004 */
[----:B-1----:R3:W0:Y:S01]  /*0fb0*/  SHFL.DOWN PT, R11, R4, 0x4, 0x1f ;  /* 0x08801f00040b7f89 */ /* 0x00262200000e0000 */
[----:B------:R-:W-:Y:S02]  /*0fc0*/  IMAD.MOV.U32 R7, RZ, RZ, R5 ;  /* 0x000000ffff077224 */ /* 0x000fe400078e0005 */
[----:B------:R-:W-:Y:S01]  /*0fd0*/  IMAD.MOV.U32 R2, RZ, RZ, R3 ;  /* 0x000000ffff027224 */ /* 0x000fe200078e0003 */
[----:B------:R3:W1:Y:S01]  /*0fe0*/  SHFL.DOWN PT, R10, R5, 0x4, 0x1f ;  /* 0x08801f00050a7f89 */ /* 0x00066200000e0000 */
[----:B------:R-:W-:Y:S05]  /*0ff0*/  @P3 BRA `(.L_x_141) ;  /* 0x0000000000403947 */ /* 0x000fea0003800000 */
[----:B----4-:R-:W-:Y:S01]  /*1000*/  FSETP.GEU.AND P0, PT, |R3|, |R8|, PT ;  /* 0x400000080300720b */ /* 0x010fe20003f0e200 */
[----:B0-----:R-:W-:Y:S02]  /*1010*/  IMAD.MOV.U32 R6, RZ, RZ, R11 ;  /* 0x000000ffff067224 */ /* 0x001fe400078e000b */
        /* <DEDUP_REMOVED lines=14> */
.L_x_141:
[----:B------:R-:W-:Y:S05]  /*1100*/  BSYNC.RECONVERGENT B1 ;  /* 0x0000000000017941 */ /* 0x000fea0003800200 */
.L_x_140:
[----:B0-----:R0:W0:Y:S01]  /*1110*/  SHFL.DOWN PT, R11, R2, 0x8, 0x1f ;  /* 0x09001f00020b7f89 */ /* 0x00102200000e0000 */
[----:B------:R-:W-:Y:S01]  /*1120*/  BSSY.RECONVERGENT B1, `(.L_x_142) ;  /* 0x0000017000017945 */ /* 0x000fe20003800200 */
[----:B---3--:R-:W-:Y:S02]  /*1130*/  IMAD.MOV.U32 R4, RZ, RZ, R6 ;  /* 0x000000ffff047224 */ /* 0x008fe400078e0006 */
[----:B--2---:R2:W3:Y:S01]  /*1140*/  SHFL.DOWN PT, R13, R6, 0x8, 0x1f ;  /* 0x09001f00060d7f89 */ /* 0x0044e200000e0000 */
[----:B------:R-:W-:Y:S02]  /*1150*/  IMAD.MOV.U32 R5, RZ, RZ, R7 ;  /* 0x000000ffff057224 */ /* 0x000fe400078e0007 */
[----:B------:R-:W-:Y:S01]  /*1160*/  IMAD.MOV.U32 R3, RZ, RZ, R2 ;  /* 0x000000ffff037224 */ /* 0x000fe200078e0002 */
[----:B----4-:R2:W4:Y:S01]  /*1170*/  SHFL.DOWN PT, R8, R7, 0x8, 0x1f ;  /* 0x09001f0007087f89 */ /* 0x01052200000e0000 */
[----:B------:R-:W-:Y:S05]  /*1180*/  @P5 BRA `(.L_x_143) ;  /* 0x0000000000405947 */ /* 0x000fea0003800000 */
[----:B0-----:R-:W-:Y:S01]  /*1190*/  FSETP.GEU.AND P0, PT, |R2|, |R11|, PT ;  /* 0x4000000b0200720b */ /* 0x001fe20003f0e200 */
[----:B---3--:R-:W-:Y:S02]  /*11a0*/  IMAD.MOV.U32 R4, RZ, RZ, R13 ;  /* 0x000000ffff047224 */ /* 0x008fe400078e000d */
        /* <DEDUP_REMOVED lines=14> */
.L_x_143:
[----:B------:R-:W-:Y:S05]  /*1290*/  BSYNC.RECONVERGENT B1 ;  /* 0x0000000000017941 */ /* 0x000fea0003800200 */
.L_x_142:
[----:B0-----:R0:W0:Y:S01]  /*12a0*/  SHFL.DOWN PT, R2, R3, 0x10, 0x1f ;  /* 0x0a001f0003027f89 */ /* 0x00102200000e0000 */
[----:B------:R-:W-:Y:S01]  /*12b0*/  BSSY.RECONVERGENT B1, `(.L_x_144) ;  /* 0x0000017000017945 */ /* 0x000fe20003800200 */
[----:B--2---:R-:W-:Y:S02]  /*12c0*/  IMAD.MOV.U32 R7, RZ, RZ, R4 ;  /* 0x000000ffff077224 */ /* 0x004fe400078e0004 */
[----:B------:R2:W0:Y:S01]  /*12d0*/  SHFL.DOWN PT, R11, R4, 0x10, 0x1f ;  /* 0x0a001f00040b7f89 */ /* 0x00042200000e0000 */
[----:B----4-:R-:W-:Y:S02]  /*12e0*/  IMAD.MOV.U32 R8, RZ, RZ, R5 ;  /* 0x000000ffff087224 */ /* 0x010fe400078e0005 */
[----:B------:R-:W-:Y:S01]  /*12f0*/  IMAD.MOV.U32 R6, RZ, RZ, R3 ;  /* 0x000000ffff067224 */ /* 0x000fe200078e0003 */
[----:B-1----:R2:W1:Y:S01]  /*1300*/  SHFL.DOWN PT, R10, R5, 0x10, 0x1f ;  /* 0x0a001f00050a7f89 */ /* 0x00246200000e0000 */
[----:B------:R-:W-:Y:S05]  /*1310*/  @P4 BRA `(.L_x_145) ;  /* 0x0000000000404947 */ /* 0x000fea0003800000 */
        /* <DEDUP_REMOVED lines=16> */
.L_x_145:
[----:B------:R-:W-:Y:S05]  /*1420*/  BSYNC.RECONVERGENT B1 ;  /* 0x0000000000017941 */ /* 0x000fea0003800200 */
.L_x_144:
[----:B------:R-:W-:Y:S04]  /*1430*/  BSSY.RECONVERGENT B1, `(.L_x_146) ;  /* 0x000000c000017945 */ /* 0x000fe80003800200 */
[----:B------:R-:W-:Y:S05]  /*1440*/  @P2 BRA `(.L_x_147) ;  /* 0x0000000000282947 */ /* 0x000fea0003800000 */
[----:B--2---:R-:W2:Y:S01]  /*1450*/  S2R R4, SR_CgaCtaId ;  /* 0x0000000000047919 */ /* 0x004ea20000008800 */
[----:B0-----:R-:W-:Y:S02]  /*1460*/  MOV R3, 0x400 ;  /* 0x0000040000037802 */ /* 0x001fe40000000f00 */
[----:B------:R-:W-:-:S04]  /*1470*/  SHF.R.U32.HI R2, RZ, 0x1, R9 ;  /* 0x00000001ff027819 */ /* 0x000fc80000011609 */
[----:B------:R-:W-:Y:S02]  /*1480*/  LOP3.LUT R2, R2, 0x1f0, RZ, 0xc0, !PT ;  /* 0x000001f002027812 */ /* 0x000fe400078ec0ff */
[----:B--2---:R-:W-:-:S05]  /*1490*/  LEA R3, R4, R3, 0x18 ;  /* 0x0000000304037211 */ /* 0x004fca00078ec0ff */
[----:B------:R-:W-:Y:S02]  /*14a0*/  IMAD.IADD R5, R2, 0x1, R3 ;  /* 0x0000000102057824 */ /* 0x000fe400078e0203 */
[----:B------:R-:W-:Y:S02]  /*14b0*/  IMAD.MOV.U32 R2, RZ, RZ, R7 ;  /* 0x000000ffff027224 */ /* 0x000fe400078e0007 */
[----:B------:R-:W-:Y:S01]  /*14c0*/  IMAD.MOV.U32 R3, RZ, RZ, R8 ;  /* 0x000000ffff037224 */ /* 0x000fe200078e0008 */
[----:B------:R4:W-:Y:S04]  /*14d0*/  STS [R5+0x8], R6 ;  /* 0x0000080605007388 */ /* 0x0009e80000000800 */
[----:B------:R4:W-:Y:S02]  /*14e0*/  STS.64 [R5+0x10], R2 ;  /* 0x0000100205007388 */ /* 0x0009e40000000a00 */
.L_x_147:
[----:B------:R-:W-:Y:S05]  /*14f0*/  BSYNC.RECONVERGENT B1 ;  /* 0x0000000000017941 */ /* 0x000fea0003800200 */
.L_x_146:
[----:B------:R-:W-:Y:S01]  /*1500*/  BAR.SYNC.DEFER_BLOCKING 0x0 ;  /* 0x0000000000007b1d */ /* 0x000fe20000010000 */
[----:B------:R-:W-:-:S13]  /*1510*/  ISETP.NE.AND P2, PT, R9, RZ, PT ;  /* 0x000000ff0900720c */ /* 0x000fda0003f45270 */
[----:B------:R-:W-:Y:S05]  /*1520*/  @P2 BRA `(.L_x_148) ;  /* 0x0000004400582947 */ /* 0x000fea0003800000 */
[----:B0---4-:R-:W0:Y:S01]  /*1530*/  S2R R3, SR_CgaCtaId ;  /* 0x0000000000037919 */ /* 0x011e220000008800 */
[----:B------:R-:W-:Y:S01]  /*1540*/  MOV R2, 0x400 ;  /* 0x0000040000027802 */ /* 0x000fe20000000f00 */
[----:B------:R-:W-:Y:S03]  /*1550*/  BSSY.RECONVERGENT B1, `(.L_x_149) ;  /* 0x0000016000017945 */ /* 0x000fe60003800200 */
[----:B0-----:R-:W-:-:S05]  /*1560*/  LEA R26, R3, R2, 0x18 ;  /* 0x00000002031a7211 */ /* 0x001fca00078ec0ff */
[----:B--2---:R-:W0:Y:S04]  /*1570*/  LDS R5, [R26+0x18] ;  /* 0x000018001a057984 */ /* 0x004e280000000800 */
[----:B------:R2:W4:Y:S04]  /*1580*/  LDS.64 R2, [R26+0x20] ;  /* 0x000020001a027984 */ /* 0x0005280000000a00 */
[----:B------:R2:W1:Y:S04]  /*1590*/  LDS R22, [R26+0x28] ;  /* 0x000028001a167984 */ /* 0x0004680000000800 */
[----:B------:R2:W1:Y:S01]  /*15a0*/  LDS R16, [R26+0x38] ;  /* 0x000038001a107984 */ /* 0x0004620000000800 */
[----:B0-----:R-:W-:Y:S01]  /*15b0*/  FSETP.GEU.AND P0, PT, |R6|, |R5|, PT ;  /* 0x400000050600720b */ /* 0x001fe20003f0e200 */
[----:B------:R-:W-:-:S12]  /*15c0*/  IMAD.MOV.U32 R21, RZ, RZ, R5 ;  /* 0x000000ffff157224 */ /* 0x000fd800078e0005 */
[----:B-12-4-:R-:W-:Y:S05]  /*15d0*/  @!P0 BRA `(.L_x_150) ;  /* 0x0000000000348947 */ /* 0x016fea0003800000 */
        /* <DEDUP_REMOVED lines=13> */
.L_x_150:
[----:B------:R-:W-:Y:S05]  /*16b0*/  BSYNC.RECONVERGENT B1 ;  /* 0x0000000000017941 */ /* 0x000fea0003800200 */
.L_x_149:
        /* <DEDUP_REMOVED lines=10> */
[----:B---3--:R3:W1:Y:S04]  /*1760*/  LDS.64 R12, [R26+0x60] ;  /* 0x000060001a0c7984 */ /* 0x0086680000000a00 */
        /* <DEDUP_REMOVED lines=10> */
[C---:B------:R-:W-:Y:S02]  /*1810*/  @P3 ISETP.LT.U32.AND P1, PT, R2.reuse, R6, PT ;  /* 0x000000060200320c */ /* 0x040fe40003f21070 */
[CC--:B------:R-:W-:Y:S02]  /*1820*/  @P3 ISETP.GE.AND.EX P0, PT, R3.reuse, R7.reuse, PT, P0 ;  /* 0x000000070300320c */ /* 0x0c0fe40003f06300 */
[----:B------:R-:W-:Y:S02]  /*1830*/  @P3 ISETP.LT.AND.EX P1, PT, R3, R7, PT, P1 ;  /* 0x000000070300320c */ /* 0x000fe40003f21310 */
[----:B------:R-:W-:Y:S02]  /*1840*/  @P3 FSEL R23, R21, R22, !P0 ;  /* 0x0000001615173208 */ /* 0x000fe40004000000 */
[----:B------:R-:W-:-:S02]  /*1850*/  @P3 SEL R25, R2, R6, P1 ;  /* 0x0000000602193207 */ /* 0x000fc40000800000 */
[----:B------:R-:W-:-:S07]  /*1860*/  @P3 SEL R24, R3, R7, P1 ;  /* 0x0000000703183207 */ /* 0x000fce0000800000 */
.L_x_152:
[----:B------:R-:W-:Y:S05]  /*1870*/  BSYNC.RECONVERGENT B1 ;  /* 0x0000000000017941 */ /* 0x000fea0003800200 */
.L_x_151:
        /* <DEDUP_REMOVED lines=17> */
.L_x_154:
[----:B------:R-:W-:Y:S05]  /*1990*/  BSYNC.RECONVERGENT B1 ;  /* 0x0000000000017941 */ /* 0x000fea0003800200 */
.L_x_153:
        /* <DEDUP_REMOVED lines=17> */
.L_x_156:
[----:B------:R-:W-:Y:S05]  /*1ab0*/  BSYNC.RECONVERGENT B1 ;  /* 0x0000000000017941 */ /* 0x000fea0003800200 */
.L_x_155:
        /* <DEDUP_REMOVED lines=17> */
.L_x_158:
[----:B------:R-:W-:Y:S05]  /*1bd0*/  BSYNC.RECONVERGENT B1 ;  /* 0x0000000000017941 */ /* 0x000fea0003800200 */
.L_x_157:
        /* <DEDUP_REMOVED lines=17> */
.L_x_160:
[----:B------:R-:W-:Y:S05]  /*1cf0*/  BSYNC.RECONVERGENT B1 ;  /* 0x0000000000017941 */ /* 0x000fea0003800200 */
.L_x_159:
        /* <DEDUP_REMOVED lines=18> */
.L_x_135:
[----:B------:R-:W1:Y:S01]  /*1e20*/  S2R R14, SR_LANEID ;  /* 0x00000000000e7919 */ /* 0x000e620000000000 */
[----:B0-----:R-:W-:Y:S01]  /*1e30*/  LOP3.LUT R2, R9, 0x3e0, RZ, 0xc0, !PT ;  /* 0x000003e009027812 */ /* 0x001fe200078ec0ff */
[----:B------:R-:W-:Y:S01]  /*1e40*/  BSSY.RECONVERGENT B1, `(.L_x_161) ;  /* 0x0000026000017945 */ /* 0x000fe20003800200 */
[----:B------:R-:W-:Y:S02]  /*1e50*/  IMAD.MOV.U32 R16, RZ, RZ, R8 ;  /* 0x000000ffff107224 */ /* 0x000fe400078e0008 */
[----:B------:R-:W-:Y:S01]  /*1e60*/  LOP3.LUT R5, RZ, R2, RZ, 0x33, !PT ;  /* 0x00000002ff057212 */ /* 0x000fe200078e33ff */
[----:B------:R-:W-:-:S05]  /*1e70*/  VIADD R3, R2, 0x20 ;  /* 0x0000002002037836 */ /* 0x000fca0000000000 */
[----:B------:R-:W-:Y:S01]  /*1e80*/  ISETP.GT.AND P0, PT, R3, R10, PT ;  /* 0x0000000a0300720c */ /* 0x000fe20003f04270 */
[----:B------:R-:W-:-:S05]  /*1e90*/  IMAD.IADD R3, R10, 0x1, R5 ;  /* 0x000000010a037824 */ /* 0x000fca00078e0205 */
[----:B------:R-:W-:-:S05]  /*1ea0*/  SEL R3, R3, 0x1f, P0 ;  /* 0x0000001f03037807 */ /* 0x000fca0000000000 */
[----:B-----5:R0:W2:Y:S04]  /*1eb0*/  SHFL.DOWN PT, R5, R12, 0x1, R3 ;  /* 0x082000000c057989 */ /* 0x0200a800000e0003 */
[----:B------:R0:W3:Y:S01]  /*1ec0*/  SHFL.DOWN PT, R7, R8, 0x1, R3 ;  /* 0x0820000008077989 */ /* 0x0000e200000e0003 */
[CC--:B-1----:R-:W-:Y:S01]  /*1ed0*/  ISETP.GE.AND P0, PT, R14.reuse, R3.reuse, PT ;  /* 0x000000030e00720c */ /* 0x0c2fe20003f06270 */
[C---:B------:R-:W-:Y:S01]  /*1ee0*/  VIADD R4, R14.reuse, 0x4 ;  /* 0x000000040e047836 */ /* 0x040fe20000000000 */
[C---:B------:R-:W-:Y:S01]  /*1ef0*/  ISETP.NE.AND P3, PT, R14.reuse, RZ, PT ;  /* 0x000000ff0e00720c */ /* 0x040fe20003f65270 */
[C---:B------:R-:W-:Y:S02]  /*1f00*/  VIADD R2, R14.reuse, 0x2 ;  /* 0x000000020e027836 */ /* 0x040fe40000000000 */
[----:B------:R-:W-:Y:S01]  /*1f10*/  VIADD R6, R14, 0x8 ;  /* 0x000000080e067836 */ /* 0x000fe20000000000 */
[-C--:B------:R-:W-:Y:S01]  /*1f20*/  ISETP.GT.AND P4, PT, R4, R3.reuse, PT ;  /* 0x000000030400720c */ /* 0x080fe20003f84270 */
[----:B------:R-:W-:Y:S01]  /*1f30*/  VIADD R4, R14, 0x10 ;  /* 0x000000100e047836 */ /* 0x000fe20000000000 */
[-C--:B------:R-:W-:Y:S01]  /*1f40*/  ISETP.GT.AND P6, PT, R2, R3.reuse, PT ;  /* 0x000000030200720c */ /* 0x080fe20003fc4270 */
[----:B------:R0:W1:Y:S01]  /*1f50*/  SHFL.DOWN PT, R14, R11, 0x1, R3 ;  /* 0x082000000b0e7989 */ /* 0x00006200000e0003 */
[----:B------:R-:W-:Y:S01]  /*1f60*/  ISETP.GT.AND P2, PT, R6, R3, PT ;  /* 0x000000030600720c */ /* 0x000fe20003f44270 */
[----:B------:R-:W-:-:S02]  /*1f70*/  IMAD.MOV.U32 R6, RZ, RZ, R11 ;  /* 0x000000ffff067224 */ /* 0x000fc400078e000b */
[----:B------:R-:W-:Y:S01]  /*1f80*/  IMAD.MOV.U32 R2, RZ, RZ, R12 ;  /* 0x000000ffff027224 */ /* 0x000fe200078e000c */
[----:B--2---:R-:W-:Y:S09]  /*1f90*/  @P0 BRA `(.L_x_162) ;  /* 0x0000000000400947 */ /* 0x004ff20003800000 */
[----:B------:R-:W-:Y:S01]  /*1fa0*/  FSETP.GEU.AND P0, PT, |R12|, |R5|, PT ;  /* 0x400000050c00720b */ /* 0x000fe20003f0e200 */
[----:B-1----:R-:W-:Y:S02]  /*1fb0*/  IMAD.MOV.U32 R6, RZ, RZ, R14 ;  /* 0x000000ffff067224 */ /* 0x002fe400078e000e */
        /* <DEDUP_REMOVED lines=14> */
.L_x_162:
[----:B------:R-:W-:Y:S05]  /*20a0*/  BSYNC.RECONVERGENT B1 ;  /* 0x0000000000017941 */ /* 0x000fea0003800200 */
.L_x_161:
[----:B------:R2:W4:Y:S01]  /*20b0*/  SHFL.DOWN PT, R5, R2, 0x2, R3 ;  /* 0x0840000002057989 */ /* 0x00052200000e0003 */
[----:B------:R-:W-:Y:S01]  /*20c0*/  BSSY.RECONVERGENT B1, `(.L_x_163) ;  /* 0x0000018000017945 */ /* 0x000fe20003800200 */
[----:B------:R-:W-:Y:S01]  /*20d0*/  ISETP.GT.AND P5, PT, R4, R3, PT ;  /* 0x000000030400720c */ /* 0x000fe20003fa4270 */
[----:B------:R-:W-:Y:S01]  /*20e0*/  IMAD.MOV.U32 R4, RZ, RZ, R2 ;  /* 0x000000ffff047224 */ /* 0x000fe200078e0002 */
[----:B---3--:R2:W3:Y:S01]  /*20f0*/  SHFL.DOWN PT, R7, R6, 0x2, R3 ;  /* 0x0840000006077989 */ /* 0x0084e200000e0003 */
[----:B0-----:R-:W-:Y:S02]  /*2100*/  IMAD.MOV.U32 R12, RZ, RZ, R6 ;  /* 0x000000ffff0c7224 */ /* 0x001fe400078e0006 */
[----:B-1----:R-:W-:Y:S01]  /*2110*/  IMAD.MOV.U32 R14, RZ, RZ, R16 ;  /* 0x000000ffff0e7224 */ /* 0x002fe200078e0010 */
[----:B------:R2:W0:Y:S01]  /*2120*/  SHFL.DOWN PT, R11, R16, 0x2, R3 ;  /* 0x08400000100b7989 */ /* 0x00042200000e0003 */
[----:B------:R-:W-:Y:S06]  /*2130*/  @P6 BRA `(.L_x_164) ;  /* 0x0000000000406947 */ /* 0x000fec0003800000 */
[----:B----4-:R-:W-:Y:S01]  /*2140*/  FSETP.GEU.AND P0, PT, |R2|, |R5|, PT ;  /* 0x400000050200720b */ /* 0x010fe20003f0e200 */
[----:B------:R-:W-:Y:S02]  /*2150*/  IMAD.MOV.U32 R4, RZ, RZ, R5 ;  /* 0x000000ffff047224 */ /* 0x000fe400078e0005 */
[----:B---3--:R-:W-:Y:S02]  /*2160*/  IMAD.MOV.U32 R12, RZ, RZ, R7 ;  /* 0x000000ffff0c7224 */ /* 0x008fe400078e0007 */
        /* <DEDUP_REMOVED lines=13> */
.L_x_164:
[----:B------:R-:W-:Y:S05]  /*2240*/  BSYNC.RECONVERGENT B1 ;  /* 0x0000000000017941 */ /* 0x000fea0003800200 */
.L_x_163:
[----:B----4-:R1:W4:Y:S01]  /*2250*/  SHFL.DOWN PT, R5, R4, 0x4, R3 ;  /* 0x0880000004057989 */ /* 0x01032200000e0003 */
[----:B------:R-:W-:Y:S01]  /*2260*/  BSSY.RECONVERGENT B1, `(.L_x_165) ;  /* 0x0000017000017945 */ /* 0x000fe20003800200 */
[----:B--2---:R-:W-:Y:S02]  /*2270*/  IMAD.MOV.U32 R2, RZ, RZ, R4 ;  /* 0x000000ffff027224 */ /* 0x004fe400078e0004 */
[----:B---3--:R1:W2:Y:S01]  /*2280*/  SHFL.DOWN PT, R7, R12, 0x4, R3 ;  /* 0x088000000c077989 */ /* 0x0082a200000e0003 */
[----:B------:R-:W-:Y:S02]  /*2290*/  IMAD.MOV.U32 R6, RZ, RZ, R12 ;  /* 0x000000ffff067224 */ /* 0x000fe400078e000c */
[----:B------:R-:W-:Y:S01]  /*22a0*/  IMAD.MOV.U32 R8, RZ, RZ, R14 ;  /* 0x000000ffff087224 */ /* 0x000fe200078e000e */
[----:B0-----:R1:W0:Y:S01]  /*22b0*/  SHFL.DOWN PT, R11, R14, 0x4, R3 ;  /* 0x088000000e0b7989 */ /* 0x00122200000e0003 */
        /* <DEDUP_REMOVED lines=17> */
.L_x_166:
[----:B------:R-:W-:Y:S05]  /*23d0*/  BSYNC.RECONVERGENT B1 ;  /* 0x0000000000017941 */ /* 0x000fea0003800200 */
.L_x_165:
[----:B----4-:R3:W4:Y:S01]  /*23e0*/  SHFL.DOWN PT, R5, R2, 0x8, R3 ;  /* 0x0900000002057989 */ /* 0x01072200000e0003 */
[----:B------:R-:W-:Y:S01]  /*23f0*/  BSSY.RECONVERGENT B1, `(.L_x_167) ;  /* 0x0000017000017945 */ /* 0x000fe20003800200 */
[----:B-1----:R-:W-:Y:S02]  /*2400*/  IMAD.MOV.U32 R4, RZ, RZ, R2 ;  /* 0x000000ffff047224 */ /* 0x002fe400078e0002 */
[----:B--2---:R3:W1:Y:S01]  /*2410*/  SHFL.DOWN PT, R7, R6, 0x8, R3 ;  /* 0x0900000006077989 */ /* 0x00466200000e0003 */
[----:B------:R-:W-:Y:S02]  /*2420*/  IMAD.MOV.U32 R12, RZ, RZ, R6 ;  /* 0x000000ffff0c7224 */ /* 0x000fe400078e0006 */
[----:B------:R-:W-:Y:S01]  /*2430*/  IMAD.MOV.U32 R14, RZ, RZ, R8 ;  /* 0x000000ffff0e7224 */ /* 0x000fe200078e0008 */
[----:B0-----:R3:W0:Y:S01]  /*2440*/  SHFL.DOWN PT, R11, R8, 0x8, R3 ;  /* 0x09000000080b7989 */ /* 0x00162200000e0003 */
[----:B------:R-:W-:Y:S05]  /*2450*/  @P2 BRA `(.L_x_168) ;  /* 0x0000000000402947 */ /* 0x000fea0003800000 */
[----:B----4-:R-:W-:Y:S01]  /*2460*/  FSETP.GEU.AND P0, PT, |R2|, |R5|, PT ;  /* 0x400000050200720b */ /* 0x010fe20003f0e200 */
[----:B------:R-:W-:Y:S02]  /*2470*/  IMAD.MOV.U32 R4, RZ, RZ, R5 ;  /* 0x000000ffff047224 */ /* 0x000fe400078e0005 */
[----:B-1----:R-:W-:Y:S02]  /*2480*/  IMAD.MOV.U32 R12, RZ, RZ, R7 ;  /* 0x000000ffff0c7224 */ /* 0x002fe400078e0007 */
        /* <DEDUP_REMOVED lines=13> */
.L_x_168:
[----:B------:R-:W-:Y:S05]  /*2560*/  BSYNC.RECONVERGENT B1 ;  /* 0x0000000000017941 */ /* 0x000fea0003800200 */
.L_x_167:
[----:B----4-:R2:W4:Y:S01]  /*2570*/  SHFL.DOWN PT, R5, R4, 0x10, R3 ;  /* 0x0a00000004057989 */ /* 0x01052200000e0003 */
[----:B------:R-:W-:Y:S01]  /*2580*/  BSSY.RECONVERGENT B1, `(.L_x_169) ;  /* 0x0000017000017945 */ /* 0x000fe20003800200 */
[----:B---3--:R-:W-:Y:S02]  /*2590*/  IMAD.MOV.U32 R6, RZ, RZ, R4 ;  /* 0x000000ffff067224 */ /* 0x008fe400078e0004 */
[----:B0-----:R2:W0:Y:S01]  /*25a0*/  SHFL.DOWN PT, R11, R12, 0x10, R3 ;  /* 0x0a0000000c0b7989 */ /* 0x00142200000e0003 */
[----:B-1----:R-:W-:Y:S02]  /*25b0*/  IMAD.MOV.U32 R7, RZ, RZ, R12 ;  /* 0x000000ffff077224 */ /* 0x002fe400078e000c */
[----:B------:R-:W-:Y:S01]  /*25c0*/  IMAD.MOV.U32 R8, RZ, RZ, R14 ;  /* 0x000000ffff087224 */ /* 0x000fe200078e000e */
[----:B------:R2:W1:Y:S01]  /*25d0*/  SHFL.DOWN PT, R13, R14, 0x10, R3 ;  /* 0x0a0000000e0d7989 */ /* 0x00046200000e0003 */
[----:B------:R-:W-:Y:S05]  /*25e0*/  @P5 BRA `(.L_x_170) ;  /* 0x0000000000405947 */ /* 0x000fea0003800000 */
[----:B----4-:R-:W-:Y:S01]  /*25f0*/  FSETP.GEU.AND P0, PT, |R4|, |R5|, PT ;  /* 0x400000050400720b */ /* 0x010fe20003f0e200 */
[----:B------:R-:W-:Y:S02]  /*2600*/  IMAD.MOV.U32 R6, RZ, RZ, R5 ;  /* 0x000000ffff067224 */ /* 0x000fe400078e0005 */
[----:B0-----:R-:W-:Y:S02]  /*2610*/  IMAD.MOV.U32 R7, RZ, RZ, R11 ;  /* 0x000000ffff077224 */ /* 0x001fe400078e000b */
[----:B-1----:R-:W-:-:S08]  /*2620*/  IMAD.MOV.U32 R8, RZ, RZ, R13 ;  /* 0x000000ffff087224 */ /* 0x002fd000078e000d */
        /* <DEDUP_REMOVED lines=12> */
.L_x_170:
[----:B------:R-:W-:Y:S05]  /*26f0*/  BSYNC.RECONVERGENT B1 ;  /* 0x0000000000017941 */ /* 0x000fea0003800200 */
.L_x_169:
[----:B------:R-:W-:Y:S04]  /*2700*/  BSSY.RECONVERGENT B1, `(.L_x_171) ;  /* 0x000000c000017945 */ /* 0x000fe80003800200 */
[----:B------:R-:W-:Y:S05]  /*2710*/  @P3 BRA `(.L_x_172) ;  /* 0x0000000000283947 */ /* 0x000fea0003800000 */
[----:B--2---:R-:W2:Y:S01]  /*2720*/  S2R R4, SR_CgaCtaId ;  /* 0x0000000000047919 */ /* 0x004ea20000008800 */
[----:B------:R-:W-:Y:S02]  /*2730*/  MOV R3, 0x400 ;  /* 0x0000040000037802 */ /* 0x000fe40000000f00 */
[----:B------:R-:W-:-:S04]  /*2740*/  SHF.R.U32.HI R2, RZ, 0x1, R9 ;  /* 0x00000001ff027819 */ /* 0x000fc80000011609 */
[----:B------:R-:W-:Y:S02]  /*2750*/  LOP3.LUT R2, R2, 0x1f0, RZ, 0xc0, !PT ;  /* 0x000001f002027812 */ /* 0x000fe400078ec0ff */
[----:B--2---:R-:W-:-:S05]  /*2760*/  LEA R3, R4, R3, 0x18 ;  /* 0x0000000304037211 */ /* 0x004fca00078ec0ff */
[----:B----4-:R-:W-:Y:S02]  /*2770*/  IMAD.IADD R5, R2, 0x1, R3 ;  /* 0x0000000102057824 */ /* 0x010fe400078e0203 */
[----:B------:R-:W-:Y:S02]  /*2780*/  IMAD.MOV.U32 R2, RZ, RZ, R7 ;  /* 0x000000ffff027224 */ /* 0x000fe400078e0007 */
[----:B------:R-:W-:Y:S01]  /*2790*/  IMAD.MOV.U32 R3, RZ, RZ, R8 ;  /* 0x000000ffff037224 */ /* 0x000fe200078e0008 */
[----:B------:R3:W-:Y:S04]  /*27a0*/  STS [R5+0x8], R6 ;  /* 0x0000080605007388 */ /* 0x0007e80000000800 */
[----:B------:R3:W-:Y:S02]  /*27b0*/  STS.64 [R5+0x10], R2 ;  /* 0x0000100205007388 */ /* 0x0007e40000000a00 */
.L_x_172:
[----:B------:R-:W-:Y:S05]  /*27c0*/  BSYNC.RECONVERGENT B1 ;  /* 0x0000000000017941 */ /* 0x000fea0003800200 */
.L_x_171:
[----:B------:R-:W-:Y:S01]  /*27d0*/  BAR.SYNC.DEFER_BLOCKING 0x0 ;  /* 0x0000000000007b1d */ /* 0x000fe20000010000 */
[----:B------:R-:W-:-:S13]  /*27e0*/  ISETP.NE.AND P2, PT, R9, RZ, PT ;  /* 0x000000ff0900720c */ /* 0x000fda0003f45270 */
[----:B------:R-:W-:Y:S05]  /*27f0*/  @P2 BRA `(.L_x_148) ;  /* 0x0000003000a42947 */ /* 0x000fea0003800000 */
[C---:B------:R-:W-:Y:S01]  /*2800*/  ISETP.GE.AND P0, PT, R10.reuse, 0x21, PT ;  /* 0x000000210a00780c */ /* 0x040fe20003f06270 */
[----:B---3--:R-:W-:Y:S01]  /*2810*/  IMAD.MOV.U32 R2, RZ, RZ, R6 ;  /* 0x000000ffff027224 */ /* 0x008fe200078e0006 */
[C---:B------:R-:W-:Y:S01]  /*2820*/  ISETP.GE.AND P5, PT, R10.reuse, 0x41, PT ;  /* 0x000000410a00780c */ /* 0x040fe20003fa6270 */
[----:B0-----:R-:W-:Y:S01]  /*2830*/  IMAD.MOV.U32 R11, RZ, RZ, R7 ;  /* 0x000000ffff0b7224 */ /* 0x001fe200078e0007 */
[C---:B------:R-:W-:Y:S01]  /*2840*/  ISETP.GE.AND P4, PT, R10.reuse, 0x61, PT ;  /* 0x000000610a00780c */ /* 0x040fe20003f86270 */
[----:B--2---:R-:W-:Y:S01]  /*2850*/  IMAD.MOV.U32 R4, RZ, RZ, R8 ;  /* 0x000000ffff047224 */ /* 0x004fe200078e0008 */
[----:B------:R-:W-:-:S07]  /*2860*/  ISETP.GE.AND P3, PT, R10, 0x81, PT ;  /* 0x000000810a00780c */ /* 0x000fce0003f66270 */
[----:B------:R-:W-:Y:S06]  /*2870*/  @!P0 BRA `(.L_x_173) ;  /* 0x00000000005c8947 */ /* 0x000fec0003800000 */
[----:B------:R-:W0:Y:S01]  /*2880*/  S2UR UR5, SR_CgaCtaId ;  /* 0x00000000000579c3 */ /* 0x000e220000008800 */
[----:B------:R-:W-:Y:S01]  /*2890*/  UMOV UR4, 0x400 ;  /* 0x0000040000047882 */ /* 0x000fe20000000000 */
[----:B------:R-:W-:Y:S01]  /*28a0*/  BSSY.RECONVERGENT B1, `(.L_x_173) ;  /* 0x0000014000017945 */ /* 0x000fe20003800200 */
        /* <DEDUP_REMOVED lines=19> */
.L_x_174:
[----:B------:R-:W-:Y:S05]  /*29e0*/  BSYNC.RECONVERGENT B1 ;  /* 0x0000000000017941 */ /* 0x000fea0003800200 */
.L_x_173:
[----:B------:R-:W-:Y:S02]  /*29f0*/  IMAD.MOV.U32 R3, RZ, RZ, R2 ;  /* 0x000000ffff037224 */ /* 0x000fe400078e0002 */
[----:B------:R-:W-:Y:S02]  /*2a00*/  IMAD.MOV.U32 R9, RZ, RZ, R11 ;  /* 0x000000ffff097224 */ /* 0x000fe400078e000b */
[----:B------:R-:W-:Y:S01]  /*2a10*/  IMAD.MOV.U32 R8, RZ, RZ, R4 ;  /* 0x000000ffff087224 */ /* 0x000fe200078e0004 */
[----:B------:R-:W-:Y:S06]  /*2a20*/  @!P5 BRA `(.L_x_175) ;  /* 0x00000000005cd947 */ /* 0x000fec0003800000 */
[----:B------:R-:W0:Y:S01]  /*2a30*/  S2UR UR5, SR_CgaCtaId ;  /* 0x00000000000579c3 */ /* 0x000e220000008800 */
[----:B------:R-:W-:Y:S01]  /*2a40*/  UMOV UR4, 0x400 ;  /* 0x0000040000047882 */ /* 0x000fe20000000000 */
[----:B------:R-:W-:Y:S01]  /*2a50*/  BSSY.RECONVERGENT B1, `(.L_x_175) ;  /* 0x0000014000017945 */ /* 0x000fe20003800200 */
[----:B0-----:R-:W-:-:S09]  /*2a60*/  ULEA UR4, UR5, UR4, 0x18 ;  /* 0x0000000405047291 */ /* 0x001fd2000f8ec0ff */
[----:B----4-:R-:W0:Y:S04]  /*2a70*/  LDS R5, [UR4+0x28] ;  /* 0x00002804ff057984 */ /* 0x010e280008000800 */
        /* <DEDUP_REMOVED lines=17> */
.L_x_176:
[----:B------:R-:W-:Y:S05]  /*2b90*/  BSYNC.RECONVERGENT B1 ;  /* 0x0000000000017941 */ /* 0x000fea0003800200 */
.L_x_175:
[C---:B------:R-:W-:Y:S01]  /*2ba0*/  ISETP.GE.AND P1, PT, R10.reuse, 0xa1, PT ;  /* 0x000000a10a00780c */ /* 0x040fe20003f26270 */
[----:B------:R-:W-:Y:S01]  /*2bb0*/  IMAD.MOV.U32 R2, RZ, RZ, R3 ;  /* 0x000000ffff027224 */ /* 0x000fe200078e0003 */
[C---:B------:R-:W-:Y:S01]  /*2bc0*/  ISETP.GE.AND P5, PT, R10.reuse, 0xc1, PT ;  /* 0x000000c10a00780c */ /* 0x040fe20003fa6270 */
[----:B------:R-:W-:Y:S01]  /*2bd0*/  IMAD.MOV.U32 R7, RZ, RZ, R9 ;  /* 0x000000ffff077224 */ /* 0x000fe200078e0009 */
[----:B------:R-:W-:Y:S01]  /*2be0*/  ISETP.GE.AND P6, PT, R10, 0xe1, PT ;  /* 0x000000e10a00780c */ /* 0x000fe20003fc6270 */
[----:B------:R-:W-:Y:S01]  /*2bf0*/  IMAD.MOV.U32 R6, RZ, RZ, R8 ;  /* 0x000000ffff067224 */ /* 0x000fe200078e0008 */
[----:B------:R-:W-:Y:S11]  /*2c00*/  @!P4 BRA `(.L_x_177) ;  /* 0x00000000005cc947 */ /* 0x000ff60003800000 */
        /* <DEDUP_REMOVED lines=22> */
.L_x_178:
[----:B------:R-:W-:Y:S05]  /*2d70*/  BSYNC.RECONVERGENT B1 ;  /* 0x0000000000017941 */ /* 0x000fea0003800200 */
.L_x_177:
        /* <DEDUP_REMOVED lines=26> */
.L_x_180:
[----:B------:R-:W-:Y:S05]  /*2f20*/  BSYNC.RECONVERGENT B1 ;  /* 0x0000000000017941 */ /* 0x000fea0003800200 */
.L_x_179:
        /* <DEDUP_REMOVED lines=26> */
.L_x_182:
[----:B------:R-:W-:Y:S05]  /*30d0*/  BSYNC.RECONVERGENT B1 ;  /* 0x0000000000017941 */ /* 0x000fea0003800200 */
.L_x_181:
        /* <DEDUP_REMOVED lines=26> */
.L_x_184:
[----:B------:R-:W-:Y:S05]  /*3280*/  BSYNC.RECONVERGENT B1 ;  /* 0x0000000000017941 */ /* 0x000fea0003800200 */
.L_x_183:
[----:B------:R-:W-:Y:S02]  /*3290*/  IMAD.MOV.U32 R6, RZ, RZ, R3 ;  /* 0x000000ffff067224 */ /* 0x000fe400078e0003 */
[----:B------:R-:W-:Y:S02]  /*32a0*/  IMAD.MOV.U32 R7, RZ, RZ, R9 ;  /* 0x000000ffff077224 */ /* 0x000fe400078e0009 */
[----:B------:R-:W-:Y:S01]  /*32b0*/  IMAD.MOV.U32 R8, RZ, RZ, R4 ;  /* 0x000000ffff087224 */ /* 0x000fe200078e0004 */
[----:B------:R-:W-:Y:S06]  /*32c0*/  @!P6 BRA `(.L_x_148) ;  /* 0x0000002400f0e947 */ /* 0x000fec0003800000 */
[----:B------:R-:W0:Y:S01]  /*32d0*/  S2UR UR5, SR_CgaCtaId ;  /* 0x00000000000579c3 */ /* 0x000e220000008800 */
[----:B------:R-:W-:Y:S02]  /*32e0*/  UMOV UR4, 0x400 ;  /* 0x0000040000047882 */ /* 0x000fe40000000000 */
        /* <DEDUP_REMOVED lines=21> */
.L_x_116:
[----:B------:R-:W0:Y:S01]  /*3440*/  S2R R15, SR_TID.X ;  /* 0x00000000000f7919 */ /* 0x000e220000002100 */
[----:B------:R-:W1:Y:S02]  /*3450*/  LDCU.128 UR12, c[0x0][0x380] ;  /* 0x00007000ff0c77ac */ /* 0x000e640008000c00 */
[----:B-1----:R-:W-:Y:S02]  /*3460*/  IMAD.U32 R14, RZ, RZ, UR12 ;  /* 0x0000000cff0e7e24 */ /* 0x002fe4000f8e00ff */
[----:B------:R-:W-:Y:S01]  /*3470*/  IMAD.U32 R13, RZ, RZ, UR13 ;  /* 0x0000000dff0d7e24 */ /* 0x000fe2000f8e00ff */
[----:B0-----:R-:W-:-:S05]  /*3480*/  IADD3 R3, P0, PT, R6, R15, RZ ;  /* 0x0000000f06037210 */ /* 0x001fca0007f1e0ff */
[----:B------:R-:W-:Y:S01]  /*3490*/  IMAD.X R4, RZ, RZ, RZ, P0 ;  /* 0x000000ffff047224 */ /* 0x000fe200000e06ff */
[----:B------:R-:W-:-:S04]  /*34a0*/  LEA R2, P0, R3, R14, 0x2 ;  /* 0x0000000e03027211 */ /* 0x000fc800078010ff */
[----:B------:R-:W-:-:S05]  /*34b0*/  LEA.HI.X R3, R3, R13, R4, 0x2, P0 ;  /* 0x0000000d03037211 */ /* 0x000fca00000f1404 */
[----:B------:R-:W2:Y:S04]  /*34c0*/  LDG.E R4, desc[UR10][R2.64] ;  /* 0x0000000a02047981 */ /* 0x000ea8000c1e1900 */
[----:B------:R-:W2:Y:S04]  /*34d0*/  LDG.E R5, desc[UR10][R2.64+0x400] ;  /* 0x0004000a02057981 */ /* 0x000ea8000c1e1900 */
[----:B------:R-:W3:Y:S04]  /*34e0*/  LDG.E R8, desc[UR10][R2.64+0x800] ;  /* 0x0008000a02087981 */ /* 0x000ee8000c1e1900 */
[----:B------:R-:W4:Y:S04]  /*34f0*/  LDG.E R9, desc[UR10][R2.64+0xc00] ;  /* 0x000c000a02097981 */ /* 0x000f28000c1e1900 */
[----:B------:R0:W5:Y:S01]  /*3500*/  LDG.E R16, desc[UR10][R2.64+0x1000] ;  /* 0x0010000a02107981 */ /* 0x000162000c1e1900 */
[----:B------:R-:W-:Y:S01]  /*3510*/  IMAD.U32 R12, RZ, RZ, UR14 ;  /* 0x0000000eff0c7e24 */ /* 0x000fe2000f8e00ff */
[----:B------:R-:W-:Y:S01]  /*3520*/  LOP3.LUT R10, R15, 0x400, RZ, 0xfc, !PT ;  /* 0x000004000f0a7812 */ /* 0x000fe200078efcff */
[----:B------:R-:W-:-:S03]  /*3530*/  IMAD.U32 R11, RZ, RZ, UR15 ;  /* 0x0000000fff0b7e24 */ /* 0x000fc6000f8e00ff */
[----:B0-----:R-:W-:-:S05]  /*3540*/  IADD3 R3, P5, PT, R6, R12, RZ ;  /* 0x0000000c06037210 */ /* 0x001fca0007fbe0ff */
[----:B------:R-:W-:Y:S01]  /*3550*/  IMAD.X R17, RZ, RZ, R11, P5 ;  /* 0x000000ffff117224 */ /* 0x000fe200028e060b */
[----:B--2---:R-:W-:-:S04]  /*3560*/  FSETP.GEU.AND P0, PT, |R4|, |R5|, PT ;  /* 0x400000050400720b */ /* 0x004fc80003f0e200 */
[----:B------:R-:W-:Y:S01]  /*3570*/  FSEL R5, R4, R5, P0 ;  /* 0x0000000504057208 */ /* 0x000fe20000000000 */
[----:B------:R-:W-:-:S03]  /*3580*/  VIADD R4, R15, 0x100 ;  /* 0x000001000f047836 */ /* 0x000fc60000000000 */
[----:B---3--:R-:W-:-:S04]  /*3590*/  FSETP.GEU.AND P1, PT, |R5|, |R8|, PT ;  /* 0x400000080500720b */ /* 0x008fc80003f2e200 */
[----:B------:R-:W-:-:S04]  /*35a0*/  FSEL R8, R5, R8, P1 ;  /* 0x0000000805087208 */ /* 0x000fc80000800000 */
[----:B----4-:R-:W-:-:S04]  /*35b0*/  FSETP.GEU.AND P2, PT, |R8|, |R9|, PT ;  /* 0x400000090800720b */ /* 0x010fc80003f4e200 */
[----:B------:R-:W-:Y:S01]  /*35c0*/  FSEL R5, R8, R9, P2 ;  /* 0x0000000908057208 */ /* 0x000fe20001000000 */
[C---:B------:R-:W-:Y:S01]  /*35d0*/  VIADD R9, R15.reuse, 0x200 ;  /* 0x000002000f097836 */ /* 0x040fe20000000000 */
[----:B------:R-:W-:Y:S02]  /*35e0*/  @P1 SEL R9, R15, R4, P0 ;  /* 0x000000040f091207 */ /* 0x000fe40000000000 */
[----:B-----5:R-:W-:Y:S02]  /*35f0*/  FSETP.GEU.AND P3, PT, |R5|, |R16|, PT ;  /* 0x400000100500720b */ /* 0x020fe40003f6e200 */
[----:B------:R-:W-:-:S03]  /*3600*/  ISETP.LE.U32.AND P1, PT, R7, UR6, PT ;  /* 0x0000000607007c0c */ /* 0x000fc6000bf23070 */
[----:B------:R-:W-:Y:S01]  /*3610*/  @!P2 VIADD R9, R15, 0x300 ;  /* 0x000003000f09a836 */ /* 0x000fe20000000000 */
[----:B------:R-:W-:-:S07]  /*3620*/  ISETP.GE.U32.AND.EX P1, PT, RZ, R18, PT, P1 ;  /* 0x00000012ff00720c */ /* 0x000fce0003f26110 */
[C---:B------:R-:W-:Y:S02]  /*3630*/  @P3 ISETP.GE.U32.AND P0, PT, R9.reuse, R10, PT ;  /* 0x0000000a0900320c */ /* 0x040fe40003f06070 */
[-C--:B------:R-:W-:Y:S02]  /*3640*/  IADD3 R10, P2, PT, R10, R3.reuse, RZ ;  /* 0x000000030a0a7210 */ /* 0x080fe40007f5e0ff */
[----:B------:R-:W-:Y:S01]  /*3650*/  @P3 IADD3 R3, P4, PT, R9, R3, RZ ;  /* 0x0000000309033210 */ /* 0x000fe20007f9e0ff */
[----:B------:R-:W-:Y:S01]  /*3660*/  IMAD.MOV.U32 R9, RZ, RZ, R16 ;  /* 0x000000ffff097224 */ /* 0x000fe200078e0010 */
[----:B------:R-:W-:Y:S01]  /*3670*/  @P3 ISETP.GE.U32.AND.EX P0, PT, RZ, RZ, PT, P0 ;  /* 0x000000ffff00320c */ /* 0x000fe20003f06100 */
[--C-:B------:R-:W-:Y:S02]  /*3680*/  IMAD.X R8, RZ, RZ, R17.reuse, P2 ;  /* 0x000000ffff087224 */ /* 0x100fe400010e0611 */
[----:B------:R-:W-:Y:S01]  /*3690*/  @P3 IMAD.X R17, RZ, RZ, R17, P4 ;  /* 0x000000ffff113224 */ /* 0x000fe200020e0611 */
[----:B------:R-:W-:-:S04]  /*36a0*/  @P3 FSETP.LT.OR P0, PT, |R16|, |R5|, !P0 ;  /* 0x400000051000320b */ /* 0x000fc80004701600 */
[----:B------:R-:W-:Y:S02]  /*36b0*/  @P3 FSEL R9, R5, R9, P0 ;  /* 0x0000000905093208 */ /* 0x000fe40000000000 */
[----:B------:R-:W-:Y:S02]  /*36c0*/  @P3 SEL R10, R3, R10, P0 ;  /* 0x0000000a030a3207 */ /* 0x000fe40000000000 */
[----:B------:R-:W-:Y:S01]  /*36d0*/  @P3 SEL R8, R17, R8, P0 ;  /* 0x0000000811083207 */ /* 0x000fe20000000000 */
[----:B------:R-:W-:Y:S06]  /*36e0*/  @P1 BRA `(.L_x_185) ;  /* 0x0000001000641947 */ /* 0x000fec0003800000 */
[----:B------:R-:W0:Y:S01]  /*36f0*/  LDCU.64 UR8, c[0x0][0x3e8] ;  /* 0x00007d00ff0877ac */ /* 0x000e220008000a00 */
[----:B------:R-:W-:Y:S01]  /*3700*/  ISETP.NE.AND P0, PT, R15, RZ, PT ;  /* 0x000000ff0f00720c */ /* 0x000fe20003f05270 */
[----:B------:R-:W-:Y:S01]  /*3710*/  BSSY.RECONVERGENT B1, `(.L_x_186) ;  /* 0x0000012000017945 */ /* 0x000fe20003800200 */
[----:B------:R-:W-:Y:S01]  /*3720*/  UMOV UR4, 0x8 ;  /* 0x0000000800047882 */ /* 0x000fe20000000000 */
[----:B------:R-:W-:Y:S02]  /*3730*/  UMOV UR5, 0x0 ;  /* 0x0000000000057882 */ /* 0x000fe40000000000 */
[----:B0-----:R-:W-:-:S04]  /*3740*/  UIMAD.WIDE.U32 UR4, UR8, 0x1, UR4 ;  /* 0x00000001080478a5 */ /* 0x001fc8000f8e0004 */
[----:B------:R-:W-:Y:S02]  /*3750*/  UIADD3 UR7, UPT, UPT, UR5, UR9, URZ ;  /* 0x0000000905077290 */ /* 0x000fe4000fffe0ff */
[----:B------:R-:W-:Y:S02]  /*3760*/  IMAD.U32 R3, RZ, RZ, UR5 ;  /* 0x00000005ff037e24 */ /* 0x000fe4000f8e00ff */
[----:B------:R-:W-:Y:S02]  /*3770*/  IMAD.U32 R2, RZ, RZ, UR4 ;  /* 0x00000004ff027e24 */ /* 0x000fe4000f8e00ff */
[----:B------:R-:W-:Y:S01]  /*3780*/  IMAD.U32 R3, RZ, RZ, UR7 ;  /* 0x00000007ff037e24 */ /* 0x000fe2000f8e00ff */
[----:B------:R-:W-:Y:S06]  /*3790*/  @P0 BRA `(.L_x_187) ;  /* 0x0000000000240947 */ /* 0x000fec0003800000 */
[----:B------:R-:W-:Y:S02]  /*37a0*/  IMAD.MOV.U32 R16, RZ, RZ, 0x500 ;  /* 0x00000500ff107424 */ /* 0x000fe400078e00ff */
[----:B------:R-:W-:-:S05]  /*37b0*/  IMAD.MOV.U32 R17, RZ, RZ, 0x0 ;  /* 0x00000000ff117424 */ /* 0x000fca00078e00ff */
[----:B------:R-:W2:Y:S01]  /*37c0*/  ATOMG.E.ADD.64.STRONG.GPU PT, R4, desc[UR10][R2.64], R16 ;  /* 0x80000010020479a8 */ /* 0x000ea200081ef50a */
[----:B------:R-:W0:Y:S01]  /*37d0*/  S2UR UR5, SR_CgaCtaId ;  /* 0x00000000000579c3 */ /* 0x000e220000008800 */
[----:B------:R-:W-:Y:S02]  /*37e0*/  UMOV UR4, 0x400 ;  /* 0x0000040000047882 */ /* 0x000fe40000000000 */
[----:B0-----:R-:W-:Y:S01]  /*37f0*/  ULEA UR4, UR5, UR4, 0x18 ;  /* 0x0000000405047291 */ /* 0x001fe2000f8ec0ff */
[----:B--2---:R-:W-:-:S05]  /*3800*/  IADD3 R4, P0, PT, R4, UR6, RZ ;  /* 0x0000000604047c10 */ /* 0x004fca000ff1e0ff */
[----:B------:R-:W-:-:S05]  /*3810*/  IMAD.X R5, RZ, RZ, R5, P0 ;  /* 0x000000ffff057224 */ /* 0x000fca00000e0605 */
[----:B------:R0:W-:Y:S03]  /*3820*/  STS.64 [UR4+0x98], R4 ;  /* 0x00009804ff007988 */ /* 0x0001e60008000a04 */
.L_x_187:
[----:B------:R-:W-:Y:S05]  /*3830*/  BSYNC.RECONVERGENT B1 ;  /* 0x0000000000017941 */ /* 0x000fea0003800200 */
.L_x_186:
[----:B------:R-:W1:Y:S08]  /*3840*/  S2UR UR5, SR_CgaCtaId ;  /* 0x00000000000579c3 */ /* 0x000e700000008800 */
[----:B------:R-:W-:Y:S06]  /*3850*/  BAR.SYNC.DEFER_BLOCKING 0x0 ;  /* 0x0000000000007b1d */ /* 0x000fec0000010000 */
[----:B------:R-:W-:-:S02]  /*3860*/  UMOV UR4, 0x400 ;  /* 0x0000040000047882 */ /* 0x000fc40000000000 */
[----:B-1----:R-:W-:-:S06]  /*3870*/  ULEA UR4, UR5, UR4, 0x18 ;  /* 0x0000000405047291 */ /* 0x002fcc000f8ec0ff */
[----:B------:R-:W-:-:S05]  /*3880*/  IMAD.U32 R25, RZ, RZ, UR4 ;  /* 0x00000004ff197e24 */ /* 0x000fca000f8e00ff */
[----:B0-----:R-:W0:Y:S02]  /*3890*/  LDS.64 R4, [R25+0x98] ;  /* 0x0000980019047984 */ /* 0x001e240000000a00 */
[----:B0-----:R-:W-:-:S04]  /*38a0*/  IADD3 R6, P1, PT, R4, 0x500, RZ ;  /* 0x0000050004067810 */ /* 0x001fc80007f3e0ff */
[----:B------:R-:W-:Y:S01]  /*38b0*/  ISETP.GT.U32.AND P0, PT, R6, R7, PT ;  /* 0x000000070600720c */ /* 0x000fe20003f04070 */
[----:B------:R-:W-:-:S05]  /*38c0*/  IMAD.X R17, RZ, RZ, R5, P1 ;  /* 0x000000ffff117224 */ /* 0x000fca00008e0605 */
[----:B------:R-:W-:-:S13]  /*38d0*/  ISETP.GT.AND.EX P0, PT, R17, R18, PT, P0 ;  /* 0x000000121100720c */ /* 0x000fda0003f04300 */
[----:B------:R-:W-:Y:S05]  /*38e0*/  @P0 BRA `(.L_x_188) ;  /* 0x0000000400700947 */ /* 0x000fea0003800000 */
[----:B------:R-:W-:Y:S01]  /*38f0*/  BSSY.RECONVERGENT B1, `(.L_x_188) ;  /* 0x000005b000017945 */ /* 0x000fe20003800200 */
[----:B------:R-:W-:Y:S01]  /*3900*/  IMAD.MOV.U32 R17, RZ, RZ, R9 ;  /* 0x000000ffff117224 */ /* 0x000fe200078e0009 */
[----:B------:R-:W0:Y:S01]  /*3910*/  LDCU.64 UR8, c[0x0][0x398] ;  /* 0x00007300ff0877ac */ /* 0x000e220008000a00 */
[----:B------:R-:W-:Y:S02]  /*3920*/  IMAD.MOV.U32 R19, RZ, RZ, R10 ;  /* 0x000000ffff137224 */ /* 0x000fe400078e000a */
[----:B------:R-:W-:Y:S01]  /*3930*/  IMAD.MOV.U32 R6, RZ, RZ, R8 ;  /* 0x000000ffff067224 */ /* 0x000fe200078e0008 */
[----:B------:R-:W1:Y:S06]  /*3940*/  LDCU.128 UR12, c[0x0][0x380] ;  /* 0x00007000ff0c77ac */ /* 0x000e6c0008000c00 */
.L_x_191:
[----:B------:R-:W-:Y:S01]  /*3950*/  IADD3 R7, P0, PT, R15, R4, RZ ;  /* 0x000000040f077210 */ /* 0x000fe20007f1e0ff */
[----:B-1----:R-:W-:Y:S02]  /*3960*/  IMAD.U32 R14, RZ, RZ, UR12 ;  /* 0x0000000cff0e7e24 */ /* 0x002fe4000f8e00ff */
[----:B------:R-:W-:Y:S02]  /*3970*/  IMAD.U32 R13, RZ, RZ, UR13 ;  /* 0x0000000dff0d7e24 */ /* 0x000fe4000f8e00ff */
[----:B------:R-:W-:Y:S01]  /*3980*/  IMAD.X R8, RZ, RZ, R5, P0 ;  /* 0x000000ffff087224 */ /* 0x000fe200000e0605 */
[----:B------:R-:W-:-:S04]  /*3990*/  LEA R22, P0, R7, R14, 0x2 ;  /* 0x0000000e07167211 */ /* 0x000fc800078010ff */
[----:B------:R-:W-:-:S05]  /*39a0*/  LEA.HI.X R23, R7, R13, R8, 0x2, P0 ;  /* 0x0000000d07177211 */ /* 0x000fca00000f1408 */
[----:B------:R-:W2:Y:S04]  /*39b0*/  LDG.E R5, desc[UR10][R22.64] ;  /* 0x0000000a16057981 */ /* 0x000ea8000c1e1900 */
[----:B------:R-:W3:Y:S04]  /*39c0*/  LDG.E R4, desc[UR10][R22.64+0x400] ;  /* 0x0004000a16047981 */ /* 0x000ee8000c1e1900 */
[----:B------:R-:W4:Y:S04]  /*39d0*/  LDG.E R21, desc[UR10][R22.64+0x800] ;  /* 0x0008000a16157981 */ /* 0x000f28000c1e1900 */
[----:B------:R-:W4:Y:S01]  /*39e0*/  LDG.E R16, desc[UR10][R22.64+0xc00] ;  /* 0x000c000a16107981 */ /* 0x000f22000c1e1900 */
[----:B------:R-:W-:-:S02]  /*39f0*/  IMAD.U32 R12, RZ, RZ, UR14 ;  /* 0x0000000eff0c7e24 */ /* 0x000fc4000f8e00ff */
[----:B------:R-:W-:Y:S01]  /*3a00*/  IMAD.U32 R11, RZ, RZ, UR15 ;  /* 0x0000000fff0b7e24 */ /* 0x000fe2000f8e00ff */
[----:B------:R1:W5:Y:S01]  /*3a10*/  LDG.E R9, desc[UR10][R22.64+0x1000] ;  /* 0x0010000a16097981 */ /* 0x000362000c1e1900 */
[----:B------:R-:W-:Y:S01]  /*3a20*/  BSSY.RECONVERGENT B2, `(.L_x_189) ;  /* 0x000002c000027945 */ /* 0x000fe20003800200 */
[----:B------:R-:W-:Y:S01]  /*3a30*/  BAR.SYNC.DEFER_BLOCKING 0x0 ;  /* 0x0000000000007b1d */ /* 0x000fe20000010000 */
[----:B------:R-:W-:-:S04]  /*3a40*/  IADD3 R7, P0, PT, R7, R12, RZ ;  /* 0x0000000c07077210 */ /* 0x000fc80007f1e0ff */
[C---:B------:R-:W-:Y:S01]  /*3a50*/  IADD3 R18, P3, PT, R7.reuse, 0x100, RZ ;  /* 0x0000010007127810 */ /* 0x040fe20007f7e0ff */
[----:B------:R-:W-:Y:S01]  /*3a60*/  IMAD.X R27, R8, 0x1, R11, P0 ;  /* 0x00000001081b7824 */ /* 0x000fe200000e060b */
[C---:B------:R-:W-:Y:S02]  /*3a70*/  IADD3 R20, P4, PT, R7.reuse, 0x200, RZ ;  /* 0x0000020007147810 */ /* 0x040fe40007f9e0ff */
[----:B------:R-:W-:Y:S01]  /*3a80*/  IADD3 R10, P6, PT, R7, 0x400, RZ ;  /* 0x00000400070a7810 */ /* 0x000fe20007fde0ff */
[--C-:B-1----:R-:W-:Y:S01]  /*3a90*/  IMAD.X R22, RZ, RZ, R27.reuse, P3 ;  /* 0x000000ffff167224 */ /* 0x102fe200018e061b */
[----:B------:R-:W-:Y:S01]  /*3aa0*/  ISETP.NE.AND P3, PT, R15, RZ, PT ;  /* 0x000000ff0f00720c */ /* 0x000fe20003f65270 */
[--C-:B------:R-:W-:Y:S02]  /*3ab0*/  IMAD.X R23, RZ, RZ, R27.reuse, P4 ;  /* 0x000000ffff177224 */ /* 0x100fe400020e061b */
[----:B------:R-:W-:Y:S01]  /*3ac0*/  IMAD.X R8, RZ, RZ, R27, P6 ;  /* 0x000000ffff087224 */ /* 0x000fe200030e061b */
[----:B--2---:R-:W-:-:S13]  /*3ad0*/  FSETP.GEU.AND P2, PT, |R17|, |R5|, PT ;  /* 0x400000051100720b */ /* 0x004fda0003f4e200 */
[----:B------:R-:W-:-:S04]  /*3ae0*/  @P2 ISETP.GE.U32.AND P0, PT, R19, R7, PT ;  /* 0x000000071300220c */ /* 0x000fc80003f06070 */
[----:B------:R-:W-:-:S04]  /*3af0*/  @P2 ISETP.GE.AND.EX P0, PT, R6, R27, PT, P0 ;  /* 0x0000001b0600220c */ /* 0x000fc80003f06300 */
[----:B------:R-:W-:-:S04]  /*3b00*/  @P2 FSETP.LT.OR P0, PT, |R5|, |R17|, !P0 ;  /* 0x400000110500220b */ /* 0x000fc80004701600 */
[----:B------:R-:W-:Y:S02]  /*3b10*/  @P2 FSEL R5, R17, R5, P0 ;  /* 0x0000000511052208 */ /* 0x000fe40000000000 */
[----:B------:R-:W-:Y:S02]  /*3b20*/  IADD3 R17, P5, PT, R7, 0x300, RZ ;  /* 0x0000030007117810 */ /* 0x000fe40007fbe0ff */
[----:B---3--:R-:W-:Y:S02]  /*3b30*/  FSETP.GEU.AND P1, PT, |R5|, |R4|, PT ;  /* 0x400000040500720b */ /* 0x008fe40003f2e200 */
[----:B------:R-:W-:Y:S01]  /*3b40*/  @P2 SEL R7, R19, R7, P0 ;  /* 0x0000000713072207 */ /* 0x000fe20000000000 */
[----:B------:R-:W-:Y:S01]  /*3b50*/  IMAD.X R19, RZ, RZ, R27, P5 ;  /* 0x000000ffff137224 */ /* 0x000fe200028e061b */
[----:B------:R-:W-:-:S09]  /*3b60*/  @P2 SEL R27, R6, R27, P0 ;  /* 0x0000001b061b2207 */ /* 0x000fd20000000000 */
[----:B------:R-:W-:-:S04]  /*3b70*/  @P1 ISETP.GE.U32.AND P0, PT, R7, R18, PT ;  /* 0x000000120700120c */ /* 0x000fc80003f06070 */
[----:B------:R-:W-:-:S04]  /*3b80*/  @P1 ISETP.GE.AND.EX P0, PT, R27, R22, PT, P0 ;  /* 0x000000161b00120c */ /* 0x000fc80003f06300 */
[----:B------:R-:W-:-:S04]  /*3b90*/  @P1 FSETP.LT.OR P0, PT, |R4|, |R5|, !P0 ;  /* 0x400000050400120b */ /* 0x000fc80004701600 */
[----:B------:R-:W-:Y:S02]  /*3ba0*/  @P1 FSEL R4, R5, R4, P0 ;  /* 0x0000000405041208 */ /* 0x000fe40000000000 */
[----:B------:R-:W-:Y:S02]  /*3bb0*/  @P1 SEL R18, R7, R18, P0 ;  /* 0x0000001207121207 */ /* 0x000fe40000000000 */
[----:B----4-:R-:W-:Y:S02]  /*3bc0*/  FSETP.GEU.AND P2, PT, |R4|, |R21|, PT ;  /* 0x400000150400720b */ /* 0x010fe40003f4e200 */
[----:B------:R-:W-:-:S11]  /*3bd0*/  @P1 SEL R22, R27, R22, P0 ;  /* 0x000000161b161207 */ /* 0x000fd60000000000 */
[----:B------:R-:W-:-:S04]  /*3be0*/  @P2 ISETP.GE.U32.AND P0, PT, R18, R20, PT ;  /* 0x000000141200220c */ /* 0x000fc80003f06070 */
[----:B------:R-:W-:-:S04]  /*3bf0*/  @P2 ISETP.GE.AND.EX P0, PT, R22, R23, PT, P0 ;  /* 0x000000171600220c */ /* 0x000fc80003f06300 */
[----:B------:R-:W-:-:S04]  /*3c00*/  @P2 FSETP.LT.OR P0, PT, |R21|, |R4|, !P0 ;  /* 0x400000041500220b */ /* 0x000fc80004701600 */
[----:B------:R-:W-:-:S04]  /*3c10*/  @P2 FSEL R21, R4, R21, P0 ;  /* 0x0000001504152208 */ /* 0x000fc80000000000 */
[----:B------:R-:W-:Y:S01]  /*3c20*/  FSETP.GEU.AND P1, PT, |R21|, |R16|, PT ;  /* 0x400000101500720b */ /* 0x000fe20003f2e200 */
[----:B------:R-:W-:-:S12]  /*3c30*/  @P3 BRA `(.L_x_190) ;  /* 0x0000000000283947 */ /* 0x000fd80003800000 */
[----:B------:R-:W-:Y:S02]  /*3c40*/  IMAD.MOV.U32 R4, RZ, RZ, 0x500 ;  /* 0x00000500ff047424 */ /* 0x000fe400078e00ff */
[----:B------:R-:W-:-:S06]  /*3c50*/  IMAD.MOV.U32 R5, RZ, RZ, 0x0 ;  /* 0x00000000ff057424 */ /* 0x000fcc00078e00ff */
[----:B------:R-:W2:Y:S01]  /*3c60*/  ATOMG.E.ADD.64.STRONG.GPU PT, R4, desc[UR10][R2.64], R4 ;  /* 0x80000004020479a8 */ /* 0x000ea200081ef50a */
[----:B------:R-:W1:Y:S01]  /*3c70*/  S2UR UR5, SR_CgaCtaId ;  /* 0x00000000000579c3 */ /* 0x000e620000008800 */
[----:B------:R-:W-:Y:S02]  /*3c80*/  UMOV UR4, 0x400 ;  /* 0x0000040000047882 */ /* 0x000fe40000000000 */
[----:B-1----:R-:W-:-:S06]  /*3c90*/  ULEA UR4, UR5, UR4, 0x18 ;  /* 0x0000000405047291 */ /* 0x002fcc000f8ec0ff */
[----:B------:R-:W-:Y:S01]  /*3ca0*/  IMAD.U32 R25, RZ, RZ, UR4 ;  /* 0x00000004ff197e24 */ /* 0x000fe2000f8e00ff */
[----:B--2---:R-:W-:-:S05]  /*3cb0*/  IADD3 R6, P3, PT, R4, UR6, RZ ;  /* 0x0000000604067c10 */ /* 0x004fca000ff7e0ff */
[----:B------:R-:W-:-:S05]  /*3cc0*/  IMAD.X R7, RZ, RZ, R5, P3 ;  /* 0x000000ffff077224 */ /* 0x000fca00018e0605 */
[----:B------:R1:W-:Y:S03]  /*3cd0*/  STS.64 [R25+0x98], R6 ;  /* 0x0000980619007388 */ /* 0x0003e60000000a00 */
.L_x_190:
[----:B0-----:R-:W-:Y:S05]  /*3ce0*/  BSYNC.RECONVERGENT B2 ;  /* 0x0000000000027941 */ /* 0x001fea0003800200 */
.L_x_189:
[----:B------:R-:W-:Y:S01]  /*3cf0*/  BAR.SYNC.DEFER_BLOCKING 0x0 ;  /* 0x0000000000007b1d */ /* 0x000fe20000010000 */
[----:B------:R-:W-:Y:S01]  /*3d00*/  @P2 SEL R20, R18, R20, P0 ;  /* 0x0000001412142207 */ /* 0x000fe20000000000 */
[----:B-1----:R-:W-:Y:S01]  /*3d10*/  IMAD.U32 R7, RZ, RZ, UR8 ;  /* 0x00000008ff077e24 */ /* 0x002fe2000f8e00ff */
[----:B------:R-:W-:Y:S01]  /*3d20*/  @P2 SEL R23, R22, R23, P0 ;  /* 0x0000001716172207 */ /* 0x000fe20000000000 */
[----:B------:R-:W-:Y:S01]  /*3d30*/  IMAD.U32 R18, RZ, RZ, UR9 ;  /* 0x00000009ff127e24 */ /* 0x000fe2000f8e00ff */
[----:B------:R-:W-:-:S04]  /*3d40*/  @P1 ISETP.GE.U32.AND P0, PT, R20, R17, PT ;  /* 0x000000111400120c */ /* 0x000fc80003f06070 */
[----:B------:R-:W-:-:S04]  /*3d50*/  @P1 ISETP.GE.AND.EX P0, PT, R23, R19, PT, P0 ;  /* 0x000000131700120c */ /* 0x000fc80003f06300 */
[----:B------:R-:W-:-:S04]  /*3d60*/  @P1 FSETP.LT.OR P0, PT, |R16|, |R21|, !P0 ;  /* 0x400000151000120b */ /* 0x000fc80004701600 */
[----:B------:R-:W-:Y:S02]  /*3d70*/  @P1 FSEL R16, R21, R16, P0 ;  /* 0x0000001015101208 */ /* 0x000fe40000000000 */
[----:B------:R-:W-:Y:S02]  /*3d80*/  @P1 SEL R17, R20, R17, P0 ;  /* 0x0000001114111207 */ /* 0x000fe40000000000 */
[----:B-----5:R-:W-:Y:S02]  /*3d90*/  FSETP.GEU.AND P2, PT, |R16|, |R9|, PT ;  /* 0x400000091000720b */ /* 0x020fe40003f4e200 */
[----:B------:R-:W-:Y:S01]  /*3da0*/  @P1 SEL R19, R23, R19, P0 ;  /* 0x0000001317131207 */ /* 0x000fe20000000000 */
[----:B------:R-:W0:Y:S10]  /*3db0*/  LDS.64 R4, [R25+0x98] ;  /* 0x0000980019047984 */ /* 0x000e340000000a00 */
[----:B------:R-:W-:-:S04]  /*3dc0*/  @P2 ISETP.GE.U32.AND P0, PT, R17, R10, PT ;  /* 0x0000000a1100220c */ /* 0x000fc80003f06070 */
[----:B------:R-:W-:-:S04]  /*3dd0*/  @P2 ISETP.GE.AND.EX P0, PT, R19, R8, PT, P0 ;  /* 0x000000081300220c */ /* 0x000fc80003f06300 */
[----:B------:R-:W-:-:S04]  /*3de0*/  @P2 FSETP.LT.OR P0, PT, |R9|, |R16|, !P0 ;  /* 0x400000100900220b */ /* 0x000fc80004701600 */
[----:B------:R-:W-:Y:S02]  /*3df0*/  @P2 FSEL R9, R16, R9, P0 ;  /* 0x0000000910092208 */ /* 0x000fe40000000000 */
[----:B------:R-:W-:Y:S02]  /*3e00*/  @P2 SEL R10, R17, R10, P0 ;  /* 0x0000000a110a2207 */ /* 0x000fe40000000000 */
[----:B------:R-:W-:Y:S01]  /*3e10*/  @P2 SEL R8, R19, R8, P0 ;  /* 0x0000000813082207 */ /* 0x000fe20000000000 */
[----:B------:R-:W-:Y:S02]  /*3e20*/  IMAD.MOV.U32 R17, RZ, RZ, R9 ;  /* 0x000000ffff117224 */ /* 0x000fe400078e0009 */
[----:B------:R-:W-:Y:S01]  /*3e30*/  IMAD.MOV.U32 R19, RZ, RZ, R10 ;  /* 0x000000ffff137224 */ /* 0x000fe200078e000a */
[----:B0-----:R-:W-:-:S04]  /*3e40*/  IADD3 R6, P3, PT, R4, 0x500, RZ ;  /* 0x0000050004067810 */ /* 0x001fc80007f7e0ff */
[----:B------:R-:W-:Y:S01]  /*3e50*/  ISETP.GT.U32.AND P1, PT, R6, R7, PT ;  /* 0x000000070600720c */ /* 0x000fe20003f24070 */
[----:B------:R-:W-:Y:S02]  /*3e60*/  IMAD.X R21, RZ, RZ, R5, P3 ;  /* 0x000000ffff157224 */ /* 0x000fe400018e0605 */
[----:B------:R-:W-:-:S03]  /*3e70*/  IMAD.MOV.U32 R6, RZ, RZ, R8 ;  /* 0x000000ffff067224 */ /* 0x000fc600078e0008 */
[----:B------:R-:W-:-:S13]  /*3e80*/  ISETP.GT.AND.EX P0, PT, R21, R18, PT, P1 ;  /* 0x000000121500720c */ /* 0x000fda0003f04310 */
[----:B------:R-:W-:Y:S05]  /*3e90*/  @!P0 BRA `(.L_x_191) ;  /* 0xfffffff800ac8947 */ /* 0x000fea000383ffff */
[----:B------:R-:W-:Y:S05]  /*3ea0*/  BSYNC.RECONVERGENT B1 ;  /* 0x0000000000017941 */ /* 0x000fea0003800200 */
.L_x_188:
[----:B------:R-:W-:Y:S01]  /*3eb0*/  ISETP.GE.U32.AND P0, PT, R4, R7, PT ;  /* 0x000000070400720c */ /* 0x000fe20003f06070 */
[----:B------:R-:W-:Y:S03]  /*3ec0*/  BSSY.RECONVERGENT B1, `(.L_x_185) ;  /* 0x000009b000017945 */ /* 0x000fe60003800200 */
[----:B------:R-:W-:-:S13]  /*3ed0*/  ISETP.GE.AND.EX P0, PT, R5, R18, PT, P0 ;  /* 0x000000120500720c */ /* 0x000fda0003f06300 */
[----:B------:R-:W-:Y:S05]  /*3ee0*/  @P0 BRA `(.L_x_192) ;  /* 0x0000000800600947 */ /* 0x000fea0003800000 */
[----:B------:R-:W-:-:S05]  /*3ef0*/  IMAD.IADD R16, R7, 0x1, -R4 ;  /* 0x0000000107107824 */ /* 0x000fca00078e0a04 */
[----:B------:R-:W-:-:S13]  /*3f00*/  ISETP.GE.AND P0, PT, R15, R16, PT ;  /* 0x000000100f00720c */ /* 0x000fda0003f06270 */
[----:B------:R-:W-:Y:S05]  /*3f10*/  @P0 BRA `(.L_x_192) ;  /* 0x0000000800540947 */ /* 0x000fea0003800000 */
[----:B------:R-:W-:Y:S01]  /*3f20*/  LOP3.LUT R2, RZ, R15, RZ, 0x33, !PT ;  /* 0x0000000fff027212 */ /* 0x000fe200078e33ff */
[----:B------:R-:W-:Y:S01]  /*3f30*/  BSSY.RECONVERGENT B2, `(.L_x_193) ;  /* 0x000002f000027945 */ /* 0x000fe20003800200 */
[----:B------:R-:W-:Y:S02]  /*3f40*/  IMAD.MOV.U32 R17, RZ, RZ, R15 ;  /* 0x000000ffff117224 */ /* 0x000fe400078e000f */
[----:B------:R-:W-:-:S04]  /*3f50*/  IADD3 R7, PT, PT, -R4, R7, R2 ;  /* 0x0000000704077210 */ /* 0x000fc80007ffe102 */
[----:B------:R-:W-:-:S04]  /*3f60*/  LOP3.LUT R2, R7, 0x300, RZ, 0xc0, !PT ;  /* 0x0000030007027812 */ /* 0x000fc800078ec0ff */
[----:B------:R-:W-:-:S13]  /*3f70*/  ISETP.NE.AND P0, PT, R2, 0x300, PT ;  /* 0x000003000200780c */ /* 0x000fda0003f05270 */
[----:B------:R-:W-:Y:S05]  /*3f80*/  @!P0 BRA `(.L_x_194) ;  /* 0x0000000000a48947 */ /* 0x000fea0003800000 */
[----:B------:R-:W-:Y:S01]  /*3f90*/  IADD3 R3, P0, PT, R15, R4, RZ ;  /* 0x000000040f037210 */ /* 0x000fe20007f1e0ff */
[----:B------:R-:W-:Y:S01]  /*3fa0*/  IMAD.MOV.U32 R17, RZ, RZ, R15 ;  /* 0x000000ffff117224 */ /* 0x000fe200078e000f */
[----:B------:R-:W-:Y:S02]  /*3fb0*/  LEA.HI R2, R7, 0x1, RZ, 0x18 ;  /* 0x0000000107027811 */ /* 0x000fe400078fc0ff */
[C---:B------:R-:W-:Y:S01]  /*3fc0*/  LEA R14, P1, R3.reuse, R14, 0x2 ;  /* 0x0000000e030e7211 */ /* 0x040fe200078210ff */
[----:B------:R-:W-:Y:S01]  /*3fd0*/  IMAD.X R6, RZ, RZ, R5, P0 ;  /* 0x000000ffff067224 */ /* 0x000fe200000e0605 */
[C---:B------:R-:W-:Y:S02]  /*3fe0*/  IADD3 R12, P0, PT, R3.reuse, R12, RZ ;  /* 0x0000000c030c7210 */ /* 0x040fe40007f1e0ff */
[----:B------:R-:W-:Y:S02]  /*3ff0*/  LOP3.LUT R2, R2, 0x3, RZ, 0xc0, !PT ;  /* 0x0000000302027812 */ /* 0x000fe400078ec0ff */
[----:B------:R-:W-:Y:S01]  /*4000*/  LEA.HI.X R3, R3, R13, R6, 0x2, P1 ;  /* 0x0000000d03037211 */ /* 0x000fe200008f1406 */
[----:B------:R-:W-:-:S02]  /*4010*/  IMAD.X R11, R6, 0x1, R11, P0 ;  /* 0x00000001060b7824 */ /* 0x000fc400000e060b */
[----:B------:R-:W-:-:S07]  /*4020*/  IMAD.MOV R6, RZ, RZ, -R2 ;  /* 0x000000ffff067224 */ /* 0x000fce00078e0a02 */
.L_x_197:
[----:B------:R-:W-:-:S06]  /*4030*/  IMAD.MOV.U32 R2, RZ, RZ, R14 ;  /* 0x000000ffff027224 */ /* 0x000fcc00078e000e */
[----:B------:R-:W2:Y:S01]  /*4040*/  LDG.E R2, desc[UR10][R2.64] ;  /* 0x0000000a02027981 */ /* 0x000ea2000c1e1900 */
[----:B------:R-:W-:Y:S01]  /*4050*/  VIADD R6, R6, 0x1 ;  /* 0x0000000106067836 */ /* 0x000fe20000000000 */
[----:B------:R-:W-:Y:S01]  /*4060*/  BSSY.RECONVERGENT B3, `(.L_x_195) ;  /* 0x0000016000037945 */ /* 0x000fe20003800200 */
[----:B------:R-:W-:Y:S01]  /*4070*/  IMAD.MOV.U32 R13, RZ, RZ, R10 ;  /* 0x000000ffff0d7224 */ /* 0x000fe200078e000a */
[----:B------:R-:W-:Y:S01]  /*4080*/  IADD3 R14, P3, PT, R14, 0x400, RZ ;  /* 0x000004000e0e7810 */ /* 0x000fe20007f7e0ff */
[----:B------:R-:W-:Y:S01]  /*4090*/  IMAD.MOV.U32 R18, RZ, RZ, R8 ;  /* 0x000000ffff127224 */ /* 0x000fe200078e0008 */
[----:B------:R-:W-:Y:S01]  /*40a0*/  ISETP.NE.AND P2, PT, R6, RZ, PT ;  /* 0x000000ff0600720c */ /* 0x000fe20003f45270 */
[----:B------:R-:W-:Y:S02]  /*40b0*/  IMAD.MOV.U32 R19, RZ, RZ, R9 ;  /* 0x000000ffff137224 */ /* 0x000fe400078e0009 */
        /* <DEDUP_REMOVED lines=16> */
.L_x_196:
[----:B------:R-:W-:Y:S05]  /*41c0*/  BSYNC.RECONVERGENT B3 ;  /* 0x0000000000037941 */ /* 0x000fea0003800200 */
.L_x_195:
[----:B------:R-:W-:Y:S01]  /*41d0*/  IADD3 R12, P0, PT, R12, 0x100, RZ ;  /* 0x000001000c0c7810 */ /* 0x000fe20007f1e0ff */
[----:B------:R-:W-:Y:S02]  /*41e0*/  VIADD R17, R17, 0x100 ;  /* 0x0000010011117836 */ /* 0x000fe40000000000 */
[----:B------:R-:W-:Y:S02]  /*41f0*/  IMAD.X R3, RZ, RZ, R3, P3 ;  /* 0x000000ffff037224 */ /* 0x000fe400018e0603 */
[----:B------:R-:W-:Y:S01]  /*4200*/  IMAD.X R11, RZ, RZ, R11, P0 ;  /* 0x000000ffff0b7224 */ /* 0x000fe200000e060b */
[----:B------:R-:W-:Y:S07]  /*4210*/  @P2 BRA `(.L_x_197) ;  /* 0xfffffffc00842947 */ /* 0x000fee000383ffff */
.L_x_194:
[----:B------:R-:W-:Y:S05]  /*4220*/  BSYNC.RECONVERGENT B2 ;  /* 0x0000000000027941 */ /* 0x000fea0003800200 */
.L_x_193:
[----:B------:R-:W-:-:S13]  /*4230*/  ISETP.GE.U32.AND P0, PT, R7, 0x300, PT ;  /* 0x000003000700780c */ /* 0x000fda0003f06070 */
[----:B------:R-:W-:Y:S05]  /*4240*/  @!P0 BRA `(.L_x_192) ;  /* 0x0000000400888947 */ /* 0x000fea0003800000 */
[----:B------:R-:W0:Y:S01]  /*4250*/  LDC.64 R6, c[0x0][0x380] ;  /* 0x0000e000ff067b82 */ /* 0x000e220000000a00 */
[----:B------:R-:W-:-:S07]  /*4260*/  VIADD R11, R17, 0x200 ;  /* 0x00000200110b7836 */ /* 0x000fce0000000000 */
[----:B------:R-:W1:Y:S02]  /*4270*/  LDC.64 R2, c[0x0][0x388] ;  /* 0x0000e200ff027b82 */ /* 0x000e640000000a00 */
.L_x_206:
[----:B------:R-:W-:-:S05]  /*4280*/  VIADD R13, R11, 0xfffffe00 ;  /* 0xfffffe000b0d7836 */ /* 0x000fca0000000000 */
[----:B------:R-:W-:-:S05]  /*4290*/  IADD3 R17, P0, PT, R13, R4, RZ ;  /* 0x000000040d117210 */ /* 0x000fca0007f1e0ff */
[----:B------:R-:W-:Y:S01]  /*42a0*/  IMAD.X R20, RZ, RZ, R5, P0 ;  /* 0x000000ffff147224 */ /* 0x000fe200000e0605 */
[----:B0-----:R-:W-:-:S04]  /*42b0*/  LEA R18, P0, R17, R6, 0x2 ;  /* 0x0000000611127211 */ /* 0x001fc800078010ff */
[----:B------:R-:W-:-:S05]  /*42c0*/  LEA.HI.X R19, R17, R7, R20, 0x2, P0 ;  /* 0x0000000711137211 */ /* 0x000fca00000f1414 */
[----:B------:R-:W2:Y:S04]  /*42d0*/  LDG.E R24, desc[UR10][R18.64] ;  /* 0x0000000a12187981 */ /* 0x000ea8000c1e1900 */
[----:B------:R0:W5:Y:S04]  /*42e0*/  LDG.E R14, desc[UR10][R18.64+0x400] ;  /* 0x0004000a120e7981 */ /* 0x000168000c1e1900 */
        /* <DEDUP_REMOVED lines=22> */
.L_x_199:
[----:B------:R-:W-:Y:S05]  /*4450*/  BSYNC.RECONVERGENT B2 ;  /* 0x0000000000027941 */ /* 0x000fea0003800200 */
.L_x_198:
[----:B-----5:R-:W-:Y:S01]  /*4460*/  FSETP.GEU.AND P0, PT, |R17|, |R14|, PT ;  /* 0x4000000e1100720b */ /* 0x020fe20003f0e200 */
[----:B------:R-:W-:Y:S01]  /*4470*/  BSSY.RECONVERGENT B2, `(.L_x_200) ;  /* 0x0000013000027945 */ /* 0x000fe20003800200 */
[----:B------:R-:W-:Y:S01]  /*4480*/  IADD3 R21, P1, P2, R4, R2, R21 ;  /* 0x0000000204157210 */ /* 0x000fe20007a3e015 */
[----:B------:R-:W-:Y:S02]  /*4490*/  VIADD R19, R11, 0x100 ;  /* 0x000001000b137836 */ /* 0x000fe40000000000 */
[----:B------:R-:W-:Y:S01]  /*44a0*/  IMAD.MOV.U32 R9, RZ, RZ, R14 ;  /* 0x000000ffff097224 */ /* 0x000fe200078e000e */
[----:B------:R-:W-:Y:S01]  /*44b0*/  IADD3.X R23, PT, PT, R5, R3, RZ, P1, P2 ;  /* 0x0000000305177210 */ /* 0x000fe20000fe44ff */
[----:B------:R-:W-:-:S04]  /*44c0*/  IMAD.MOV.U32 R8, RZ, RZ, R21 ;  /* 0x000000ffff087224 */ /* 0x000fc800078e0015 */
[----:B------:R-:W-:Y:S02]  /*44d0*/  IMAD.MOV.U32 R10, RZ, RZ, R23 ;  /* 0x000000ffff0a7224 */ /* 0x000fe400078e0017 */
        /* <DEDUP_REMOVED lines=12> */
.L_x_201:
[----:B------:R-:W-:Y:S05]  /*45a0*/  BSYNC.RECONVERGENT B2 ;  /* 0x0000000000027941 */ /* 0x000fea0003800200 */
.L_x_200:
[----:B------:R-:W-:Y:S01]  /*45b0*/  FSETP.GEU.AND P0, PT, |R9|, |R12|, PT ;  /* 0x4000000c0900720b */ /* 0x000fe20003f0e200 */
[----:B------:R-:W-:Y:S01]  /*45c0*/  BSSY.RECONVERGENT B2, `(.L_x_202) ;  /* 0x0000013000027945 */ /* 0x000fe20003800200 */
[CC--:B------:R-:W-:Y:S01]  /*45d0*/  IADD3 R21, P1, P4, R4.reuse, R2.reuse, R11 ;  /* 0x0000000204157210 */ /* 0x0c0fe20007c3e00b */
[----:B------:R-:W-:Y:S01]  /*45e0*/  IMAD.MOV.U32 R14, RZ, RZ, R12 ;  /* 0x000000ffff0e7224 */ /* 0x000fe200078e000c */
[----:B------:R-:W-:Y:S02]  /*45f0*/  IADD3 R20, P2, P3, R4, R2, R19 ;  /* 0x0000000204147210 */ /* 0x000fe40007b5e013 */
        /* <DEDUP_REMOVED lines=15> */
.L_x_203:
[----:B------:R-:W-:Y:S05]  /*46f0*/  BSYNC.RECONVERGENT B2 ;  /* 0x0000000000027941 */ /* 0x000fea0003800200 */
.L_x_202:
        /* <DEDUP_REMOVED lines=18> */
.L_x_205:
[----:B------:R-:W-:Y:S05]  /*4820*/  BSYNC.RECONVERGENT B2 ;  /* 0x0000000000027941 */ /* 0x000fea0003800200 */
.L_x_204:
[C---:B------:R-:W-:Y:S02]  /*4830*/  VIADD R13, R11.reuse, 0x200 ;  /* 0x000002000b0d7836 */ /* 0x040fe40000000000 */
[----:B------:R-:W-:-:S03]  /*4840*/  VIADD R11, R11, 0x400 ;  /* 0x000004000b0b7836 */ /* 0x000fc60000000000 */
[----:B------:R-:W-:-:S13]  /*4850*/  ISETP.GE.AND P0, PT, R13, R16, PT ;  /* 0x000000100d00720c */ /* 0x000fda0003f06270 */
[----:B------:R-:W-:Y:S05]  /*4860*/  @!P0 BRA `(.L_x_206) ;  /* 0xfffffff800848947 */ /* 0x000fea000383ffff */
.L_x_192:
[----:B------:R-:W-:Y:S05]  /*4870*/  BSYNC.RECONVERGENT B1 ;  /* 0x0000000000017941 */ /* 0x000fea0003800200 */
.L_x_185:
        /* <DEDUP_REMOVED lines=31> */
.L_x_208:
[----:B------:R-:W-:Y:S05]  /*4a70*/  BSYNC.RECONVERGENT B1 ;  /* 0x0000000000017941 */ /* 0x000fea0003800200 */
.L_x_207:
        /* <DEDUP_REMOVED lines=24> */
.L_x_210:
[----:B------:R-:W-:Y:S05]  /*4c00*/  BSYNC.RECONVERGENT B1 ;  /* 0x0000000000017941 */ /* 0x000fea0003800200 */
.L_x_209:
        /* <DEDUP_REMOVED lines=24> */
.L_x_212:
[----:B------:R-:W-:Y:S05]  /*4d90*/  BSYNC.RECONVERGENT B1 ;  /* 0x0000000000017941 */ /* 0x000fea0003800200 */
.L_x_211:
        /* <DEDUP_REMOVED lines=9> */
[----:B------:R-:W-:Y:S02]  /*4e30*/  IMAD.MOV.U32 R3, RZ, RZ, R9 ;  /* 0x000000ffff037224 */ /* 0x000fe400078e0009 */
[----:B---3--:R-:W-:Y:S02]  /*4e40*/  IMAD.MOV.U32 R4, RZ, RZ, R11 ;  /* 0x000000ffff047224 */ /* 0x008fe400078e000b */
[----:B----4-:R-:W-:-:S08]  /*4e50*/  IMAD.MOV.U32 R5, RZ, RZ, R8 ;  /* 0x000000ffff057224 */ /* 0x010fd000078e0008 */
        /* <DEDUP_REMOVED lines=12> */
.L_x_214:
[----:B------:R-:W-:Y:S05]  /*4f20*/  BSYNC.RECONVERGENT B1 ;  /* 0x0000000000017941 */ /* 0x000fea0003800200 */
.L_x_213:
[----:B0-----:R0:W0:Y:S01]  /*4f30*/  SHFL.DOWN PT, R2, R3, 0x10, 0x1f ;  /* 0x0a001f0003027f89 */ /* 0x00102200000e0000 */
[----:B------:R-:W-:Y:S01]  /*4f40*/  BSSY.RECONVERGENT B1, `(.L_x_215) ;  /* 0x0000017000017945 */ /* 0x000fe20003800200 */
[----:B--2---:R-:W-:Y:S02]  /*4f50*/  IMAD.MOV.U32 R6, RZ, RZ, R3 ;  /* 0x000000ffff067224 */ /* 0x004fe400078e0003 */
[----:B------:R2:W0:Y:S01]  /*4f60*/  SHFL.DOWN PT, R9, R4, 0x10, 0x1f ;  /* 0x0a001f0004097f89 */ /* 0x00042200000e0000 */
        /* <DEDUP_REMOVED lines=20> */
.L_x_216:
[----:B------:R-:W-:Y:S05]  /*50b0*/  BSYNC.RECONVERGENT B1 ;  /* 0x0000000000017941 */ /* 0x000fea0003800200 */
.L_x_215:
        /* <DEDUP_REMOVED lines=12> */
.L_x_218:
[----:B------:R-:W-:Y:S05]  /*5180*/  BSYNC.RECONVERGENT B1 ;  /* 0x0000000000017941 */ /* 0x000fea0003800200 */
.L_x_217:
        /* <DEDUP_REMOVED lines=8> */
[----:B--2---:R-:W2:Y:S04]  /*5210*/  LDS.64 R4, [R25+0x20] ;  /* 0x0000200019047984 */ /* 0x004ea80000000a00 */
[----:B------:R4:W1:Y:S04]  /*5220*/  LDS R19, [R25+0x28] ;  /* 0x0000280019137984 */ /* 0x0008680000000800 */
[----:B------:R4:W1:Y:S01]  /*5230*/  LDS R17, [R25+0x38] ;  /* 0x0000380019117984 */ /* 0x0008620000000800 */
[----:B0-----:R-:W-:Y:S01]  /*5240*/  FSETP.GEU.AND P0, PT, |R6|, |R3|, PT ;  /* 0x400000030600720b */ /* 0x001fe20003f0e200 */
[----:B------:R-:W-:-:S02]  /*5250*/  IMAD.MOV.U32 R20, RZ, RZ, R3 ;  /* 0x000000ffff147224 */ /* 0x000fc400078e0003 */
[----:B--2---:R-:W-:Y:S02]  /*5260*/  IMAD.MOV.U32 R21, RZ, RZ, R4 ;  /* 0x000000ffff157224 */ /* 0x004fe400078e0004 */
[----:B------:R-:W-:-:S08]  /*5270*/  IMAD.MOV.U32 R22, RZ, RZ, R5 ;  /* 0x000000ffff167224 */ /* 0x000fd000078e0005 */
[----:B-1--4-:R-:W-:Y:S05]  /*5280*/  @!P0 BRA `(.L_x_220) ;  /* 0x00000000002c8947 */ /* 0x012fea0003800000 */
        /* <DEDUP_REMOVED lines=11> */
.L_x_220:
[----:B------:R-:W-:Y:S05]  /*5340*/  BSYNC.RECONVERGENT B1 ;  /* 0x0000000000017941 */ /* 0x000fea0003800200 */
.L_x_219:
        /* <DEDUP_REMOVED lines=27> */
.L_x_222:
[----:B------:R-:W-:Y:S05]  /*5500*/  BSYNC.RECONVERGENT B1 ;  /* 0x0000000000017941 */ /* 0x000fea0003800200 */
.L_x_221:
        /* <DEDUP_REMOVED lines=17> */
.L_x_224:
[----:B------:R-:W-:Y:S05]  /*5620*/  BSYNC.RECONVERGENT B1 ;  /* 0x0000000000017941 */ /* 0x000fea0003800200 */
.L_x_223:
        /* <DEDUP_REMOVED lines=17> */
.L_x_226:
[----:B------:R-:W-:Y:S05]  /*5740*/  BSYNC.RECONVERGENT B1 ;  /* 0x0000000000017941 */ /* 0x000fea0003800200 */
.L_x_225:
        /* <DEDUP_REMOVED lines=17> */
.L_x_228:
[----:B------:R-:W-:Y:S05]  /*5860*/  BSYNC.RECONVERGENT B1 ;  /* 0x0000000000017941 */ /* 0x000fea0003800200 */
.L_x_227:
        /* <DEDUP_REMOVED lines=17> */
.L_x_230:
[----:B------:R-:W-:Y:S05]  /*5980*/  BSYNC.RECONVERGENT B1 ;  /* 0x0000000000017941 */ /* 0x000fea0003800200 */
.L_x_229:
        /* <DEDUP_REMOVED lines=16> */
.L_x_148:
[----:B------:R-:W-:Y:S05]  /*5a90*/  BSYNC.RECONVERGENT B0 ;  /* 0x0000000000007941 */ /* 0x000fea0003800200 */
.L_x_115:
[----:B------:R-:W-:Y:S05]  /*5aa0*/  @P2 EXIT ;  /* 0x000000000000294d */ /* 0x000fea0003800000 */
[----:B0-234-:R-:W0:Y:S01]  /*5ab0*/  LDC.64 R2, c[0x0][0x390] ;  /* 0x0000e400ff027b82 */ /* 0x01de220000000a00 */
[----:B------:R-:W-:Y:S02]  /*5ac0*/  IMAD.MOV.U32 R9, RZ, RZ, R8 ;  /* 0x000000ffff097224 */ /* 0x000fe400078e0008 */
[----:B------:R-:W-:Y:S02]  /*5ad0*/  IMAD.MOV.U32 R8, RZ, RZ, R7 ;  /* 0x000000ffff087224 */ /* 0x000fe400078e0007 */
[----:B0-----:R-:W-:-:S05]  /*5ae0*/  IMAD.WIDE.U32 R2, R0, 0x10, R2 ;  /* 0x0000001000027825 */ /* 0x001fca00078e0002 */
[----:B------:R-:W-:Y:S04]  /*5af0*/  STG.E.64 desc[UR10][R2.64+0x8], R8 ;  /* 0x0000080802007986 */ /* 0x000fe8000c101b0a */
[----:B------:R-:W-:Y:S01]  /*5b00*/  STG.E desc[UR10][R2.64], R6 ;  /* 0x0000000602007986 */ /* 0x000fe2000c10190a */
[----:B------:R-:W-:Y:S05]  /*5b10*/  EXIT ;  /* 0x000000000000794d */ /* 0x000fea0003800000 */
.L_x_231:
        /* <DEDUP_REMOVED lines=14> */
.L_x_719:


//--------------------- .text._ZN6thrust24THRUST_300001_SM_1000_NS8cuda_cub4core6detail13_kernel_agentINS1_8__reduce11ReduceAgentINS0_12zip_iteratorIN4cuda3std3__45tupleIJNS0_10device_ptrIfEENS0_17counting_iteratorIlNS0_11use_defaultESF_SF_EEEEEEEPNSB_IJflEEESJ_lNS1_9__extrema9arg_max_fIfl7CompareEEEEJSI_SK_lSO_EEEvDpT0_ --------------------------
	.section	.text._ZN6thrust24THRUST_300001_SM_1000_NS8cuda_cub4core6detail13_kernel_agentINS1_8__reduce11ReduceAgentINS0_12zip_iteratorIN4cuda3std3__45tupleIJNS0_10device_ptrIfEENS0_17counting_iteratorIlNS0_11use_defaultESF_SF_EEEEEEEPNSB_IJflEEESJ_lNS1_9__extrema9arg_max_fIfl7CompareEEEEJSI_SK_lSO_EEEvDpT0_,"ax",@progbits
	.align	128
        .global         _ZN6thrust24THRUST_300001_SM_1000_NS8cuda_cub4core6detail13_kernel_agentINS1_8__reduce11ReduceAgentINS0_12zip_iteratorIN4cuda3std3__45tupleIJNS0_10device_ptrIfEENS0_17counting_iteratorIlNS0_11use_defaultESF_SF_EEEEEEEPNSB_IJflEEESJ_lNS1_9__extrema9arg_max_fIfl7CompareEEEEJSI_SK_lSO_EEEvDpT0_
        .type           _ZN6thrust24THRUST_300001_SM_1000_NS8cuda_cub4core6detail13_kernel_agentINS1_8__reduce11ReduceAgentINS0_12zip_iteratorIN4cuda3std3__45tupleIJNS0_10device_ptrIfEENS0_17counting_iteratorIlNS0_11use_defaultESF_SF_EEEEEEEPNSB_IJflEEESJ_lNS1_9__extrema9arg_max_fIfl7CompareEEEEJSI_SK_lSO_EEEvDpT0_,@function
        .size           _ZN6thrust24THRUST_300001_SM_1000_NS8cuda_cub4core6detail13_kernel_agentINS1_8__reduce11ReduceAgentINS0_12zip_iteratorIN4cuda3std3__45tupleIJNS0_10device_ptrIfEENS0_17counting_iteratorIlNS0_11use_defaultESF_SF_EEEEEEEPNSB_IJflEEESJ_lNS1_9__extrema9arg_max_fIfl7CompareEEEEJSI_SK_lSO_EEEvDpT0_,(.L_x_720 - _ZN6thrust24THRUST_300001_SM_1000_NS8cuda_cub4core6detail13_kernel_agentINS1_8__reduce11ReduceAgentINS0_12zip_iteratorIN4cuda3std3__45tupleIJNS0_10device_ptrIfEENS0_17counting_iteratorIlNS0_11use_defaultESF_SF_EEEEEEEPNSB_IJflEEESJ_lNS1_9__extrema9arg_max_fIfl7CompareEEEEJSI_SK_lSO_EEEvDpT0_)
        .other          _ZN6thrust24THRUST_300001_SM_1000_NS8cuda_cub4core6detail13_kernel_agentINS1_8__reduce11ReduceAgentINS0_12zip_iteratorIN4cuda3std3__45tupleIJNS0_10device_ptrIfEENS0_17counting_iteratorIlNS0_11use_defaultESF_SF_EEEEEEEPNSB_IJflEEESJ_lNS1_9__extrema9arg_max_fIfl7CompareEEEEJSI_SK_lSO_EEEvDpT0_,@"STO_CUDA_ENTRY STV_DEFAULT"
_ZN6thrust24THRUST_300001_SM_1000_NS8cuda_cub4core6detail13_kernel_agentINS1_8__reduce11ReduceAgentINS0_12zip_iteratorIN4cuda3std3__45tupleIJNS0_10device_ptrIfEENS0_17counting_iteratorIlNS0_11use_defaultESF_SF_EEEEEEEPNSB_IJflEEESJ_lNS1_9__extrema9arg_max_fIfl7CompareEEEEJSI_SK_lSO_EEEvDpT0_:
.text._ZN6thrust24THRUST_300001_SM_1000_NS8cuda_cub4core6detail13_kernel_agentINS1_8__reduce11ReduceAgentINS0_12zip_iteratorIN4cuda3std3__45tupleIJNS0_10device_ptrIfEENS0_17counting_iteratorIlNS0_11use_defaultESF_SF_EEEEEEEPNSB_IJflEEESJ_lNS1_9__extrema9arg_max_fIfl7CompareEEEEJSI_SK_lSO_EEEvDpT0_:
[----:B------:R-:W-:Y:S01]  /*0000*/  LDC R1, c[0x0][0x37c] ;  /* 0x0000df00ff017b82 */ /* 0x000fe20000000800 */
[----:B------:R-:W0:Y:S02]  /*0010*/  LDCU.64 UR4, c[0x0][0x398] ;  /* 0x00007300ff0477ac */ /* 0x000e240008000a00 */
[----:B0-----:R-:W-:-:S04]  /*0020*/  ISETP.NE.U32.AND P0, PT, RZ, UR4, PT ;  /* 0x00000004ff007c0c */ /* 0x001fc8000bf05070 */
[----:B------:R-:W-:-:S13]  /*0030*/  ISETP.NE.AND.EX P0, PT, RZ, UR5, PT, P0 ;  /* 0x00000005ff007c0c */ /* 0x000fda000bf05300 */
[----:B------:R-:W-:Y:S05]  /*0040*/  @!P0 EXIT ;  /* 0x000000000000894d */ /* 0x000fea0003800000 */
[----:B------:R-:W-:Y:S01]  /*0050*/  UISETP.GT.U32.AND UP0, UPT, UR4, 0x4ff, UPT ;  /* 0x000004ff0400788c */ /* 0x000fe2000bf04070 */
[----:B------:R-:W-:Y:S01]  /*0060*/  BSSY.RECONVERGENT B0, `(.L_x_232) ;  /* 0x000055b000007945 */ /* 0x000fe20003800200 */
[----:B------:R-:W0:Y:S02]  /*0070*/  LDCU.64 UR8, c[0x0][0x358] ;  /* 0x00006b00ff0877ac */ /* 0x000e240008000a00 */
[----:B------:R-:W-:-:S09]  /*0080*/  UISETP.GT.AND.EX UP0, UPT, UR5, URZ, UPT, UP0 ;  /* 0x000000ff0500728c */ /* 0x000fd2000bf04300 */
[----:B------:R-:W-:Y:S05]  /*0090*/  BRA.U UP0, `(.L_x_233) ;  /* 0x0000003100a87547 */ /* 0x000fea000b800000 */
[----:B------:R-:W1:Y:S01]  /*00a0*/  S2R R0, SR_TID.X ;  /* 0x0000000000007919 */ /* 0x000e620000002100 */
[----:B------:R-:W2:Y:S01]  /*00b0*/  LDCU UR5, c[0x0][0x398] ;  /* 0x00007300ff0577ac */ /* 0x000ea20008000800 */
[----:B------:R-:W-:Y:S01]  /*00c0*/  BSSY.RECONVERGENT B1, `(.L_x_234) ;  /* 0x000000d000017945 */ /* 0x000fe20003800200 */
[----:B------:R-:W-:Y:S01]  /*00d0*/  CS2R R6, SRZ ;  /* 0x0000000000067805 */ /* 0x000fe2000001ff00 */
[----:B------:R-:W-:Y:S01]  /*00e0*/  IMAD.MOV.U32 R8, RZ, RZ, RZ ;  /* 0x000000ffff087224 */ /* 0x000fe200078e00ff */
[----:B-1----:R-:W-:Y:S01]  /*00f0*/  ISETP.GE.AND P0, PT, R0, UR4, PT ;  /* 0x0000000400007c0c */ /* 0x002fe2000bf06270 */
[----:B------:R-:W-:-:S12]  /*0100*/  IMAD.MOV.U32 R9, RZ, RZ, R0 ;  /* 0x000000ffff097224 */ /* 0x000fd800078e0000 */
[----:B--2---:R-:W-:Y:S05]  /*0110*/  @P0 BRA `(.L_x_235) ;  /* 0x00000000001c0947 */ /* 0x004fea0003800000 */
[----:B------:R-:W1:Y:S01]  /*0120*/  LDC.64 R2, c[0x0][0x380] ;  /* 0x0000e000ff027b82 */ /* 0x000e620000000a00 */
[----:B------:R-:W2:Y:S01]  /*0130*/  LDCU.64 UR6, c[0x0][0x388] ;  /* 0x00007100ff0677ac */ /* 0x000ea20008000a00 */
[----:B-1----:R-:W-:-:S05]  /*0140*/  IMAD.WIDE.U32 R2, R0, 0x4, R2 ;  /* 0x0000000400027825 */ /* 0x002fca00078e0002 */
[----:B0-----:R1:W5:Y:S01]  /*0150*/  LDG.E R6, desc[UR8][R2.64] ;  /* 0x0000000802067981 */ /* 0x001362000c1e1900 */
[C---:B--2---:R-:W-:Y:S01]  /*0160*/  IADD3 R7, P0, PT, R0.reuse, UR6, RZ ;  /* 0x0000000600077c10 */ /* 0x044fe2000ff1e0ff */
[----:B------:R-:W-:-:S04]  /*0170*/  VIADD R9, R0, 0x100 ;  /* 0x0000010000097836 */ /* 0x000fc80000000000 */
[----:B------:R-:W-:-:S08]  /*0180*/  IMAD.X R8, RZ, RZ, UR7, P0 ;  /* 0x00000007ff087e24 */ /* 0x000fd000080e06ff */
.L_x_235:
[----:B0-----:R-:W-:Y:S05]  /*0190*/  BSYNC.RECONVERGENT B1 ;  /* 0x0000000000017941 */ /* 0x001fea0003800200 */
.L_x_234:
        /* <DEDUP_REMOVED lines=10> */
[----:B------:R-:W1:Y:S01]  /*0240*/  LDCU.64 UR6, c[0x0][0x388] ;  /* 0x00007100ff0677ac */ /* 0x000e620008000a00 */
[----:B------:R-:W-:-:S04]  /*0250*/  LEA.HI R4, R11, 0x1, RZ, 0x18 ;  /* 0x000000010b047811 */ /* 0x000fc800078fc0ff */
[----:B------:R-:W-:-:S05]  /*0260*/  LOP3.LUT R4, R4, 0x3, RZ, 0xc0, !PT ;  /* 0x0000000304047812 */ /* 0x000fca00078ec0ff */
[----:B------:R-:W-:Y:S01]  /*0270*/  IMAD.MOV R4, RZ, RZ, -R4 ;  /* 0x000000ffff047224 */ /* 0x000fe200078e0a04 */
[C---:B-1----:R-:W-:Y:S01]  /*0280*/  IADD3 R5, P0, PT, R9.reuse, UR6, RZ ;  /* 0x0000000609057c10 */ /* 0x042fe2000ff1e0ff */
[----:B0-----:R-:W-:-:S04]  /*0290*/  IMAD.WIDE.U32 R2, R9, 0x4, R2 ;  /* 0x0000000409027825 */ /* 0x001fc800078e0002 */
[----:B------:R-:W-:-:S08]  /*02a0*/  IMAD.X R10, RZ, RZ, UR7, P0 ;  /* 0x00000007ff0a7e24 */ /* 0x000fd000080e06ff */
.L_x_242:
[----:B------:R0:W2:Y:S01]  /*02b0*/  LDG.E R15, desc[UR8][R2.64] ;  /* 0x00000008020f7981 */ /* 0x0000a2000c1e1900 */
[----:B------:R-:W-:Y:S01]  /*02c0*/  VIADD R4, R4, 0x1 ;  /* 0x0000000104047836 */ /* 0x000fe20000000000 */
[----:B------:R-:W-:Y:S01]  /*02d0*/  BSSY.RECONVERGENT B3, `(.L_x_240) ;  /* 0x0000016000037945 */ /* 0x000fe20003800200 */
[----:B------:R-:W-:Y:S02]  /*02e0*/  IMAD.MOV.U32 R14, RZ, RZ, R7 ;  /* 0x000000ffff0e7224 */ /* 0x000fe400078e0007 */
[----:B------:R-:W-:Y:S01]  /*02f0*/  IMAD.MOV.U32 R13, RZ, RZ, R8 ;  /* 0x000000ffff0d7224 */ /* 0x000fe200078e0008 */
[----:B------:R-:W-:Y:S01]  /*0300*/  ISETP.NE.AND P2, PT, R4, RZ, PT ;  /* 0x000000ff0400720c */ /* 0x000fe20003f45270 */
[----:B-----5:R-:W-:Y:S02]  /*0310*/  IMAD.MOV.U32 R12, RZ, RZ, R6 ;  /* 0x000000ffff0c7224 */ /* 0x020fe400078e0006 */
[----:B------:R-:W-:Y:S01]  /*0320*/  IMAD.MOV.U32 R7, RZ, RZ, R5 ;  /* 0x000000ffff077224 */ /* 0x000fe200078e0005 */
[----:B0-----:R-:W-:Y:S01]  /*0330*/  IADD3 R2, P3, PT, R2, 0x400, RZ ;  /* 0x0000040002027810 */ /* 0x001fe20007f7e0ff */
        /* <DEDUP_REMOVED lines=15> */
.L_x_241:
[----:B------:R-:W-:Y:S05]  /*0430*/  BSYNC.RECONVERGENT B3 ;  /* 0x0000000000037941 */ /* 0x000fea0003800200 */
.L_x_240:
[----:B------:R-:W-:Y:S01]  /*0440*/  IADD3 R5, P0, PT, R5, 0x100, RZ ;  /* 0x0000010005057810 */ /* 0x000fe20007f1e0ff */
[----:B------:R-:W-:Y:S02]  /*0450*/  VIADD R9, R9, 0x100 ;  /* 0x0000010009097836 */ /* 0x000fe40000000000 */
[----:B------:R-:W-:Y:S02]  /*0460*/  IMAD.X R3, RZ, RZ, R3, P3 ;  /* 0x000000ffff037224 */ /* 0x000fe400018e0603 */
[----:B------:R-:W-:Y:S01]  /*0470*/  IMAD.X R10, RZ, RZ, R10, P0 ;  /* 0x000000ffff0a7224 */ /* 0x000fe200000e060a */
[----:B------:R-:W-:Y:S07]  /*0480*/  @P2 BRA `(.L_x_242) ;  /* 0xfffffffc00882947 */ /* 0x000fee000383ffff */
.L_x_239:
[----:B------:R-:W-:Y:S05]  /*0490*/  BSYNC.RECONVERGENT B2 ;  /* 0x0000000000027941 */ /* 0x000fea0003800200 */
.L_x_238:
[----:B------:R-:W-:-:S13]  /*04a0*/  ISETP.GE.U32.AND P0, PT, R11, 0x300, PT ;  /* 0x000003000b00780c */ /* 0x000fda0003f06070 */
[----:B------:R-:W-:Y:S05]  /*04b0*/  @!P0 BRA `(.L_x_237) ;  /* 0x00000004007c8947 */ /* 0x000fea0003800000 */
[----:B------:R-:W0:Y:S01]  /*04c0*/  LDC.64 R4, c[0x0][0x380] ;  /* 0x0000e000ff047b82 */ /* 0x000e220000000a00 */
[----:B------:R-:W-:-:S07]  /*04d0*/  VIADD R10, R9, 0x200 ;  /* 0x00000200090a7836 */ /* 0x000fce0000000000 */
[----:B------:R-:W1:Y:S02]  /*04e0*/  LDC.64 R2, c[0x0][0x388] ;  /* 0x0000e200ff027b82 */ /* 0x000e640000000a00 */
.L_x_251:
[----:B------:R-:W-:-:S04]  /*04f0*/  VIADD R15, R10, 0xfffffe00 ;  /* 0xfffffe000a0f7836 */ /* 0x000fc80000000000 */
[----:B0-----:R-:W-:-:S05]  /*0500*/  IMAD.WIDE R12, R15, 0x4, R4 ;  /* 0x000000040f0c7825 */ /* 0x001fca00078e0204 */
[----:B------:R-:W2:Y:S04]  /*0510*/  LDG.E R21, desc[UR8][R12.64] ;  /* 0x000000080c157981 */ /* 0x000ea8000c1e1900 */
[----:B-----5:R0:W5:Y:S04]  /*0520*/  LDG.E R23, desc[UR8][R12.64+0x400] ;  /* 0x000400080c177981 */ /* 0x020168000c1e1900 */
[----:B------:R0:W5:Y:S04]  /*0530*/  LDG.E R9, desc[UR8][R12.64+0x800] ;  /* 0x000800080c097981 */ /* 0x000168000c1e1900 */
[----:B------:R0:W5:Y:S01]  /*0540*/  LDG.E R11, desc[UR8][R12.64+0xc00] ;  /* 0x000c00080c0b7981 */ /* 0x000162000c1e1900 */
[C---:B-1----:R-:W-:Y:S01]  /*0550*/  IADD3 R18, P1, PT, R15.reuse, R2, RZ ;  /* 0x000000020f127210 */ /* 0x042fe20007f3e0ff */
[----:B------:R-:W-:Y:S03]  /*0560*/  BSSY.RECONVERGENT B2, `(.L_x_243) ;  /* 0x0000013000027945 */ /* 0x000fe60003800200 */
[----:B------:R-:W-:Y:S01]  /*0570*/  LEA.HI.X.SX32 R19, R15, R3, 0x1, P1 ;  /* 0x000000030f137211 */ /* 0x000fe200008f0eff */
[----:B------:R-:W-:-:S02]  /*0580*/  VIADD R15, R10, 0xffffff00 ;  /* 0xffffff000a0f7836 */ /* 0x000fc40000000000 */
        /* <DEDUP_REMOVED lines=16> */
.L_x_244:
[----:B------:R-:W-:Y:S05]  /*0690*/  BSYNC.RECONVERGENT B2 ;  /* 0x0000000000027941 */ /* 0x000fea0003800200 */
.L_x_243:
[----:B-----5:R-:W-:Y:S01]  /*06a0*/  FSETP.GEU.AND P0, PT, |R14|, |R23|, PT ;  /* 0x400000170e00720b */ /* 0x020fe20003f0e200 */
[----:B------:R-:W-:Y:S01]  /*06b0*/  BSSY.RECONVERGENT B2, `(.L_x_245) ;  /* 0x0000013000027945 */ /* 0x000fe20003800200 */
[C---:B------:R-:W-:Y:S01]  /*06c0*/  IADD3 R13, P1, PT, R15.reuse, R2, RZ ;  /* 0x000000020f0d7210 */ /* 0x040fe20007f3e0ff */
[----:B------:R-:W-:Y:S02]  /*06d0*/  VIADD R7, R10, 0x100 ;  /* 0x000001000a077836 */ /* 0x000fe40000000000 */
[----:B------:R-:W-:Y:S01]  /*06e0*/  IMAD.MOV.U32 R6, RZ, RZ, R23 ;  /* 0x000000ffff067224 */ /* 0x000fe200078e0017 */
[----:B------:R-:W-:Y:S01]  /*06f0*/  LEA.HI.X.SX32 R12, R15, R3, 0x1, P1 ;  /* 0x000000030f0c7211 */ /* 0x000fe200008f0eff */
        /* <DEDUP_REMOVED lines=14> */
.L_x_246:
[----:B------:R-:W-:Y:S05]  /*07e0*/  BSYNC.RECONVERGENT B2 ;  /* 0x0000000000027941 */ /* 0x000fea0003800200 */
.L_x_245:
[----:B------:R-:W-:Y:S01]  /*07f0*/  FSETP.GEU.AND P0, PT, |R6|, |R9|, PT ;  /* 0x400000090600720b */ /* 0x000fe20003f0e200 */
[----:B------:R-:W-:Y:S01]  /*0800*/  BSSY.RECONVERGENT B2, `(.L_x_247) ;  /* 0x0000013000027945 */ /* 0x000fe20003800200 */
[CC--:B------:R-:W-:Y:S01]  /*0810*/  IADD3 R17, P1, PT, R10.reuse, R2.reuse, RZ ;  /* 0x000000020a117210 */ /* 0x0c0fe20007f3e0ff */
[----:B------:R-:W-:Y:S01]  /*0820*/  IMAD.MOV.U32 R12, RZ, RZ, R9 ;  /* 0x000000ffff0c7224 */ /* 0x000fe200078e0009 */
[----:B------:R-:W-:Y:S02]  /*0830*/  IADD3 R18, P2, PT, R7, R2, RZ ;  /* 0x0000000207127210 */ /* 0x000fe40007f5e0ff */
        /* <DEDUP_REMOVED lines=15> */
.L_x_248:
[----:B------:R-:W-:Y:S05]  /*0930*/  BSYNC.RECONVERGENT B2 ;  /* 0x0000000000027941 */ /* 0x000fea0003800200 */
.L_x_247:
[----:B------:R-:W-:Y:S01]  /*0940*/  FSETP.GEU.AND P0, PT, |R12|, |R11|, PT ;  /* 0x4000000b0c00720b */ /* 0x000fe20003f0e200 */
[----:B------:R-:W-:Y:S01]  /*0950*/  BSSY.RECONVERGENT B2, `(.L_x_249) ;  /* 0x0000011000027945 */ /* 0x000fe20003800200 */
[----:B------:R-:W-:Y:S01]  /*0960*/  LEA.HI.X.SX32 R9, R7, R3, 0x1, P2 ;  /* 0x0000000307097211 */ /* 0x000fe200010f0eff */
        /* <DEDUP_REMOVED lines=15> */
.L_x_250:
[----:B------:R-:W-:Y:S05]  /*0a60*/  BSYNC.RECONVERGENT B2 ;  /* 0x0000000000027941 */ /* 0x000fea0003800200 */
.L_x_249:
[C---:B------:R-:W-:Y:S02]  /*0a70*/  VIADD R9, R10.reuse, 0x200 ;  /* 0x000002000a097836 */ /* 0x040fe40000000000 */
[----:B------:R-:W-:-:S03]  /*0a80*/  VIADD R10, R10, 0x400 ;  /* 0x000004000a0a7836 */ /* 0x000fc60000000000 */
[----:B------:R-:W-:-:S13]  /*0a90*/  ISETP.GE.AND P0, PT, R9, UR5, PT ;  /* 0x0000000509007c0c */ /* 0x000fda000bf06270 */
[----:B------:R-:W-:Y:S05]  /*0aa0*/  @!P0 BRA `(.L_x_251) ;  /* 0xfffffff800908947 */ /* 0x000fea000383ffff */
.L_x_237:
[----:B------:R-:W-:Y:S05]  /*0ab0*/  BSYNC.RECONVERGENT B1 ;  /* 0x0000000000017941 */ /* 0x000fea0003800200 */
.L_x_236:
[----:B------:R-:W0:Y:S02]  /*0ac0*/  LDCU UR6, c[0x0][0x398] ;  /* 0x00007300ff0677ac */ /* 0x000e240008000800 */
[----:B0-----:R-:W-:-:S09]  /*0ad0*/  UISETP.GE.AND UP0, UPT, UR6, 0x100, UPT ;  /* 0x000001000600788c */ /* 0x001fd2000bf06270 */
[----:B------:R-:W-:Y:S05]  /*0ae0*/  BRA.U !UP0, `(.L_x_252) ;  /* 0x00000011088c7547 */ /* 0x000fea000b800000 */
[----:B------:R-:W0:Y:S01]  /*0af0*/  S2R R11, SR_LANEID ;  /* 0x00000000000b7919 */ /* 0x000e220000000000 */
[----:B------:R-:W-:Y:S01]  /*0b00*/  BSSY.RECONVERGENT B1, `(.L_x_253) ;  /* 0x000001b000017945 */ /* 0x000fe20003800200 */
[----:B------:R-:W-:Y:S01]  /*0b10*/  IMAD.MOV.U32 R9, RZ, RZ, R7 ;  /* 0x000000ffff097224 */ /* 0x000fe200078e0007 */
[----:B-1---5:R1:W2:Y:S01]  /*0b20*/  SHFL.DOWN PT, R3, R6, 0x1, 0x1f ;  /* 0x08201f0006037f89 */ /* 0x0222a200000e0000 */
        /* <DEDUP_REMOVED lines=24> */
.L_x_254:
[----:B------:R-:W-:Y:S05]  /*0cb0*/  BSYNC.RECONVERGENT B1 ;  /* 0x0000000000017941 */ /* 0x000fea0003800200 */
.L_x_253:
[C---:B------:R-:W-:Y:S01]  /*0cc0*/  ISETP.GT.AND P5, PT, R11.reuse, 0x17, PT ;  /* 0x000000170b00780c */ /* 0x040fe20003fa4270 */
[----:B------:R0:W1:Y:S01]  /*0cd0*/  SHFL.DOWN PT, R7, R2, 0x2, 0x1f ;  /* 0x08401f0002077f89 */ /* 0x00006200000e0000 */
[C---:B------:R-:W-:Y:S01]  /*0ce0*/  ISETP.GT.AND P4, PT, R11.reuse, 0xf, PT ;  /* 0x0000000f0b00780c */ /* 0x040fe20003f84270 */
[----:B------:R-:W-:Y:S01]  /*0cf0*/  BSSY.RECONVERGENT B1, `(.L_x_255) ;  /* 0x0000018000017945 */ /* 0x000fe20003800200 */
[----:B------:R-:W-:Y:S01]  /*0d00*/  ISETP.NE.AND P2, PT, R11, RZ, PT ;  /* 0x000000ff0b00720c */ /* 0x000fe20003f45270 */
[----:B------:R0:W2:Y:S01]  /*0d10*/  SHFL.DOWN PT, R6, R9, 0x2, 0x1f ;  /* 0x08401f0009067f89 */ /* 0x0000a200000e0000 */
[----:B------:R-:W-:Y:S02]  /*0d20*/  IMAD.MOV.U32 R4, RZ, RZ, R9 ;  /* 0x000000ffff047224 */ /* 0x000fe400078e0009 */
[----:B------:R-:W-:Y:S01]  /*0d30*/  IMAD.MOV.U32 R5, RZ, RZ, R10 ;  /* 0x000000ffff057224 */ /* 0x000fe200078e000a */
[----:B------:R0:W3:Y:S01]  /*0d40*/  SHFL.DOWN PT, R11, R10, 0x2, 0x1f ;  /* 0x08401f000a0b7f89 */ /* 0x0000e200000e0000 */
[----:B------:R-:W-:Y:S01]  /*0d50*/  IMAD.MOV.U32 R3, RZ, RZ, R2 ;  /* 0x000000ffff037224 */ /* 0x000fe200078e0002 */
[----:B------:R-:W-:Y:S06]  /*0d60*/  @P1 BRA `(.L_x_256) ;  /* 0x0000000000401947 */ /* 0x000fec0003800000 */
        /* <DEDUP_REMOVED lines=16> */
.L_x_256:
[----:B------:R-:W-:Y:S05]  /*0e70*/  BSYNC.RECONVERGENT B1 ;  /* 0x0000000000017941 */ /* 0x000fea0003800200 */
.L_x_255:
[----:B------:R4:W3:Y:S01]  /*0e80*/  SHFL.DOWN PT, R8, R3, 0x4, 0x1f ;  /* 0x08801f0003087f89 */ /* 0x0008e200000e0000 */
[----:B------:R-:W-:Y:S01]  /*0e90*/  BSSY.RECONVERGENT B1, `(.L_x_257) ;  /* 0x0000017000017945 */ /* 0x000fe20003800200 */
[----:B--2---:R-:W-:Y:S02]  /*0ea0*/  IMAD.MOV.U32 R6, RZ, RZ, R4 ;  /* 0x000000ffff067224 */ /* 0x004fe400078e0004 */
[----:B0-----:R4:W0:Y:S01]  /*0eb0*/  SHFL.DOWN PT, R9, R4, 0x4, 0x1f ;  /* 0x08801f0004097f89 */ /* 0x00182200000e0000 */
[----:B-1----:R-:W-:Y:S02]  /*0ec0*/  IMAD.MOV.U32 R7, RZ, RZ, R5 ;  /* 0x000000ffff077224 */ /* 0x002fe400078e0005 */
[----:B------:R-:W-:Y:S01]  /*0ed0*/  IMAD.MOV.U32 R2, RZ, RZ, R3 ;  /* 0x000000ffff027224 */ /* 0x000fe200078e0003 */
[----:B------:R4:W1:Y:S01]  /*0ee0*/  SHFL.DOWN PT, R10, R5, 0x4, 0x1f ;  /* 0x08801f00050a7f89 */ /* 0x00086200000e0000 */
[----:B------:R-:W-:Y:S05]  /*0ef0*/  @P3 BRA `(.L_x_258) ;  /* 0x0000000000403947 */ /* 0x000fea0003800000 */
[----:B---3--:R-:W-:Y:S01]  /*0f00*/  FSETP.GEU.AND P0, PT, |R3|, |R8|, PT ;  /* 0x400000080300720b */ /* 0x008fe20003f0e200 */
        /* <DEDUP_REMOVED lines=15> */
.L_x_258:
[----:B------:R-:W-:Y:S05]  /*1000*/  BSYNC.RECONVERGENT B1 ;  /* 0x0000000000017941 */ /* 0x000fea0003800200 */
.L_x_257:
[----:B0-----:R0:W2:Y:S01]  /*1010*/  SHFL.DOWN PT, R9, R2, 0x8, 0x1f ;  /* 0x09001f0002097f89 */ /* 0x0010a200000e0000 */
[----:B------:R-:W-:Y:S01]  /*1020*/  BSSY.RECONVERGENT B1, `(.L_x_259) ;  /* 0x0000017000017945 */ /* 0x000fe20003800200 */
[----:B----4-:R-:W-:Y:S02]  /*1030*/  IMAD.MOV.U32 R4, RZ, RZ, R6 ;  /* 0x000000ffff047224 */ /* 0x010fe400078e0006 */
[----:B---3--:R0:W3:Y:S01]  /*1040*/  SHFL.DOWN PT, R11, R6, 0x8, 0x1f ;  /* 0x09001f00060b7f89 */ /* 0x0080e200000e0000 */
[----:B------:R-:W-:Y:S02]  /*1050*/  IMAD.MOV.U32 R5, RZ, RZ, R7 ;  /* 0x000000ffff057224 */ /* 0x000fe400078e0007 */
[----:B------:R-:W-:Y:S01]  /*1060*/  IMAD.MOV.U32 R3, RZ, RZ, R2 ;  /* 0x000000ffff037224 */ /* 0x000fe200078e0002 */
[----:B------:R0:W4:Y:S01]  /*1070*/  SHFL.DOWN PT, R8, R7, 0x8, 0x1f ;  /* 0x09001f0007087f89 */ /* 0x00012200000e0000 */
[----:B------:R-:W-:Y:S05]  /*1080*/  @P5 BRA `(.L_x_260) ;  /* 0x0000000000405947 */ /* 0x000fea0003800000 */
[----:B--2---:R-:W-:Y:S01]  /*1090*/  FSETP.GEU.AND P0, PT, |R2|, |R9|, PT ;  /* 0x400000090200720b */ /* 0x004fe20003f0e200 */
        /* <DEDUP_REMOVED lines=15> */
.L_x_260:
[----:B------:R-:W-:Y:S05]  /*1190*/  BSYNC.RECONVERGENT B1 ;  /* 0x0000000000017941 */ /* 0x000fea0003800200 */
.L_x_259:
        /* <DEDUP_REMOVED lines=24> */
.L_x_262:
[----:B------:R-:W-:Y:S05]  /*1320*/  BSYNC.RECONVERGENT B1 ;  /* 0x0000000000017941 */ /* 0x000fea0003800200 */
.L_x_261:
        /* <DEDUP_REMOVED lines=12> */
.L_x_264:
[----:B------:R-:W-:Y:S05]  /*13f0*/  BSYNC.RECONVERGENT B1 ;  /* 0x0000000000017941 */ /* 0x000fea0003800200 */
.L_x_263:
        /* <DEDUP_REMOVED lines=27> */
.L_x_267:
[----:B------:R-:W-:Y:S05]  /*15b0*/  BSYNC.RECONVERGENT B1 ;  /* 0x0000000000017941 */ /* 0x000fea0003800200 */
.L_x_266:
        /* <DEDUP_REMOVED lines=9> */
[----:B---3--:R3:W1:Y:S04]  /*1650*/  LDS.64 R10, [R24+0x50] ;  /* 0x00005000180a7984 */ /* 0x0086680000000a00 */
        /* <DEDUP_REMOVED lines=17> */
.L_x_269:
[----:B------:R-:W-:Y:S05]  /*1770*/  BSYNC.RECONVERGENT B1 ;  /* 0x0000000000017941 */ /* 0x000fea0003800200 */
.L_x_268:
        /* <DEDUP_REMOVED lines=17> */
.L_x_271:
[----:B------:R-:W-:Y:S05]  /*1890*/  BSYNC.RECONVERGENT B1 ;  /* 0x0000000000017941 */ /* 0x000fea0003800200 */
.L_x_270:
        /* <DEDUP_REMOVED lines=17> */
.L_x_273:
[----:B------:R-:W-:Y:S05]  /*19b0*/  BSYNC.RECONVERGENT B1 ;  /* 0x0000000000017941 */ /* 0x000fea0003800200 */
.L_x_272:
        /* <DEDUP_REMOVED lines=17> */
.L_x_275:
[----:B------:R-:W-:Y:S05]  /*1ad0*/  BSYNC.RECONVERGENT B1 ;  /* 0x0000000000017941 */ /* 0x000fea0003800200 */
.L_x_274:
        /* <DEDUP_REMOVED lines=17> */
.L_x_277:
[----:B------:R-:W-:Y:S05]  /*1bf0*/  BSYNC.RECONVERGENT B1 ;  /* 0x0000000000017941 */ /* 0x000fea0003800200 */
.L_x_276:
        /* <DEDUP_REMOVED lines=18> */
.L_x_252:
[----:B------:R-:W0:Y:S01]  /*1d20*/  S2R R12, SR_LANEID ;  /* 0x00000000000c7919 */ /* 0x000e220000000000 */
[----:B-1----:R-:W-:Y:S01]  /*1d30*/  LOP3.LUT R2, R0, 0x3e0, RZ, 0xc0, !PT ;  /* 0x000003e000027812 */ /* 0x002fe200078ec0ff */
[----:B------:R-:W-:Y:S01]  /*1d40*/  BSSY.RECONVERGENT B1, `(.L_x_278) ;  /* 0x0000026000017945 */ /* 0x000fe20003800200 */
[----:B------:R-:W-:Y:S02]  /*1d50*/  IMAD.MOV.U32 R14, RZ, RZ, R7 ;  /* 0x000000ffff0e7224 */ /* 0x000fe400078e0007 */
[----:B------:R-:W-:Y:S02]  /*1d60*/  IMAD.MOV.U32 R16, RZ, RZ, R8 ;  /* 0x000000ffff107224 */ /* 0x000fe400078e0008 */
[----:B------:R-:W-:Y:S01]  /*1d70*/  VIADD R3, R2, 0x20 ;  /* 0x0000002002037836 */ /* 0x000fe20000000000 */
[----:B------:R-:W-:-:S04]  /*1d80*/  LOP3.LUT R2, RZ, R2, RZ, 0x33, !PT ;  /* 0x00000002ff027212 */ /* 0x000fc800078e33ff */
[----:B------:R-:W-:Y:S01]  /*1d90*/  ISETP.GT.AND P0, PT, R3, UR6, PT ;  /* 0x0000000603007c0c */ /* 0x000fe2000bf04270 */
[----:B------:R-:W-:-:S05]  /*1da0*/  VIADD R2, R2, UR6 ;  /* 0x0000000602027c36 */ /* 0x000fca0008000000 */
[----:B------:R-:W-:-:S05]  /*1db0*/  SEL R3, R2, 0x1f, P0 ;  /* 0x0000001f02037807 */ /* 0x000fca0000000000 */
[----:B-----5:R1:W2:Y:S04]  /*1dc0*/  SHFL.DOWN PT, R5, R6, 0x1, R3 ;  /* 0x0820000006057989 */ /* 0x0202a800000e0003 */
[----:B------:R1:W3:Y:S01]  /*1dd0*/  SHFL.DOWN PT, R9, R8, 0x1, R3 ;  /* 0x0820000008097989 */ /* 0x0002e200000e0003 */
[CC--:B0-----:R-:W-:Y:S01]  /*1de0*/  ISETP.GE.AND P0, PT, R12.reuse, R3.reuse, PT ;  /* 0x000000030c00720c */ /* 0x0c1fe20003f06270 */
[C---:B------:R-:W-:Y:S01]  /*1df0*/  VIADD R10, R12.reuse, 0x8 ;  /* 0x000000080c0a7836 */ /* 0x040fe20000000000 */
[C---:B------:R-:W-:Y:S01]  /*1e00*/  ISETP.NE.AND P3, PT, R12.reuse, RZ, PT ;  /* 0x000000ff0c00720c */ /* 0x040fe20003f65270 */
[C---:B------:R-:W-:Y:S02]  /*1e10*/  VIADD R4, R12.reuse, 0x2 ;  /* 0x000000020c047836 */ /* 0x040fe40000000000 */
[----:B------:R-:W-:Y:S01]  /*1e20*/  VIADD R2, R12, 0x4 ;  /* 0x000000040c027836 */ /* 0x000fe20000000000 */
[----:B------:R-:W-:-:S02]  /*1e30*/  ISETP.GT.AND P2, PT, R10, R3, PT ;  /* 0x000000030a00720c */ /* 0x000fc40003f44270 */
[----:B------:R1:W0:Y:S01]  /*1e40*/  SHFL.DOWN PT, R10, R7, 0x1, R3 ;  /* 0x08200000070a7989 */ /* 0x00022200000e0003 */
[-C--:B------:R-:W-:Y:S01]  /*1e50*/  ISETP.GT.AND P6, PT, R4, R3.reuse, PT ;  /* 0x000000030400720c */ /* 0x080fe20003fc4270 */
[----:B------:R-:W-:Y:S01]  /*1e60*/  VIADD R4, R12, 0x10 ;  /* 0x000000100c047836 */ /* 0x000fe20000000000 */
[----:B------:R-:W-:Y:S01]  /*1e70*/  ISETP.GT.AND P4, PT, R2, R3, PT ;  /* 0x000000030200720c */ /* 0x000fe20003f84270 */
[----:B------:R-:W-:Y:S01]  /*1e80*/  IMAD.MOV.U32 R2, RZ, RZ, R6 ;  /* 0x000000ffff027224 */ /* 0x000fe200078e0006 */
[----:B------:R-:W-:Y:S11]  /*1e90*/  @P0 BRA `(.L_x_279) ;  /* 0x0000000000400947 */ /* 0x000ff60003800000 */
[----:B--2---:R-:W-:Y:S01]  /*1ea0*/  FSETP.GEU.AND P0, PT, |R6|, |R5|, PT ;  /* 0x400000050600720b */ /* 0x004fe20003f0e200 */
[----:B0-----:R-:W-:Y:S02]  /*1eb0*/  IMAD.MOV.U32 R14, RZ, RZ, R10 ;  /* 0x000000ffff0e7224 */ /* 0x001fe400078e000a */
        /* <DEDUP_REMOVED lines=14> */
.L_x_279:
[----:B------:R-:W-:Y:S05]  /*1fa0*/  BSYNC.RECONVERGENT B1 ;  /* 0x0000000000017941 */ /* 0x000fea0003800200 */
.L_x_278:
[----:B--2---:R2:W4:Y:S01]  /*1fb0*/  SHFL.DOWN PT, R5, R2, 0x2, R3 ;  /* 0x0840000002057989 */ /* 0x00452200000e0003 */
[----:B------:R-:W-:Y:S01]  /*1fc0*/  BSSY.RECONVERGENT B1, `(.L_x_280) ;  /* 0x0000018000017945 */ /* 0x000fe20003800200 */
[----:B------:R-:W-:Y:S01]  /*1fd0*/  ISETP.GT.AND P5, PT, R4, R3, PT ;  /* 0x000000030400720c */ /* 0x000fe20003fa4270 */
[----:B0-----:R-:W-:Y:S01]  /*1fe0*/  IMAD.MOV.U32 R10, RZ, RZ, R14 ;  /* 0x000000ffff0a7224 */ /* 0x001fe200078e000e */
[----:B-1----:R2:W0:Y:S01]  /*1ff0*/  SHFL.DOWN PT, R7, R14, 0x2, R3 ;  /* 0x084000000e077989 */ /* 0x00242200000e0003 */
[----:B------:R-:W-:Y:S02]  /*2000*/  IMAD.MOV.U32 R12, RZ, RZ, R16 ;  /* 0x000000ffff0c7224 */ /* 0x000fe400078e0010 */
[----:B------:R-:W-:Y:S01]  /*2010*/  IMAD.MOV.U32 R4, RZ, RZ, R2 ;  /* 0x000000ffff047224 */ /* 0x000fe200078e0002 */
[----:B---3--:R2:W1:Y:S01]  /*2020*/  SHFL.DOWN PT, R9, R16, 0x2, R3 ;  /* 0x0840000010097989 */ /* 0x00846200000e0003 */
[----:B------:R-:W-:Y:S06]  /*2030*/  @P6 BRA `(.L_x_281) ;  /* 0x0000000000406947 */ /* 0x000fec0003800000 */
        /* <DEDUP_REMOVED lines=16> */
.L_x_281:
[----:B------:R-:W-:Y:S05]  /*2140*/  BSYNC.RECONVERGENT B1 ;  /* 0x0000000000017941 */ /* 0x000fea0003800200 */
.L_x_280:
[----:B----4-:R3:W4:Y:S01]  /*2150*/  SHFL.DOWN PT, R5, R4, 0x4, R3 ;  /* 0x0880000004057989 */ /* 0x01072200000e0003 */
[----:B------:R-:W-:Y:S01]  /*2160*/  BSSY.RECONVERGENT B1, `(.L_x_282) ;  /* 0x0000017000017945 */ /* 0x000fe20003800200 */
[----:B------:R-:W-:Y:S02]  /*2170*/  IMAD.MOV.U32 R6, RZ, RZ, R10 ;  /* 0x000000ffff067224 */ /* 0x000fe400078e000a */
[----:B0-----:R3:W0:Y:S01]  /*2180*/  SHFL.DOWN PT, R7, R10, 0x4, R3 ;  /* 0x088000000a077989 */ /* 0x00162200000e0003 */
[----:B------:R-:W-:Y:S02]  /*2190*/  IMAD.MOV.U32 R8, RZ, RZ, R12 ;  /* 0x000000ffff087224 */ /* 0x000fe400078e000c */
[----:B--2---:R-:W-:Y:S01]  /*21a0*/  IMAD.MOV.U32 R2, RZ, RZ, R4 ;  /* 0x000000ffff027224 */ /* 0x004fe200078e0004 */
[----:B-1----:R3:W1:Y:S01]  /*21b0*/  SHFL.DOWN PT, R9, R12, 0x4, R3 ;  /* 0x088000000c097989 */ /* 0x00266200000e0003 */
        /* <DEDUP_REMOVED lines=17> */
.L_x_283:
[----:B------:R-:W-:Y:S05]  /*22d0*/  BSYNC.RECONVERGENT B1 ;  /* 0x0000000000017941 */ /* 0x000fea0003800200 */
.L_x_282:
[----:B----4-:R2:W4:Y:S01]  /*22e0*/  SHFL.DOWN PT, R5, R2, 0x8, R3 ;  /* 0x0900000002057989 */ /* 0x01052200000e0003 */
[----:B------:R-:W-:Y:S01]  /*22f0*/  BSSY.RECONVERGENT B1, `(.L_x_284) ;  /* 0x0000017000017945 */ /* 0x000fe20003800200 */
[----:B---3--:R-:W-:Y:S02]  /*2300*/  IMAD.MOV.U32 R4, RZ, RZ, R2 ;  /* 0x000000ffff047224 */ /* 0x008fe400078e0002 */
[----:B0-----:R2:W0:Y:S01]  /*2310*/  SHFL.DOWN PT, R7, R6, 0x8, R3 ;  /* 0x0900000006077989 */ /* 0x00142200000e0003 */
[----:B------:R-:W-:Y:S02]  /*2320*/  IMAD.MOV.U32 R10, RZ, RZ, R6 ;  /* 0x000000ffff0a7224 */ /* 0x000fe400078e0006 */
[----:B------:R-:W-:Y:S01]  /*2330*/  IMAD.MOV.U32 R12, RZ, RZ, R8 ;  /* 0x000000ffff0c7224 */ /* 0x000fe200078e0008 */
[----:B-1----:R2:W1:Y:S01]  /*2340*/  SHFL.DOWN PT, R9, R8, 0x8, R3 ;  /* 0x0900000008097989 */ /* 0x00246200000e0003 */
        /* <DEDUP_REMOVED lines=17> */
.L_x_285:
[----:B------:R-:W-:Y:S05]  /*2460*/  BSYNC.RECONVERGENT B1 ;  /* 0x0000000000017941 */ /* 0x000fea0003800200 */
.L_x_284:
[----:B----4-:R3:W4:Y:S01]  /*2470*/  SHFL.DOWN PT, R5, R4, 0x10, R3 ;  /* 0x0a00000004057989 */ /* 0x01072200000e0003 */
[----:B------:R-:W-:Y:S01]  /*2480*/  BSSY.RECONVERGENT B1, `(.L_x_286) ;  /* 0x0000017000017945 */ /* 0x000fe20003800200 */
[----:B--2---:R-:W-:Y:S02]  /*2490*/  IMAD.MOV.U32 R8, RZ, RZ, R4 ;  /* 0x000000ffff087224 */ /* 0x004fe400078e0004 */
[----:B-1----:R3:W1:Y:S01]  /*24a0*/  SHFL.DOWN PT, R9, R10, 0x10, R3 ;  /* 0x0a0000000a097989 */ /* 0x00266200000e0003 */
[----:B0-----:R-:W-:Y:S02]  /*24b0*/  IMAD.MOV.U32 R7, RZ, RZ, R10 ;  /* 0x000000ffff077224 */ /* 0x001fe400078e000a */
[----:B------:R-:W-:Y:S01]  /*24c0*/  IMAD.MOV.U32 R6, RZ, RZ, R12 ;  /* 0x000000ffff067224 */ /* 0x000fe200078e000c */
[----:B------:R3:W0:Y:S01]  /*24d0*/  SHFL.DOWN PT, R11, R12, 0x10, R3 ;  /* 0x0a0000000c0b7989 */ /* 0x00062200000e0003 */
        /* <DEDUP_REMOVED lines=17> */
.L_x_287:
[----:B------:R-:W-:Y:S05]  /*25f0*/  BSYNC.RECONVERGENT B1 ;  /* 0x0000000000017941 */ /* 0x000fea0003800200 */
.L_x_286:
[----:B------:R-:W-:Y:S04]  /*2600*/  BSSY.RECONVERGENT B1, `(.L_x_288) ;  /* 0x000000c000017945 */ /* 0x000fe80003800200 */
[----:B------:R-:W-:Y:S05]  /*2610*/  @P3 BRA `(.L_x_289) ;  /* 0x0000000000283947 */ /* 0x000fea0003800000 */
[----:B---3--:R-:W2:Y:S01]  /*2620*/  S2R R4, SR_CgaCtaId ;  /* 0x0000000000047919 */ /* 0x008ea20000008800 */
        /* <DEDUP_REMOVED lines=9> */
.L_x_289:
[----:B------:R-:W-:Y:S05]  /*26c0*/  BSYNC.RECONVERGENT B1 ;  /* 0x0000000000017941 */ /* 0x000fea0003800200 */
.L_x_288:
[----:B------:R-:W-:Y:S01]  /*26d0*/  BAR.SYNC.DEFER_BLOCKING 0x0 ;  /* 0x0000000000007b1d */ /* 0x000fe20000010000 */
[----:B------:R-:W-:-:S13]  /*26e0*/  ISETP.NE.AND P1, PT, R0, RZ, PT ;  /* 0x000000ff0000720c */ /* 0x000fda0003f25270 */
[----:B------:R-:W-:Y:S05]  /*26f0*/  @P1 BRA `(.L_x_265) ;  /* 0x0000002c00c41947 */ /* 0x000fea0003800000 */
[----:B------:R-:W-:Y:S01]  /*2700*/  UISETP.GE.AND UP0, UPT, UR6, 0x21, UPT ;  /* 0x000000210600788c */ /* 0x000fe2000bf06270 */
[----:B------:R-:W-:Y:S02]  /*2710*/  IMAD.MOV.U32 R0, RZ, RZ, R8 ;  /* 0x000000ffff007224 */ /* 0x000fe400078e0008 */
[----:B-1----:R-:W-:Y:S02]  /*2720*/  IMAD.MOV.U32 R9, RZ, RZ, R7 ;  /* 0x000000ffff097224 */ /* 0x002fe400078e0007 */
[----:B---3--:R-:W-:-:S04]  /*2730*/  IMAD.MOV.U32 R10, RZ, RZ, R6 ;  /* 0x000000ffff0a7224 */ /* 0x008fc800078e0006 */
[----:B------:R-:W-:Y:S05]  /*2740*/  BRA.U !UP0, `(.L_x_290) ;  /* 0x00000001085c7547 */ /* 0x000fea000b800000 */
[----:B------:R-:W1:Y:S01]  /*2750*/  S2UR UR5, SR_CgaCtaId ;  /* 0x00000000000579c3 */ /* 0x000e620000008800 */
[----:B------:R-:W-:Y:S01]  /*2760*/  UMOV UR4, 0x400 ;  /* 0x0000040000047882 */ /* 0x000fe20000000000 */
[----:B------:R-:W-:Y:S01]  /*2770*/  BSSY.RECONVERGENT B1, `(.L_x_290) ;  /* 0x0000014000017945 */ /* 0x000fe20003800200 */
[----:B-1----:R-:W-:-:S09]  /*2780*/  ULEA UR4, UR5, UR4, 0x18 ;  /* 0x0000000405047291 */ /* 0x002fd2000f8ec0ff */
[----:B--2---:R-:W1:Y:S04]  /*2790*/  LDS R3, [UR4+0x18] ;  /* 0x00001804ff037984 */ /* 0x004e680008000800 */
[----:B----4-:R-:W2:Y:S01]  /*27a0*/  LDS.64 R4, [UR4+0x20] ;  /* 0x00002004ff047984 */ /* 0x010ea20008000a00 */
[----:B-1----:R-:W-:Y:S01]  /*27b0*/  FSETP.GEU.AND P0, PT, |R8|, |R3|, PT ;  /* 0x400000030800720b */ /* 0x002fe20003f0e200 */
        /* <DEDUP_REMOVED lines=15> */
.L_x_291:
[----:B------:R-:W-:Y:S05]  /*28b0*/  BSYNC.RECONVERGENT B1 ;  /* 0x0000000000017941 */ /* 0x000fea0003800200 */
.L_x_290:
[----:B------:R-:W-:Y:S01]  /*28c0*/  UISETP.GE.AND UP0, UPT, UR6, 0x41, UPT ;  /* 0x000000410600788c */ /* 0x000fe2000bf06270 */
[----:B--2---:R-:W-:Y:S02]  /*28d0*/  IMAD.MOV.U32 R2, RZ, RZ, R0 ;  /* 0x000000ffff027224 */ /* 0x004fe400078e0000 */
[----:B----4-:R-:W-:Y:S02]  /*28e0*/  IMAD.MOV.U32 R5, RZ, RZ, R9 ;  /* 0x000000ffff057224 */ /* 0x010fe400078e0009 */
[----:B------:R-:W-:-:S04]  /*28f0*/  IMAD.MOV.U32 R4, RZ, RZ, R10 ;  /* 0x000000ffff047224 */ /* 0x000fc800078e000a */
[----:B------:R-:W-:Y:S05]  /*2900*/  BRA.U !UP0, `(.L_x_292) ;  /* 0x00000001085c7547 */ /* 0x000fea000b800000 */
[----:B------:R-:W1:Y:S01]  /*2910*/  S2UR UR5, SR_CgaCtaId ;  /* 0x00000000000579c3 */ /* 0x000e620000008800 */
[----:B------:R-:W-:Y:S01]  /*2920*/  UMOV UR4, 0x400 ;  /* 0x0000040000047882 */ /* 0x000fe20000000000 */
[----:B------:R-:W-:Y:S01]  /*2930*/  BSSY.RECONVERGENT B1, `(.L_x_292) ;  /* 0x0000014000017945 */ /* 0x000fe20003800200 */
[----:B-1----:R-:W-:-:S09]  /*2940*/  ULEA UR4, UR5, UR4, 0x18 ;  /* 0x0000000405047291 */ /* 0x002fd2000f8ec0ff */
[----:B------:R-:W1:Y:S04]  /*2950*/  LDS R3, [UR4+0x28] ;  /* 0x00002804ff037984 */ /* 0x000e680008000800 */
[----:B------:R-:W2:Y:S01]  /*2960*/  LDS.64 R6, [UR4+0x30] ;  /* 0x00003004ff067984 */ /* 0x000ea20008000a00 */
        /* <DEDUP_REMOVED lines=16> */
.L_x_293:
[----:B------:R-:W-:Y:S05]  /*2a70*/  BSYNC.RECONVERGENT B1 ;  /* 0x0000000000017941 */ /* 0x000fea0003800200 */
.L_x_292:
[----:B------:R-:W-:Y:S01]  /*2a80*/  UISETP.GE.AND UP0, UPT, UR6, 0x61, UPT ;  /* 0x000000610600788c */ /* 0x000fe2000bf06270 */
[----:B------:R-:W-:Y:S02]  /*2a90*/  IMAD.MOV.U32 R0, RZ, RZ, R2 ;  /* 0x000000ffff007224 */ /* 0x000fe400078e0002 */
[----:B------:R-:W-:Y:S02]  /*2aa0*/  IMAD.MOV.U32 R7, RZ, RZ, R5 ;  /* 0x000000ffff077224 */ /* 0x000fe400078e0005 */
        /* <DEDUP_REMOVED lines=24> */
.L_x_295:
[----:B------:R-:W-:Y:S05]  /*2c30*/  BSYNC.RECONVERGENT B1 ;  /* 0x0000000000017941 */ /* 0x000fea0003800200 */
.L_x_294:
        /* <DEDUP_REMOVED lines=27> */
.L_x_297:
[----:B------:R-:W-:Y:S05]  /*2df0*/  BSYNC.RECONVERGENT B1 ;  /* 0x0000000000017941 */ /* 0x000fea0003800200 */
.L_x_296:
        /* <DEDUP_REMOVED lines=27> */
.L_x_299:
[----:B------:R-:W-:Y:S05]  /*2fb0*/  BSYNC.RECONVERGENT B1 ;  /* 0x0000000000017941 */ /* 0x000fea0003800200 */
.L_x_298:
        /* <DEDUP_REMOVED lines=27> */
.L_x_301:
[----:B------:R-:W-:Y:S05]  /*3170*/  BSYNC.RECONVERGENT B1 ;  /* 0x0000000000017941 */ /* 0x000fea0003800200 */
.L_x_300:
[----:B------:R-:W-:Y:S01]  /*3180*/  UISETP.GE.AND UP0, UPT, UR6, 0xe1, UPT ;  /* 0x000000e10600788c */ /* 0x000fe2000bf06270 */
[----:B------:R-:W-:Y:S02]  /*3190*/  IMAD.MOV.U32 R8, RZ, RZ, R2 ;  /* 0x000000ffff087224 */ /* 0x000fe400078e0002 */
[----:B------:R-:W-:Y:S02]  /*31a0*/  IMAD.MOV.U32 R7, RZ, RZ, R5 ;  /* 0x000000ffff077224 */ /* 0x000fe400078e0005 */
[----:B------:R-:W-:-:S04]  /*31b0*/  IMAD.MOV.U32 R6, RZ, RZ, R4 ;  /* 0x000000ffff067224 */ /* 0x000fc800078e0004 */
[----:B------:R-:W-:Y:S05]  /*31c0*/  BRA.U !UP0, `(.L_x_265) ;  /* 0x0000002508107547 */ /* 0x000fea000b800000 */
[----:B------:R-:W1:Y:S01]  /*31d0*/  S2UR UR5, SR_CgaCtaId ;  /* 0x00000000000579c3 */ /* 0x000e620000008800 */
[----:B------:R-:W-:Y:S02]  /*31e0*/  UMOV UR4, 0x400 ;  /* 0x0000040000047882 */ /* 0x000fe40000000000 */
[----:B-1----:R-:W-:-:S09]  /*31f0*/  ULEA UR4, UR5, UR4, 0x18 ;  /* 0x0000000405047291 */ /* 0x002fd2000f8ec0ff */
[----:B------:R-:W1:Y:S04]  /*3200*/  LDS R3, [UR4+0x78] ;  /* 0x00007804ff037984 */ /* 0x000e680008000800 */
[----:B0-----:R-:W0:Y:S01]  /*3210*/  LDS.64 R10, [UR4+0x80] ;  /* 0x00008004ff0a7984 */ /* 0x001e220008000a00 */
[----:B-1----:R-:W-:Y:S01]  /*3220*/  FSETP.GEU.AND P0, PT, |R2|, |R3|, PT ;  /* 0x400000030200720b */ /* 0x002fe20003f0e200 */
[----:B------:R-:W-:Y:S02]  /*3230*/  IMAD.MOV.U32 R8, RZ, RZ, R3 ;  /* 0x000000ffff087224 */ /* 0x000fe400078e0003 */
[----:B0-----:R-:W-:Y:S02]  /*3240*/  IMAD.MOV.U32 R7, RZ, RZ, R10 ;  /* 0x000000ffff077224 */ /* 0x001fe400078e000a */
        /* <DEDUP_REMOVED lines=15> */
.L_x_233:
[----:B------:R-:W1:Y:S01]  /*3340*/  S2R R0, SR_TID.X ;  /* 0x0000000000007919 */ /* 0x000e620000002100 */
[----:B------:R-:W1:Y:S01]  /*3350*/  LDC.64 R2, c[0x0][0x380] ;  /* 0x0000e000ff027b82 */ /* 0x000e620000000a00 */
[----:B------:R-:W2:Y:S01]  /*3360*/  LDCU.64 UR6, c[0x0][0x388] ;  /* 0x00007100ff0677ac */ /* 0x000ea20008000a00 */
[----:B-1----:R-:W-:-:S05]  /*3370*/  IMAD.WIDE.U32 R2, R0, 0x4, R2 ;  /* 0x0000000400027825 */ /* 0x002fca00078e0002 */
[----:B0-----:R-:W3:Y:S04]  /*3380*/  LDG.E R4, desc[UR8][R2.64] ;  /* 0x0000000802047981 */ /* 0x001ee8000c1e1900 */
[----:B------:R-:W3:Y:S04]  /*3390*/  LDG.E R5, desc[UR8][R2.64+0x400] ;  /* 0x0004000802057981 */ /* 0x000ee8000c1e1900 */
[----:B------:R-:W4:Y:S04]  /*33a0*/  LDG.E R6, desc[UR8][R2.64+0x800] ;  /* 0x0008000802067981 */ /* 0x000f28000c1e1900 */
[----:B------:R-:W5:Y:S04]  /*33b0*/  LDG.E R7, desc[UR8][R2.64+0xc00] ;  /* 0x000c000802077981 */ /* 0x000f68000c1e1900 */
[----:B------:R-:W2:Y:S01]  /*33c0*/  LDG.E R8, desc[UR8][R2.64+0x1000] ;  /* 0x0010000802087981 */ /* 0x000ea2000c1e1900 */
[----:B------:R-:W-:Y:S01]  /*33d0*/  VIADD R9, R0, 0x200 ;  /* 0x0000020000097836 */ /* 0x000fe20000000000 */
[----:B------:R-:W-:Y:S01]  /*33e0*/  UISETP.GE.U32.AND UP0, UPT, UR4, 0xa00, UPT ;  /* 0x00000a000400788c */ /* 0x000fe2000bf06070 */
[----:B------:R-:W-:-:S03]  /*33f0*/  IMAD.MOV.U32 R10, RZ, RZ, RZ ;  /* 0x000000ffff0a7224 */ /* 0x000fc600078e00ff */
[----:B------:R-:W-:Y:S01]  /*3400*/  UISETP.GE.U32.AND.EX UP0, UPT, UR5, URZ, UPT, UP0 ;  /* 0x000000ff0500728c */ /* 0x000fe2000bf06100 */
[----:B---3--:R-:W-:-:S04]  /*3410*/  FSETP.GEU.AND P0, PT, |R4|, |R5|, PT ;  /* 0x400000050400720b */ /* 0x008fc80003f0e200 */
[----:B------:R-:W-:Y:S02]  /*3420*/  FSEL R5, R4, R5, P0 ;  /* 0x0000000504057208 */ /* 0x000fe40000000000 */
[----:B------:R-:W-:Y:S02]  /*3430*/  LOP3.LUT R4, R0, 0x400, RZ, 0xfc, !PT ;  /* 0x0000040000047812 */ /* 0x000fe400078efcff */
[----:B----4-:R-:W-:-:S04]  /*3440*/  FSETP.GEU.AND P2, PT, |R5|, |R6|, PT ;  /* 0x400000060500720b */ /* 0x010fc80003f4e200 */
[----:B------:R-:W-:Y:S01]  /*3450*/  FSEL R6, R5, R6, P2 ;  /* 0x0000000605067208 */ /* 0x000fe20001000000 */
[----:B------:R-:W-:-:S03]  /*3460*/  VIADD R5, R0, 0x100 ;  /* 0x0000010000057836 */ /* 0x000fc60000000000 */
[----:B-----5:R-:W-:-:S04]  /*3470*/  FSETP.GEU.AND P3, PT, |R6|, |R7|, PT ;  /* 0x400000070600720b */ /* 0x020fc80003f6e200 */
[----:B------:R-:W-:Y:S01]  /*3480*/  FSEL R7, R6, R7, P3 ;  /* 0x0000000706077208 */ /* 0x000fe20001800000 */
[----:B--2---:R-:W-:Y:S01]  /*3490*/  IMAD.MOV.U32 R6, RZ, RZ, R8 ;  /* 0x000000ffff067224 */ /* 0x004fe200078e0008 */
[----:B------:R-:W-:Y:S02]  /*34a0*/  @P2 SEL R9, R0, R5, P0 ;  /* 0x0000000500092207 */ /* 0x000fe40000000000 */
[----:B------:R-:W-:-:S05]  /*34b0*/  FSETP.GEU.AND P1, PT, |R7|, |R8|, PT ;  /* 0x400000080700720b */ /* 0x000fca0003f2e200 */
[----:B------:R-:W-:-:S08]  /*34c0*/  @!P3 VIADD R9, R0, 0x300 ;  /* 0x000003000009b836 */ /* 0x000fd00000000000 */
[C---:B------:R-:W-:Y:S02]  /*34d0*/  @P1 ISETP.GE.U32.AND P0, PT, R9.reuse, R4, PT ;  /* 0x000000040900120c */ /* 0x040fe40003f06070 */
[----:B------:R-:W-:Y:S02]  /*34e0*/  IADD3 R4, P2, PT, R4, UR6, RZ ;  /* 0x0000000604047c10 */ /* 0x000fe4000ff5e0ff */
[----:B------:R-:W-:Y:S02]  /*34f0*/  @P1 ISETP.GE.U32.AND.EX P0, PT, RZ, RZ, PT, P0 ;  /* 0x000000ffff00120c */ /* 0x000fe40003f06100 */
[----:B------:R-:W-:Y:S01]  /*3500*/  @P1 IADD3 R9, P3, PT, R9, UR6, RZ ;  /* 0x0000000609091c10 */ /* 0x000fe2000ff7e0ff */
[----:B------:R-:W-:Y:S01]  /*3510*/  IMAD.X R5, RZ, RZ, UR7, P2 ;  /* 0x00000007ff057e24 */ /* 0x000fe200090e06ff */
[----:B------:R-:W-:-:S03]  /*3520*/  @P1 FSETP.LT.OR P0, PT, |R8|, |R7|, !P0 ;  /* 0x400000070800120b */ /* 0x000fc60004701600 */
[----:B------:R-:W-:Y:S01]  /*3530*/  @P1 IMAD.X R8, RZ, RZ, UR7, P3 ;  /* 0x00000007ff081e24 */ /* 0x000fe200098e06ff */
[----:B------:R-:W-:Y:S01]  /*3540*/  @P1 FSEL R6, R7, R6, P0 ;  /* 0x0000000607061208 */ /* 0x000fe20000000000 */
[----:B------:R-:W-:Y:S01]  /*3550*/  IMAD.MOV.U32 R7, RZ, RZ, 0x500 ;  /* 0x00000500ff077424 */ /* 0x000fe200078e00ff */
[----:B------:R-:W-:Y:S02]  /*3560*/  @P1 SEL R4, R9, R4, P0 ;  /* 0x0000000409041207 */ /* 0x000fe40000000000 */
[----:B------:R-:W-:Y:S01]  /*3570*/  @P1 SEL R5, R8, R5, P0 ;  /* 0x0000000508051207 */ /* 0x000fe20000000000 */
[----:B------:R-:W-:Y:S06]  /*3580*/  BRA.U !UP0, `(.L_x_302) ;  /* 0x0000000508247547 */ /* 0x000fec000b800000 */
[----:B------:R-:W-:Y:S01]  /*3590*/  IMAD.MOV.U32 R8, RZ, RZ, R6 ;  /* 0x000000ffff087224 */ /* 0x000fe200078e0006 */
[----:B------:R-:W0:Y:S01]  /*35a0*/  LDCU.64 UR6, c[0x0][0x388] ;  /* 0x00007100ff0677ac */ /* 0x000e220008000a00 */
[----:B------:R-:W-:Y:S02]  /*35b0*/  IMAD.MOV.U32 R11, RZ, RZ, 0x500 ;  /* 0x00000500ff0b7424 */ /* 0x000fe400078e00ff */
[----:B------:R-:W-:Y:S01]  /*35c0*/  IMAD.MOV.U32 R9, RZ, RZ, RZ ;  /* 0x000000ffff097224 */ /* 0x000fe200078e00ff */
[----:B------:R-:W1:Y:S01]  /*35d0*/  LDCU.64 UR4, c[0x0][0x398] ;  /* 0x00007300ff0477ac */ /* 0x000e620008000a00 */
[----:B------:R-:W-:-:S05]  /*35e0*/  NOP ;  /* 0x0000000000007918 */ /* 0x000fca0000000000 */
.L_x_303:
[----:B------:R-:W-:-:S04]  /*35f0*/  LEA R12, P0, R11, R2, 0x2 ;  /* 0x000000020b0c7211 */ /* 0x000fc800078010ff */
[----:B------:R-:W-:-:S05]  /*3600*/  LEA.HI.X R13, R11, R3, R9, 0x2, P0 ;  /* 0x000000030b0d7211 */ /* 0x000fca00000f1409 */
[----:B------:R-:W2:Y:S04]  /*3610*/  LDG.E R15, desc[UR8][R12.64] ;  /* 0x000000080c0f7981 */ /* 0x000ea8000c1e1900 */
[----:B------:R-:W3:Y:S04]  /*3620*/  LDG.E R10, desc[UR8][R12.64+0x400] ;  /* 0x000400080c0a7981 */ /* 0x000ee8000c1e1900 */
[----:B------:R-:W4:Y:S04]  /*3630*/  LDG.E R14, desc[UR8][R12.64+0x800] ;  /* 0x000800080c0e7981 */ /* 0x000f28000c1e1900 */
[----:B------:R-:W5:Y:S04]  /*3640*/  LDG.E R7, desc[UR8][R12.64+0xc00] ;  /* 0x000c00080c077981 */ /* 0x000f68000c1e1900 */
[----:B------:R1:W5:Y:S01]  /*3650*/  LDG.E R6, desc[UR8][R12.64+0x1000] ;  /* 0x001000080c067981 */ /* 0x000362000c1e1900 */
[----:B------:R-:W-:-:S04]  /*3660*/  IADD3 R18, P0, PT, R0, R11, RZ ;  /* 0x0000000b00127210 */ /* 0x000fc80007f1e0ff */
[----:B0-----:R-:W-:Y:S01]  /*3670*/  IADD3 R18, P1, PT, R18, UR6, RZ ;  /* 0x0000000612127c10 */ /* 0x001fe2000ff3e0ff */
[----:B------:R-:W-:-:S04]  /*3680*/  IMAD.X R19, RZ, RZ, R9, P0 ;  /* 0x000000ffff137224 */ /* 0x000fc800000e0609 */
[----:B------:R-:W-:Y:S01]  /*3690*/  IMAD.MOV.U32 R16, RZ, RZ, R18 ;  /* 0x000000ffff107224 */ /* 0x000fe200078e0012 */
[----:B------:R-:W-:-:S05]  /*36a0*/  IADD3.X R19, PT, PT, R19, UR7, RZ, P1, !PT ;  /* 0x0000000713137c10 */ /* 0x000fca0008ffe4ff */
[----:B------:R-:W-:Y:S01]  /*36b0*/  IMAD.MOV.U32 R17, RZ, RZ, R19 ;  /* 0x000000ffff117224 */ /* 0x000fe200078e0013 */
[----:B--2---:R-:W-:Y:S01]  /*36c0*/  FSETP.GEU.AND P2, PT, |R8|, |R15|, PT ;  /* 0x4000000f0800720b */ /* 0x004fe20003f4e200 */
[----:B-1----:R-:W-:-:S12]  /*36d0*/  IMAD.MOV.U32 R13, RZ, RZ, R15 ;  /* 0x000000ffff0d7224 */ /* 0x002fd800078e000f */
[----:B------:R-:W-:-:S04]  /*36e0*/  @P2 ISETP.GE.U32.AND P0, PT, R4, R16, PT ;  /* 0x000000100400220c */ /* 0x000fc80003f06070 */
[----:B------:R-:W-:-:S04]  /*36f0*/  @P2 ISETP.GE.AND.EX P0, PT, R5, R17, PT, P0 ;  /* 0x000000110500220c */ /* 0x000fc80003f06300 */
[----:B------:R-:W-:Y:S02]  /*3700*/  @P2 FSETP.LT.OR P0, PT, |R15|, |R8|, !P0 ;  /* 0x400000080f00220b */ /* 0x000fe40004701600 */
[----:B------:R-:W-:Y:S02]  /*3710*/  IADD3 R15, P3, PT, R18, 0x100, RZ ;  /* 0x00000100120f7810 */ /* 0x000fe40007f7e0ff */
[----:B------:R-:W-:Y:S02]  /*3720*/  @P2 FSEL R13, R8, R13, P0 ;  /* 0x0000000d080d2208 */ /* 0x000fe40000000000 */
[----:B------:R-:W-:Y:S01]  /*3730*/  @P2 SEL R16, R4, R16, P0 ;  /* 0x0000001004102207 */ /* 0x000fe20000000000 */
[----:B------:R-:W-:Y:S01]  /*3740*/  IMAD.X R4, RZ, RZ, R19, P3 ;  /* 0x000000ffff047224 */ /* 0x000fe200018e0613 */
[----:B---3--:R-:W-:Y:S02]  /*3750*/  FSETP.GEU.AND P1, PT, |R13|, |R10|, PT ;  /* 0x4000000a0d00720b */ /* 0x008fe40003f2e200 */
[----:B------:R-:W-:-:S02]  /*3760*/  @P2 SEL R17, R5, R17, P0 ;  /* 0x0000001105112207 */ /* 0x000fc40000000000 */
[----:B------:R-:W-:-:S05]  /*3770*/  IADD3 R12, P3, PT, R18, 0x200, RZ ;  /* 0x00000200120c7810 */ /* 0x000fca0007f7e0ff */
[----:B------:R-:W-:-:S04]  /*3780*/  IMAD.X R5, RZ, RZ, R19, P3 ;  /* 0x000000ffff057224 */ /* 0x000fc800018e0613 */
[----:B------:R-:W-:-:S04]  /*3790*/  @P1 ISETP.GE.U32.AND P0, PT, R16, R15, PT ;  /* 0x0000000f1000120c */ /* 0x000fc80003f06070 */
[----:B------:R-:W-:-:S04]  /*37a0*/  @P1 ISETP.GE.AND.EX P0, PT, R17, R4, PT, P0 ;  /* 0x000000041100120c */ /* 0x000fc80003f06300 */
[----:B------:R-:W-:-:S04]  /*37b0*/  @P1 FSETP.LT.OR P0, PT, |R10|, |R13|, !P0 ;  /* 0x4000000d0a00120b */ /* 0x000fc80004701600 */
[----:B------:R-:W-:Y:S02]  /*37c0*/  @P1 FSEL R10, R13, R10, P0 ;  /* 0x0000000a0d0a1208 */ /* 0x000fe40000000000 */
[----:B------:R-:W-:Y:S02]  /*37d0*/  @P1 SEL R15, R16, R15, P0 ;  /* 0x0000000f100f1207 */ /* 0x000fe40000000000 */
[----:B----4-:R-:W-:Y:S02]  /*37e0*/  FSETP.GEU.AND P2, PT, |R10|, |R14|, PT ;  /* 0x4000000e0a00720b */ /* 0x010fe40003f4e200 */
[----:B------:R-:W-:Y:S02]  /*37f0*/  @P1 SEL R4, R17, R4, P0 ;  /* 0x0000000411041207 */ /* 0x000fe40000000000 */
[----:B------:R-:W-:-:S05]  /*3800*/  IADD3 R13, P3, PT, R18, 0x300, RZ ;  /* 0x00000300120d7810 */ /* 0x000fca0007f7e0ff */
[----:B------:R-:W-:-:S04]  /*3810*/  IMAD.X R8, RZ, RZ, R19, P3 ;  /* 0x000000ffff087224 */ /* 0x000fc800018e0613 */
[----:B------:R-:W-:-:S04]  /*3820*/  @P2 ISETP.GE.U32.AND P0, PT, R15, R12, PT ;  /* 0x0000000c0f00220c */ /* 0x000fc80003f06070 */
[----:B------:R-:W-:-:S04]  /*3830*/  @P2 ISETP.GE.AND.EX P0, PT, R4, R5, PT, P0 ;  /* 0x000000050400220c */ /* 0x000fc80003f06300 */
[----:B------:R-:W-:-:S04]  /*3840*/  @P2 FSETP.LT.OR P0, PT, |R14|, |R10|, !P0 ;  /* 0x4000000a0e00220b */ /* 0x000fc80004701600 */
[----:B------:R-:W-:Y:S02]  /*3850*/  @P2 FSEL R14, R10, R14, P0 ;  /* 0x0000000e0a0e2208 */ /* 0x000fe40000000000 */
[----:B------:R-:W-:Y:S02]  /*3860*/  @P2 SEL R12, R15, R12, P0 ;  /* 0x0000000c0f0c2207 */ /* 0x000fe40000000000 */
[----:B-----5:R-:W-:Y:S02]  /*3870*/  FSETP.GEU.AND P1, PT, |R14|, |R7|, PT ;  /* 0x400000070e00720b */ /* 0x020fe40003f2e200 */
[----:B------:R-:W-:Y:S02]  /*3880*/  @P2 SEL R5, R4, R5, P0 ;  /* 0x0000000504052207 */ /* 0x000fe40000000000 */
[----:B------:R-:W-:Y:S02]  /*3890*/  IADD3 R10, P4, PT, R11, 0xa00, RZ ;  /* 0x00000a000b0a7810 */ /* 0x000fe40007f9e0ff */
[----:B------:R-:W-:-:S07]  /*38a0*/  IADD3 R4, P3, PT, R18, 0x400, RZ ;  /* 0x0000040012047810 */ /* 0x000fce0007f7e0ff */
[----:B------:R-:W-:-:S04]  /*38b0*/  @P1 ISETP.GE.U32.AND P0, PT, R12, R13, PT ;  /* 0x0000000d0c00120c */ /* 0x000fc80003f06070 */
[----:B------:R-:W-:-:S04]  /*38c0*/  @P1 ISETP.GE.AND.EX P0, PT, R5, R8, PT, P0 ;  /* 0x000000080500120c */ /* 0x000fc80003f06300 */
[----:B------:R-:W-:-:S04]  /*38d0*/  @P1 FSETP.LT.OR P0, PT, |R7|, |R14|, !P0 ;  /* 0x4000000e0700120b */ /* 0x000fc80004701600 */
[----:B------:R-:W-:Y:S02]  /*38e0*/  @P1 FSEL R7, R14, R7, P0 ;  /* 0x000000070e071208 */ /* 0x000fe40000000000 */
[----:B------:R-:W-:Y:S02]  /*38f0*/  @P1 SEL R13, R12, R13, P0 ;  /* 0x0000000d0c0d1207 */ /* 0x000fe40000000000 */
[----:B------:R-:W-:Y:S02]  /*3900*/  FSETP.GEU.AND P2, PT, |R7|, |R6|, PT ;  /* 0x400000060700720b */ /* 0x000fe40003f4e200 */
[----:B------:R-:W-:Y:S01]  /*3910*/  @P1 SEL R8, R5, R8, P0 ;  /* 0x0000000805081207 */ /* 0x000fe20000000000 */
[----:B------:R-:W-:Y:S01]  /*3920*/  IMAD.X R5, RZ, RZ, R19, P3 ;  /* 0x000000ffff057224 */ /* 0x000fe200018e0613 */
[----:B------:R-:W-:Y:S01]  /*3930*/  ISETP.GT.U32.AND P1, PT, R10, UR4, PT ;  /* 0x000000040a007c0c */ /* 0x000fe2000bf24070 */
[----:B------:R-:W-:Y:S01]  /*3940*/  IMAD.X R10, RZ, RZ, R9, P4 ;  /* 0x000000ffff0a7224 */ /* 0x000fe200020e0609 */
[----:B------:R-:W-:-:S04]  /*3950*/  IADD3 R11, P3, PT, R11, 0x500, RZ ;  /* 0x000005000b0b7810 */ /* 0x000fc80007f7e0ff */
[----:B------:R-:W-:Y:S01]  /*3960*/  ISETP.GT.AND.EX P1, PT, R10, UR5, PT, P1 ;  /* 0x000000050a007c0c */ /* 0x000fe2000bf24310 */
[----:B------:R-:W-:Y:S02]  /*3970*/  IMAD.X R9, RZ, RZ, R9, P3 ;  /* 0x000000ffff097224 */ /* 0x000fe400018e0609 */
[----:B------:R-:W-:-:S04]  /*3980*/  @P2 ISETP.GE.U32.AND P0, PT, R13, R4, PT ;  /* 0x000000040d00220c */ /* 0x000fc80003f06070 */
[----:B------:R-:W-:-:S04]  /*3990*/  @P2 ISETP.GE.AND.EX P0, PT, R8, R5, PT, P0 ;  /* 0x000000050800220c */ /* 0x000fc80003f06300 */
[----:B------:R-:W-:-:S04]  /*39a0*/  @P2 FSETP.LT.OR P0, PT, |R6|, |R7|, !P0 ;  /* 0x400000070600220b */ /* 0x000fc80004701600 */
[----:B------:R-:W-:Y:S02]  /*39b0*/  @P2 FSEL R6, R7, R6, P0 ;  /* 0x0000000607062208 */ /* 0x000fe40000000000 */
[----:B------:R-:W-:Y:S02]  /*39c0*/  @P2 SEL R5, R8, R5, P0 ;  /* 0x0000000508052207 */ /* 0x000fe40000000000 */
[----:B------:R-:W-:Y:S01]  /*39d0*/  @P2 SEL R4, R13, R4, P0 ;  /* 0x000000040d042207 */ /* 0x000fe20000000000 */
[----:B------:R-:W-:Y:S01]  /*39e0*/  IMAD.MOV.U32 R8, RZ, RZ, R6 ;  /* 0x000000ffff087224 */ /* 0x000fe200078e0006 */
[----:B------:R-:W-:Y:S06]  /*39f0*/  @!P1 BRA `(.L_x_303) ;  /* 0xfffffff800fc9947 */ /* 0x000fec000383ffff */
[----:B------:R-:W-:Y:S02]  /*3a00*/  IMAD.MOV.U32 R7, RZ, RZ, R11 ;  /* 0x000000ffff077224 */ /* 0x000fe400078e000b */
[----:B------:R-:W-:-:S07]  /*3a10*/  IMAD.MOV.U32 R10, RZ, RZ, R9 ;  /* 0x000000ffff0a7224 */ /* 0x000fce00078e0009 */
.L_x_302:
[----:B------:R-:W-:-:S04]  /*3a20*/  ISETP.GE.U32.AND P0, PT, R7, UR4, PT ;  /* 0x0000000407007c0c */ /* 0x000fc8000bf06070 */
[----:B------:R-:W-:-:S13]  /*3a30*/  ISETP.GE.AND.EX P0, PT, R10, UR5, PT, P0 ;  /* 0x000000050a007c0c */ /* 0x000fda000bf06300 */
[----:B------:R-:W-:Y:S05]  /*3a40*/  @P0 BRA `(.L_x_304) ;  /* 0x00000008006c0947 */ /* 0x000fea0003800000 */
[----:B------:R-:W-:Y:S01]  /*3a50*/  IADD3 R11, PT, PT, -R7, UR4, RZ ;  /* 0x00000004070b7c10 */ /* 0x000fe2000fffe1ff */
[----:B------:R-:W-:Y:S03]  /*3a60*/  BSSY.RECONVERGENT B1, `(.L_x_304) ;  /* 0x0000099000017945 */ /* 0x000fe60003800200 */
[----:B------:R-:W-:-:S13]  /*3a70*/  ISETP.GE.AND P0, PT, R0, R11, PT ;  /* 0x0000000b0000720c */ /* 0x000fda0003f06270 */
[----:B------:R-:W-:Y:S05]  /*3a80*/  @P0 BRA `(.L_x_305) ;  /* 0x0000000800580947 */ /* 0x000fea0003800000 */
[----:B------:R-:W-:Y:S01]  /*3a90*/  LOP3.LUT R2, RZ, R0, RZ, 0x33, !PT ;  /* 0x00000000ff027212 */ /* 0x000fe200078e33ff */
[----:B------:R-:W-:Y:S01]  /*3aa0*/  BSSY.RECONVERGENT B2, `(.L_x_306) ;  /* 0x0000030000027945 */ /* 0x000fe20003800200 */
[----:B------:R-:W-:Y:S02]  /*3ab0*/  IMAD.MOV.U32 R12, RZ, RZ, R0 ;  /* 0x000000ffff0c7224 */ /* 0x000fe400078e0000 */
[----:B------:R-:W-:-:S04]  /*3ac0*/  IADD3 R15, PT, PT, -R7, UR4, R2 ;  /* 0x00000004070f7c10 */ /* 0x000fc8000fffe102 */
[----:B------:R-:W-:-:S04]  /*3ad0*/  LOP3.LUT R2, R15, 0x300, RZ, 0xc0, !PT ;  /* 0x000003000f027812 */ /* 0x000fc800078ec0ff */
[----:B------:R-:W-:-:S13]  /*3ae0*/  ISETP.NE.AND P0, PT, R2, 0x300, PT ;  /* 0x000003000200780c */ /* 0x000fda0003f05270 */
[----:B------:R-:W-:Y:S05]  /*3af0*/  @!P0 BRA `(.L_x_307) ;  /* 0x0000000000a88947 */ /* 0x000fea0003800000 */
[----:B------:R-:W0:Y:S01]  /*3b00*/  LDCU.64 UR10, c[0x0][0x380] ;  /* 0x00007000ff0a77ac */ /* 0x000e220008000a00 */
[----:B------:R-:W-:Y:S01]  /*3b10*/  IADD3 R3, P0, PT, R0, R7, RZ ;  /* 0x0000000700037210 */ /* 0x000fe20007f1e0ff */
[----:B------:R-:W-:Y:S01]  /*3b20*/  IMAD.MOV.U32 R12, RZ, RZ, R0 ;  /* 0x000000ffff0c7224 */ /* 0x000fe200078e0000 */
[----:B------:R-:W-:-:S03]  /*3b30*/  LEA.HI R2, R15, 0x1, RZ, 0x18 ;  /* 0x000000010f027811 */ /* 0x000fc600078fc0ff */
[----:B------:R-:W-:Y:S01]  /*3b40*/  IMAD.X R14, RZ, RZ, R10, P0 ;  /* 0x000000ffff0e7224 */ /* 0x000fe200000e060a */
[----:B------:R-:W-:Y:S02]  /*3b50*/  LOP3.LUT R2, R2, 0x3, RZ, 0xc0, !PT ;  /* 0x0000000302027812 */ /* 0x000fe400078ec0ff */
[----:B------:R-:W-:-:S03]  /*3b60*/  IADD3 R13, P0, PT, R3, UR6, RZ ;  /* 0x00000006030d7c10 */ /* 0x000fc6000ff1e0ff */
[----:B------:R-:W-:Y:S01]  /*3b70*/  IMAD.MOV R8, RZ, RZ, -R2 ;  /* 0x000000ffff087224 */ /* 0x000fe200078e0a02 */
[----:B0-----:R-:W-:-:S04]  /*3b80*/  LEA R9, P1, R3, UR10, 0x2 ;  /* 0x0000000a03097c11 */ /* 0x001fc8000f8210ff */
[----:B------:R-:W-:Y:S02]  /*3b90*/  LEA.HI.X R3, R3, UR11, R14, 0x2, P1 ;  /* 0x0000000b03037c11 */ /* 0x000fe400088f140e */
[----:B------:R-:W-:-:S07]  /*3ba0*/  IADD3.X R14, PT, PT, R14, UR7, RZ, P0, !PT ;  /* 0x000000070e0e7c10 */ /* 0x000fce00087fe4ff */
.L_x_310:
        /* <DEDUP_REMOVED lines=25> */
.L_x_309:
[----:B------:R-:W-:Y:S05]  /*3d40*/  BSYNC.RECONVERGENT B3 ;  /* 0x0000000000037941 */ /* 0x000fea0003800200 */
.L_x_308:
[----:B------:R-:W-:Y:S01]  /*3d50*/  IADD3 R13, P0, PT, R13, 0x100, RZ ;  /* 0x000001000d0d7810 */ /* 0x000fe20007f1e0ff */
[----:B------:R-:W-:Y:S02]  /*3d60*/  VIADD R12, R12, 0x100 ;  /* 0x000001000c0c7836 */ /* 0x000fe40000000000 */
[----:B------:R-:W-:Y:S02]  /*3d70*/  IMAD.X R3, RZ, RZ, R3, P3 ;  /* 0x000000ffff037224 */ /* 0x000fe400018e0603 */
[----:B------:R-:W-:Y:S01]  /*3d80*/  IMAD.X R14, RZ, RZ, R14, P0 ;  /* 0x000000ffff0e7224 */ /* 0x000fe200000e060e */
[----:B------:R-:W-:Y:S07]  /*3d90*/  @P2 BRA `(.L_x_310) ;  /* 0xfffffffc00842947 */ /* 0x000fee000383ffff */
.L_x_307:
[----:B------:R-:W-:Y:S05]  /*3da0*/  BSYNC.RECONVERGENT B2 ;  /* 0x0000000000027941 */ /* 0x000fea0003800200 */
.L_x_306:
[----:B------:R-:W-:-:S13]  /*3db0*/  ISETP.GE.U32.AND P0, PT, R15, 0x300, PT ;  /* 0x000003000f00780c */ /* 0x000fda0003f06070 */
[----:B------:R-:W-:Y:S05]  /*3dc0*/  @!P0 BRA `(.L_x_305) ;  /* 0x0000000400888947 */ /* 0x000fea0003800000 */
[----:B------:R-:W0:Y:S01]  /*3dd0*/  LDC.64 R2, c[0x0][0x380] ;  /* 0x0000e000ff027b82 */ /* 0x000e220000000a00 */
[----:B------:R-:W-:-:S07]  /*3de0*/  VIADD R12, R12, 0x200 ;  /* 0x000002000c0c7836 */ /* 0x000fce0000000000 */
[----:B------:R-:W1:Y:S02]  /*3df0*/  LDC.64 R8, c[0x0][0x388] ;  /* 0x0000e200ff087b82 */ /* 0x000e640000000a00 */
.L_x_319:
        /* <DEDUP_REMOVED lines=29> */
.L_x_312:
[----:B------:R-:W-:Y:S05]  /*3fd0*/  BSYNC.RECONVERGENT B2 ;  /* 0x0000000000027941 */ /* 0x000fea0003800200 */
.L_x_311:
        /* <DEDUP_REMOVED lines=20> */
.L_x_314:
[----:B------:R-:W-:Y:S05]  /*4120*/  BSYNC.RECONVERGENT B2 ;  /* 0x0000000000027941 */ /* 0x000fea0003800200 */
.L_x_313:
        /* <DEDUP_REMOVED lines=20> */
.L_x_316:
[----:B------:R-:W-:Y:S05]  /*4270*/  BSYNC.RECONVERGENT B2 ;  /* 0x0000000000027941 */ /* 0x000fea0003800200 */
.L_x_315:
        /* <DEDUP_REMOVED lines=18> */
.L_x_318:
[----:B------:R-:W-:Y:S05]  /*43a0*/  BSYNC.RECONVERGENT B2 ;  /* 0x0000000000027941 */ /* 0x000fea0003800200 */
.L_x_317:
[C---:B------:R-:W-:Y:S02]  /*43b0*/  VIADD R14, R12.reuse, 0x200 ;  /* 0x000002000c0e7836 */ /* 0x040fe40000000000 */
[----:B------:R-:W-:-:S03]  /*43c0*/  VIADD R12, R12, 0x400 ;  /* 0x000004000c0c7836 */ /* 0x000fc60000000000 */
[----:B------:R-:W-:-:S13]  /*43d0*/  ISETP.GE.AND P0, PT, R14, R11, PT ;  /* 0x0000000b0e00720c */ /* 0x000fda0003f06270 */
[----:B------:R-:W-:Y:S05]  /*43e0*/  @!P0 BRA `(.L_x_319) ;  /* 0xfffffff800848947 */ /* 0x000fea000383ffff */
.L_x_305:
[----:B------:R-:W-:Y:S05]  /*43f0*/  BSYNC.RECONVERGENT B1 ;  /* 0x0000000000017941 */ /* 0x000fea0003800200 */
.L_x_304:
        /* <DEDUP_REMOVED lines=31> */
.L_x_321:
[----:B------:R-:W-:Y:S05]  /*45f0*/  BSYNC.RECONVERGENT B1 ;  /* 0x0000000000017941 */ /* 0x000fea0003800200 */
.L_x_320:
        /* <DEDUP_REMOVED lines=24> */
.L_x_323:
[----:B------:R-:W-:Y:S05]  /*4780*/  BSYNC.RECONVERGENT B1 ;  /* 0x0000000000017941 */ /* 0x000fea0003800200 */
.L_x_322:
[----:B0-----:R0:W4:Y:S01]  /*4790*/  SHFL.DOWN PT, R8, R3, 0x4, 0x1f ;  /* 0x08801f0003087f89 */ /* 0x00112200000e0000 */
[----:B------:R-:W-:Y:S01]  /*47a0*/  BSSY.RECONVERGENT B1, `(.L_x_324) ;  /* 0x0000017000017945 */ /* 0x000fe20003800200 */
[----:B------:R-:W-:Y:S02]  /*47b0*/  IMAD.MOV.U32 R2, RZ, RZ, R3 ;  /* 0x000000ffff027224 */ /* 0x000fe400078e0003 */
[----:B-1----:R0:W1:Y:S01]  /*47c0*/  SHFL.DOWN PT, R9, R4, 0x4, 0x1f ;  /* 0x08801f0004097f89 */ /* 0x00206200000e0000 */
[----:B--2---:R-:W-:Y:S02]  /*47d0*/  IMAD.MOV.U32 R6, RZ, RZ, R4 ;  /* 0x000000ffff067224 */ /* 0x004fe400078e0004 */
[----:B------:R-:W-:Y:S01]  /*47e0*/  IMAD.MOV.U32 R7, RZ, RZ, R5 ;  /* 0x000000ffff077224 */ /* 0x000fe200078e0005 */
[----:B------:R0:W2:Y:S01]  /*47f0*/  SHFL.DOWN PT, R10, R5, 0x4, 0x1f ;  /* 0x08801f00050a7f89 */ /* 0x0000a200000e0000 */
[----:B------:R-:W-:Y:S05]  /*4800*/  @P5 BRA `(.L_x_325) ;  /* 0x0000000000405947 */ /* 0x000fea0003800000 */
[----:B----4-:R-:W-:Y:S01]  /*4810*/  FSETP.GEU.AND P0, PT, |R3|, |R8|, PT ;  /* 0x400000080300720b */ /* 0x010fe20003f0e200 */
[----:B------:R-:W-:Y:S02]  /*4820*/  IMAD.MOV.U32 R2, RZ, RZ, R8 ;  /* 0x000000ffff027224 */ /* 0x000fe400078e0008 */
[----:B-1----:R-:W-:Y:S02]  /*4830*/  IMAD.MOV.U32 R6, RZ, RZ, R9 ;  /* 0x000000ffff067224 */ /* 0x002fe400078e0009 */
[----:B--2---:R-:W-:-:S08]  /*4840*/  IMAD.MOV.U32 R7, RZ, RZ, R10 ;  /* 0x000000ffff077224 */ /* 0x004fd000078e000a */
        /* <DEDUP_REMOVED lines=12> */
.L_x_325:
[----:B------:R-:W-:Y:S05]  /*4910*/  BSYNC.RECONVERGENT B1 ;  /* 0x0000000000017941 */ /* 0x000fea0003800200 */
.L_x_324:
[----:B-1----:R1:W1:Y:S01]  /*4920*/  SHFL.DOWN PT, R9, R2, 0x8, 0x1f ;  /* 0x09001f0002097f89 */ /* 0x00226200000e0000 */
[----:B------:R-:W-:Y:S01]  /*4930*/  BSSY.RECONVERGENT B1, `(.L_x_326) ;  /* 0x0000017000017945 */ /* 0x000fe20003800200 */
[----:B0-----:R-:W-:Y:S02]  /*4940*/  IMAD.MOV.U32 R3, RZ, RZ, R2 ;  /* 0x000000ffff037224 */ /* 0x001fe400078e0002 */
[----:B---3--:R0:W3:Y:S01]  /*4950*/  SHFL.DOWN PT, R11, R6, 0x8, 0x1f ;  /* 0x09001f00060b7f89 */ /* 0x0080e200000e0000 */
[----:B------:R-:W-:Y:S02]  /*4960*/  IMAD.MOV.U32 R4, RZ, RZ, R6 ;  /* 0x000000ffff047224 */ /* 0x000fe400078e0006 */
[----:B------:R-:W-:Y:S01]  /*4970*/  IMAD.MOV.U32 R5, RZ, RZ, R7 ;  /* 0x000000ffff057224 */ /* 0x000fe200078e0007 */
[----:B----4-:R0:W4:Y:S01]  /*4980*/  SHFL.DOWN PT, R8, R7, 0x8, 0x1f ;  /* 0x09001f0007087f89 */ /* 0x01012200000e0000 */
[----:B------:R-:W-:Y:S05]  /*4990*/  @P4 BRA `(.L_x_327) ;  /* 0x0000000000404947 */ /* 0x000fea0003800000 */
[----:B-1----:R-:W-:Y:S01]  /*49a0*/  FSETP.GEU.AND P0, PT, |R2|, |R9|, PT ;  /* 0x400000090200720b */ /* 0x002fe20003f0e200 */
        /* <DEDUP_REMOVED lines=15> */
.L_x_327:
[----:B------:R-:W-:Y:S05]  /*4aa0*/  BSYNC.RECONVERGENT B1 ;  /* 0x0000000000017941 */ /* 0x000fea0003800200 */
.L_x_326:
[----:B-1----:R1:W1:Y:S01]  /*4ab0*/  SHFL.DOWN PT, R2, R3, 0x10, 0x1f ;  /* 0x0a001f0003027f89 */ /* 0x00226200000e0000 */
[----:B------:R-:W-:Y:S01]  /*4ac0*/  BSSY.RECONVERGENT B1, `(.L_x_328) ;  /* 0x0000017000017945 */ /* 0x000fe20003800200 */
[----:B----4-:R-:W-:Y:S02]  /*4ad0*/  IMAD.MOV.U32 R8, RZ, RZ, R3 ;  /* 0x000000ffff087224 */ /* 0x010fe400078e0003 */
[----:B------:R4:W1:Y:S01]  /*4ae0*/  SHFL.DOWN PT, R9, R4, 0x10, 0x1f ;  /* 0x0a001f0004097f89 */ /* 0x00086200000e0000 */
[----:B0-----:R-:W-:Y:S02]  /*4af0*/  IMAD.MOV.U32 R7, RZ, RZ, R4 ;  /* 0x000000ffff077224 */ /* 0x001fe400078e0004 */
[----:B------:R-:W-:Y:S01]  /*4b00*/  IMAD.MOV.U32 R6, RZ, RZ, R5 ;  /* 0x000000ffff067224 */ /* 0x000fe200078e0005 */
[----:B--2---:R4:W0:Y:S01]  /*4b10*/  SHFL.DOWN PT, R10, R5, 0x10, 0x1f ;  /* 0x0a001f00050a7f89 */ /* 0x00482200000e0000 */
[----:B------:R-:W-:Y:S05]  /*4b20*/  @P3 BRA `(.L_x_329) ;  /* 0x0000000000403947 */ /* 0x000fea0003800000 */
[----:B-1----:R-:W-:Y:S01]  /*4b30*/  FSETP.GEU.AND P0, PT, |R3|, |R2|, PT ;  /* 0x400000020300720b */ /* 0x002fe20003f0e200 */
[----:B------:R-:W-:Y:S02]  /*4b40*/  IMAD.MOV.U32 R8, RZ, RZ, R2 ;  /* 0x000000ffff087224 */ /* 0x000fe400078e0002 */
[----:B------:R-:W-:Y:S02]  /*4b50*/  IMAD.MOV.U32 R7, RZ, RZ, R9 ;  /* 0x000000ffff077224 */ /* 0x000fe400078e0009 */
[----:B0-----:R-:W-:-:S08]  /*4b60*/  IMAD.MOV.U32 R6, RZ, RZ, R10 ;  /* 0x000000ffff067224 */ /* 0x001fd000078e000a */
        /* <DEDUP_REMOVED lines=12> */
.L_x_329:
[----:B------:R-:W-:Y:S05]  /*4c30*/  BSYNC.RECONVERGENT B1 ;  /* 0x0000000000017941 */ /* 0x000fea0003800200 */
.L_x_328:
[----:B------:R-:W-:Y:S04]  /*4c40*/  BSSY.RECONVERGENT B1, `(.L_x_330) ;  /* 0x000000c000017945 */ /* 0x000fe80003800200 */
[----:B------:R-:W-:Y:S05]  /*4c50*/  @P2 BRA `(.L_x_331) ;  /* 0x0000000000282947 */ /* 0x000fea0003800000 */
[----:B----4-:R-:W2:Y:S01]  /*4c60*/  S2R R4, SR_CgaCtaId ;  /* 0x0000000000047919 */ /* 0x010ea20000008800 */
[----:B-1----:R-:W-:Y:S02]  /*4c70*/  MOV R3, 0x400 ;  /* 0x0000040000037802 */ /* 0x002fe40000000f00 */
        /* <DEDUP_REMOVED lines=8> */
.L_x_331:
[----:B------:R-:W-:Y:S05]  /*4d00*/  BSYNC.RECONVERGENT B1 ;  /* 0x0000000000017941 */ /* 0x000fea0003800200 */
.L_x_330:
[----:B------:R-:W-:Y:S01]  /*4d10*/  BAR.SYNC.DEFER_BLOCKING 0x0 ;  /* 0x0000000000007b1d */ /* 0x000fe20000010000 */
[----:B------:R-:W-:-:S13]  /*4d20*/  ISETP.NE.AND P1, PT, R0, RZ, PT ;  /* 0x000000ff0000720c */ /* 0x000fda0003f25270 */
[----:B------:R-:W-:Y:S05]  /*4d30*/  @P1 BRA `(.L_x_265) ;  /* 0x0000000800341947 */ /* 0x000fea0003800000 */
[----:B-12---:R-:W1:Y:S01]  /*4d40*/  S2R R3, SR_CgaCtaId ;  /* 0x0000000000037919 */ /* 0x006e620000008800 */
[----:B------:R-:W-:Y:S01]  /*4d50*/  MOV R0, 0x400 ;  /* 0x0000040000007802 */ /* 0x000fe20000000f00 */
[----:B------:R-:W-:Y:S03]  /*4d60*/  BSSY.RECONVERGENT B1, `(.L_x_332) ;  /* 0x0000016000017945 */ /* 0x000fe60003800200 */
[----:B-1----:R-:W-:-:S05]  /*4d70*/  LEA R24, R3, R0, 0x18 ;  /* 0x0000000003187211 */ /* 0x002fca00078ec0ff */
[----:B------:R-:W1:Y:S04]  /*4d80*/  LDS R3, [R24+0x18] ;  /* 0x0000180018037984 */ /* 0x000e680000000800 */
[----:B----4-:R-:W2:Y:S04]  /*4d90*/  LDS.64 R4, [R24+0x20] ;  /* 0x0000200018047984 */ /* 0x010ea80000000a00 */
[----:B------:R4:W0:Y:S04]  /*4da0*/  LDS R18, [R24+0x28] ;  /* 0x0000280018127984 */ /* 0x0008280000000800 */
[----:B------:R4:W0:Y:S01]  /*4db0*/  LDS R16, [R24+0x38] ;  /* 0x0000380018107984 */ /* 0x0008220000000800 */
[----:B-1----:R-:W-:Y:S01]  /*4dc0*/  FSETP.GEU.AND P0, PT, |R8|, |R3|, PT ;  /* 0x400000030800720b */ /* 0x002fe20003f0e200 */
[----:B------:R-:W-:-:S02]  /*4dd0*/  IMAD.MOV.U32 R19, RZ, RZ, R3 ;  /* 0x000000ffff137224 */ /* 0x000fc400078e0003 */
[----:B--2---:R-:W-:Y:S02]  /*4de0*/  IMAD.MOV.U32 R21, RZ, RZ, R4 ;  /* 0x000000ffff157224 */ /* 0x004fe400078e0004 */
[----:B------:R-:W-:-:S08]  /*4df0*/  IMAD.MOV.U32 R20, RZ, RZ, R5 ;  /* 0x000000ffff147224 */ /* 0x000fd000078e0005 */
[----:B0---4-:R-:W-:Y:S05]  /*4e00*/  @!P0 BRA `(.L_x_333) ;  /* 0x00000000002c8947 */ /* 0x011fea0003800000 */
        /* <DEDUP_REMOVED lines=11> */
.L_x_333:
[----:B------:R-:W-:Y:S05]  /*4ec0*/  BSYNC.RECONVERGENT B1 ;  /* 0x0000000000017941 */ /* 0x000fea0003800200 */
.L_x_332:
        /* <DEDUP_REMOVED lines=27> */
.L_x_335:
[----:B------:R-:W-:Y:S05]  /*5080*/  BSYNC.RECONVERGENT B1 ;  /* 0x0000000000017941 */ /* 0x000fea0003800200 */
.L_x_334:
        /* <DEDUP_REMOVED lines=17> */
.L_x_337:
[----:B------:R-:W-:Y:S05]  /*51a0*/  BSYNC.RECONVERGENT B1 ;  /* 0x0000000000017941 */ /* 0x000fea0003800200 */
.L_x_336:
        /* <DEDUP_REMOVED lines=17> */
.L_x_339:
[----:B------:R-:W-:Y:S05]  /*52c0*/  BSYNC.RECONVERGENT B1 ;  /* 0x0000000000017941 */ /* 0x000fea0003800200 */
.L_x_338:
        /* <DEDUP_REMOVED lines=17> */
.L_x_341:
[----:B------:R-:W-:Y:S05]  /*53e0*/  BSYNC.RECONVERGENT B1 ;  /* 0x0000000000017941 */ /* 0x000fea0003800200 */
.L_x_340:
        /* <DEDUP_REMOVED lines=17> */
.L_x_343:
[----:B------:R-:W-:Y:S05]  /*5500*/  BSYNC.RECONVERGENT B1 ;  /* 0x0000000000017941 */ /* 0x000fea0003800200 */
.L_x_342:
        /* <DEDUP_REMOVED lines=16> */
.L_x_265:
[----:B------:R-:W-:Y:S05]  /*5610*/  BSYNC.RECONVERGENT B0 ;  /* 0x0000000000007941 */ /* 0x000fea0003800200 */
.L_x_232:
[----:B------:R-:W-:Y:S05]  /*5620*/  @P1 EXIT ;  /* 0x000000000000194d */ /* 0x000fea0003800000 */
[----:B01234-:R-:W0:Y:S01]  /*5630*/  LDC.64 R2, c[0x0][0x390] ;  /* 0x0000e400ff027b82 */ /* 0x01fe220000000a00 */
[----:B------:R-:W-:-:S04]  /*5640*/  LOP3.LUT R7, R7, R6, RZ, 0x3c, !PT ;  /* 0x0000000607077212 */ /* 0x000fc800078e3cff */
[----:B------:R-:W-:-:S04]  /*5650*/  LOP3.LUT R6, R7, R6, RZ, 0x3c, !PT ;  /* 0x0000000607067212 */ /* 0x000fc800078e3cff */
[----:B------:R-:W-:-:S05]  /*5660*/  LOP3.LUT R7, R7, R6, RZ, 0x3c, !PT ;  /* 0x0000000607077212 */ /* 0x000fca00078e3cff */
[----:B0-----:R-:W-:Y:S04]  /*5670*/  STG.E.64 desc[UR8][R2.64+0x8], R6 ;  /* 0x0000080602007986 */ /* 0x001fe8000c101b08 */
[----:B------:R-:W-:Y:S01]  /*5680*/  STG.E desc[UR8][R2.64], R8 ;  /* 0x0000000802007986 */ /* 0x000fe2000c101908 */
[----:B------:R-:W-:Y:S05]  /*5690*/  EXIT ;  /* 0x000000000000794d */ /* 0x000fea0003800000 */
.L_x_344:
        /* <DEDUP_REMOVED lines=14> */
.L_x_720:


//--------------------- .text._ZN6thrust24THRUST_300001_SM_1000_NS8cuda_cub4core6detail13_kernel_agentINS1_8__reduce11ReduceAgentIPN4cuda3std3__45tupleIJflEEESC_SB_iNS1_9__extrema9arg_max_fIfl7CompareEEEEJSC_SC_iSG_EEEvDpT0_ --------------------------
	.section	.text._ZN6thrust24THRUST_300001_SM_1000_NS8cuda_cub4core6detail13_kernel_agentINS1_8__reduce11ReduceAgentIPN4cuda3std3__45tupleIJflEEESC_SB_iNS1_9__extrema9arg_max_fIfl7CompareEEEEJSC_SC_iSG_EEEvDpT0_,"ax",@progbits
	.align	128
        .global         _ZN6thrust24THRUST_300001_SM_1000_NS8cuda_cub4core6detail13_kernel_agentINS1_8__reduce11ReduceAgentIPN4cuda3std3__45tupleIJflEEESC_SB_iNS1_9__extrema9arg_max_fIfl7CompareEEEEJSC_SC_iSG_EEEvDpT0_
        .type           _ZN6thrust24THRUST_300001_SM_1000_NS8cuda_cub4core6detail13_kernel_agentINS1_8__reduce11ReduceAgentIPN4cuda3std3__45tupleIJflEEESC_SB_iNS1_9__extrema9arg_max_fIfl7CompareEEEEJSC_SC_iSG_EEEvDpT0_,@function
        .size           _ZN6thrust24THRUST_300001_SM_1000_NS8cuda_cub4core6detail13_kernel_agentINS1_8__reduce11ReduceAgentIPN4cuda3std3__45tupleIJflEEESC_SB_iNS1_9__extrema9arg_max_fIfl7CompareEEEEJSC_SC_iSG_EEEvDpT0_,(.L_x_721 - _ZN6thrust24THRUST_300001_SM_1000_NS8cuda_cub4core6detail13_kernel_agentINS1_8__reduce11ReduceAgentIPN4cuda3std3__45tupleIJflEEESC_SB_iNS1_9__extrema9arg_max_fIfl7CompareEEEEJSC_SC_iSG_EEEvDpT0_)
        .other          _ZN6thrust24THRUST_300001_SM_1000_NS8cuda_cub4core6detail13_kernel_agentINS1_8__reduce11ReduceAgentIPN4cuda3std3__45tupleIJflEEESC_SB_iNS1_9__extrema9arg_max_fIfl7CompareEEEEJSC_SC_iSG_EEEvDpT0_,@"STO_CUDA_ENTRY STV_DEFAULT"
_ZN6thrust24THRUST_300001_SM_1000_NS8cuda_cub4core6detail13_kernel_agentINS1_8__reduce11ReduceAgentIPN4cuda3std3__45tupleIJflEEESC_SB_iNS1_9__extrema9arg_max_fIfl7CompareEEEEJSC_SC_iSG_EEEvDpT0_:
.text._ZN6thrust24THRUST_300001_SM_1000_NS8cuda_cub4core6detail13_kernel_agentINS1_8__reduce11ReduceAgentIPN4cuda3std3__45tupleIJflEEESC_SB_iNS1_9__extrema9arg_max_fIfl7CompareEEEEJSC_SC_iSG_EEEvDpT0_:
        /* <DEDUP_REMOVED lines=21> */
.L_x_348:
[----:B0-----:R-:W-:Y:S05]  /*0150*/  BSYNC.RECONVERGENT B1 ;  /* 0x0000000000017941 */ /* 0x001fea0003800200 */
.L_x_347:
        /* <DEDUP_REMOVED lines=15> */
.L_x_355:
        /* <DEDUP_REMOVED lines=28> */
.L_x_354:
[----:B------:R-:W-:Y:S05]  /*0410*/  BSYNC.RECONVERGENT B3 ;  /* 0x0000000000037941 */ /* 0x000fea0003800200 */
.L_x_353:
[----:B------:R-:W-:Y:S02]  /*0420*/  IMAD.X R7, RZ, RZ, R7, P3 ;  /* 0x000000ffff077224 */ /* 0x000fe400018e0607 */
[----:B------:R-:W-:Y:S01]  /*0430*/  VIADD R5, R5, 0x100 ;  /* 0x0000010005057836 */ /* 0x000fe20000000000 */
[----:B------:R-:W-:Y:S06]  /*0440*/  @P2 BRA `(.L_x_355) ;  /* 0xfffffffc00802947 */ /* 0x000fec000383ffff */
.L_x_352:
[----:B------:R-:W-:Y:S05]  /*0450*/  BSYNC.RECONVERGENT B2 ;  /* 0x0000000000027941 */ /* 0x000fea0003800200 */
.L_x_351:
[----:B------:R-:W0:Y:S01]  /*0460*/  LDC.64 R8, c[0x0][0x380] ;  /* 0x0000e000ff087b82 */ /* 0x000e220000000a00 */
[----:B------:R-:W-:-:S13]  /*0470*/  ISETP.GE.U32.AND P0, PT, R12, 0x300, PT ;  /* 0x000003000c00780c */ /* 0x000fda0003f06070 */
[----:B------:R-:W-:Y:S05]  /*0480*/  @!P0 BRA `(.L_x_350) ;  /* 0x0000000400588947 */ /* 0x000fea0003800000 */
.L_x_364:
        /* <DEDUP_REMOVED lines=26> */
.L_x_357:
[----:B------:R-:W-:Y:S05]  /*0630*/  BSYNC.RECONVERGENT B2 ;  /* 0x0000000000027941 */ /* 0x000fea0003800200 */
.L_x_356:
        /* <DEDUP_REMOVED lines=17> */
.L_x_359:
[----:B------:R-:W-:Y:S05]  /*0750*/  BSYNC.RECONVERGENT B2 ;  /* 0x0000000000027941 */ /* 0x000fea0003800200 */
.L_x_358:
        /* <DEDUP_REMOVED lines=17> */
.L_x_361:
[----:B------:R-:W-:Y:S05]  /*0870*/  BSYNC.RECONVERGENT B2 ;  /* 0x0000000000027941 */ /* 0x000fea0003800200 */
.L_x_360:
        /* <DEDUP_REMOVED lines=19> */
.L_x_363:
[----:B------:R-:W-:Y:S05]  /*09b0*/  BSYNC.RECONVERGENT B2 ;  /* 0x0000000000027941 */ /* 0x000fea0003800200 */
.L_x_362:
[----:B------:R-:W-:-:S05]  /*09c0*/  VIADD R5, R5, 0x400 ;  /* 0x0000040005057836 */ /* 0x000fca0000000000 */
[----:B------:R-:W-:-:S13]  /*09d0*/  ISETP.GE.AND P0, PT, R5, UR5, PT ;  /* 0x0000000505007c0c */ /* 0x000fda000bf06270 */
[----:B------:R-:W-:Y:S05]  /*09e0*/  @!P0 BRA `(.L_x_364) ;  /* 0xfffffff800a88947 */ /* 0x000fea000383ffff */
.L_x_350:
[----:B------:R-:W-:Y:S05]  /*09f0*/  BSYNC.RECONVERGENT B1 ;  /* 0x0000000000017941 */ /* 0x000fea0003800200 */
.L_x_349:
        /* <DEDUP_REMOVED lines=31> */
.L_x_367:
[----:B------:R-:W-:Y:S05]  /*0bf0*/  BSYNC.RECONVERGENT B1 ;  /* 0x0000000000017941 */ /* 0x000fea0003800200 */
.L_x_366:
        /* <DEDUP_REMOVED lines=27> */
.L_x_369:
[----:B------:R-:W-:Y:S05]  /*0db0*/  BSYNC.RECONVERGENT B1 ;  /* 0x0000000000017941 */ /* 0x000fea0003800200 */
.L_x_368:
        /* <DEDUP_REMOVED lines=24> */
.L_x_371:
[----:B------:R-:W-:Y:S05]  /*0f40*/  BSYNC.RECONVERGENT B1 ;  /* 0x0000000000017941 */ /* 0x000fea0003800200 */
.L_x_370:
        /* <DEDUP_REMOVED lines=24> */
.L_x_373:
[----:B------:R-:W-:Y:S05]  /*10d0*/  BSYNC.RECONVERGENT B1 ;  /* 0x0000000000017941 */ /* 0x000fea0003800200 */
.L_x_372:
        /* <DEDUP_REMOVED lines=24> */
.L_x_375:
[----:B------:R-:W-:Y:S05]  /*1260*/  BSYNC.RECONVERGENT B1 ;  /* 0x0000000000017941 */ /* 0x000fea0003800200 */
.L_x_374:
        /* <DEDUP_REMOVED lines=12> */
.L_x_377:
[----:B------:R-:W-:Y:S05]  /*1330*/  BSYNC.RECONVERGENT B1 ;  /* 0x0000000000017941 */ /* 0x000fea0003800200 */
.L_x_376:
        /* <DEDUP_REMOVED lines=27> */
.L_x_380:
[----:B------:R-:W-:Y:S05]  /*14f0*/  BSYNC.RECONVERGENT B1 ;  /* 0x0000000000017941 */ /* 0x000fea0003800200 */
.L_x_379:
        /* <DEDUP_REMOVED lines=27> */
.L_x_382:
[----:B------:R-:W-:Y:S05]  /*16b0*/  BSYNC.RECONVERGENT B1 ;  /* 0x0000000000017941 */ /* 0x000fea0003800200 */
.L_x_381:
        /* <DEDUP_REMOVED lines=17> */
.L_x_384:
[----:B------:R-:W-:Y:S05]  /*17d0*/  BSYNC.RECONVERGENT B1 ;  /* 0x0000000000017941 */ /* 0x000fea0003800200 */
.L_x_383:
        /* <DEDUP_REMOVED lines=17> */
.L_x_386:
[----:B------:R-:W-:Y:S05]  /*18f0*/  BSYNC.RECONVERGENT B1 ;  /* 0x0000000000017941 */ /* 0x000fea0003800200 */
.L_x_385:
        /* <DEDUP_REMOVED lines=17> */
.L_x_388:
[----:B------:R-:W-:Y:S05]  /*1a10*/  BSYNC.RECONVERGENT B1 ;  /* 0x0000000000017941 */ /* 0x000fea0003800200 */
.L_x_387:
        /* <DEDUP_REMOVED lines=17> */
.L_x_390:
[----:B------:R-:W-:Y:S05]  /*1b30*/  BSYNC.RECONVERGENT B1 ;  /* 0x0000000000017941 */ /* 0x000fea0003800200 */
.L_x_389:
        /* <DEDUP_REMOVED lines=18> */
.L_x_365:
        /* <DEDUP_REMOVED lines=40> */
.L_x_392:
[----:B------:R-:W-:Y:S05]  /*1ee0*/  BSYNC.RECONVERGENT B1 ;  /* 0x0000000000017941 */ /* 0x000fea0003800200 */
.L_x_391:
        /* <DEDUP_REMOVED lines=25> */
.L_x_394:
[----:B------:R-:W-:Y:S05]  /*2080*/  BSYNC.RECONVERGENT B1 ;  /* 0x0000000000017941 */ /* 0x000fea0003800200 */
.L_x_393:
        /* <DEDUP_REMOVED lines=24> */
.L_x_396:
[----:B------:R-:W-:Y:S05]  /*2210*/  BSYNC.RECONVERGENT B1 ;  /* 0x0000000000017941 */ /* 0x000fea0003800200 */
.L_x_395:
        /* <DEDUP_REMOVED lines=24> */
.L_x_398:
[----:B------:R-:W-:Y:S05]  /*23a0*/  BSYNC.RECONVERGENT B1 ;  /* 0x0000000000017941 */ /* 0x000fea0003800200 */
.L_x_397:
        /* <DEDUP_REMOVED lines=24> */
.L_x_400:
[----:B------:R-:W-:Y:S05]  /*2530*/  BSYNC.RECONVERGENT B1 ;  /* 0x0000000000017941 */ /* 0x000fea0003800200 */
.L_x_399:
        /* <DEDUP_REMOVED lines=12> */
.L_x_402:
[----:B------:R-:W-:Y:S05]  /*2600*/  BSYNC.RECONVERGENT B1 ;  /* 0x0000000000017941 */ /* 0x000fea0003800200 */
.L_x_401:
        /* <DEDUP_REMOVED lines=30> */
.L_x_404:
[----:B------:R-:W-:Y:S05]  /*27f0*/  BSYNC.RECONVERGENT B1 ;  /* 0x0000000000017941 */ /* 0x000fea0003800200 */
.L_x_403:
        /* <DEDUP_REMOVED lines=27> */
.L_x_406:
[----:B------:R-:W-:Y:S05]  /*29b0*/  BSYNC.RECONVERGENT B1 ;  /* 0x0000000000017941 */ /* 0x000fea0003800200 */
.L_x_405:
        /* <DEDUP_REMOVED lines=27> */
.L_x_408:
[----:B------:R-:W-:Y:S05]  /*2b70*/  BSYNC.RECONVERGENT B1 ;  /* 0x0000000000017941 */ /* 0x000fea0003800200 */
.L_x_407:
        /* <DEDUP_REMOVED lines=27> */
.L_x_410:
[----:B------:R-:W-:Y:S05]  /*2d30*/  BSYNC.RECONVERGENT B1 ;  /* 0x0000000000017941 */ /* 0x000fea0003800200 */
.L_x_409:
        /* <DEDUP_REMOVED lines=27> */
.L_x_412:
[----:B------:R-:W-:Y:S05]  /*2ef0*/  BSYNC.RECONVERGENT B1 ;  /* 0x0000000000017941 */ /* 0x000fea0003800200 */
.L_x_411:
        /* <DEDUP_REMOVED lines=27> */
.L_x_414:
[----:B------:R-:W-:Y:S05]  /*30b0*/  BSYNC.RECONVERGENT B1 ;  /* 0x0000000000017941 */ /* 0x000fea0003800200 */
.L_x_413:
        /* <DEDUP_REMOVED lines=28> */
.L_x_346:
        /* <DEDUP_REMOVED lines=13> */
[----:B------:R-:W-:Y:S01]  /*3350*/  UISETP.GE.U32.AND UP0, UPT, UR4, 0xa00, UPT ;  /* 0x00000a000400788c */ /* 0x000fe2000bf06070 */
[----:B------:R-:W-:Y:S01]  /*3360*/  IMAD.MOV.U32 R19, RZ, RZ, 0x500 ;  /* 0x00000500ff137424 */ /* 0x000fe200078e00ff */
        /* <DEDUP_REMOVED lines=27> */
[----:B------:R-:W-:Y:S01]  /*3520*/  @P2 SEL R3, R13, R3, P0 ;  /* 0x000000030d032207 */ /* 0x000fe20000000000 */
[----:B------:R-:W-:Y:S06]  /*3530*/  BRA.U !UP0, `(.L_x_415) ;  /* 0x0000000108f47547 */ /* 0x000fec000b800000 */
[----:B------:R-:W0:Y:S01]  /*3540*/  LDC.64 R6, c[0x0][0x380] ;  /* 0x0000e000ff067b82 */ /* 0x000e220000000a00 */
[----:B------:R-:W-:Y:S01]  /*3550*/  IMAD.MOV.U32 R23, RZ, RZ, R2 ;  /* 0x000000ffff177224 */ /* 0x000fe200078e0002 */
[----:B------:R-:W1:Y:S01]  /*3560*/  LDCU UR4, c[0x0][0x390] ;  /* 0x00007200ff0477ac */ /* 0x000e620008000800 */
[----:B------:R-:W-:Y:S02]  /*3570*/  IMAD.MOV.U32 R24, RZ, RZ, R3 ;  /* 0x000000ffff187224 */ /* 0x000fe400078e0003 */
[----:B------:R-:W-:Y:S02]  /*3580*/  IMAD.MOV.U32 R18, RZ, RZ, R4 ;  /* 0x000000ffff127224 */ /* 0x000fe400078e0004 */
[----:B------:R-:W-:-:S07]  /*3590*/  IMAD.MOV.U32 R5, RZ, RZ, 0x500 ;  /* 0x00000500ff057424 */ /* 0x000fce00078e00ff */
.L_x_416:
[----:B------:R-:W-:-:S04]  /*35a0*/  IMAD.IADD R17, R0, 0x1, R5 ;  /* 0x0000000100117824 */ /* 0x000fc800078e0205 */
[----:B0-----:R-:W-:-:S05]  /*35b0*/  IMAD.WIDE.U32 R16, R17, 0x10, R6 ;  /* 0x0000001011107825 */ /* 0x001fca00078e0006 */
        /* <DEDUP_REMOVED lines=9> */
[----:B------:R-:W5:Y:S01]  /*3650*/  LDG.E.64.CONSTANT R2, desc[UR6][R16.64+0x4008] ;  /* 0x0040080610027981 */ /* 0x000f62000c1e9b00 */
        /* <DEDUP_REMOVED lines=26> */
[----:B------:R-:W-:Y:S01]  /*3800*/  @P2 SEL R14, R8, R14, P0 ;  /* 0x0000000e080e2207 */ /* 0x000fe20000000000 */
[C---:B------:R-:W-:Y:S01]  /*3810*/  VIADD R8, R5.reuse, 0xa00 ;  /* 0x00000a0005087836 */ /* 0x040fe20000000000 */
[----:B------:R-:W-:Y:S01]  /*3820*/  FSETP.GEU.AND P1, PT, |R22|, |R4|, PT ;  /* 0x400000041600720b */ /* 0x000fe20003f2e200 */
[----:B------:R-:W-:Y:S01]  /*3830*/  VIADD R5, R5, 0x500 ;  /* 0x0000050005057836 */ /* 0x000fe20000000000 */
[----:B------:R-:W-:Y:S02]  /*3840*/  @P2 SEL R15, R9, R15, P0 ;  /* 0x0000000f090f2207 */ /* 0x000fe40000000000 */
[----:B-1----:R-:W-:-:S09]  /*3850*/  ISETP.GT.AND P2, PT, R8, UR4, PT ;  /* 0x0000000408007c0c */ /* 0x002fd2000bf44270 */
        /* <DEDUP_REMOVED lines=9> */
[----:B------:R-:W-:Y:S06]  /*38f0*/  @!P2 BRA `(.L_x_416) ;  /* 0xfffffffc0028a947 */ /* 0x000fec000383ffff */
[----:B------:R-:W-:-:S07]  /*3900*/  IMAD.MOV.U32 R19, RZ, RZ, R5 ;  /* 0x000000ffff137224 */ /* 0x000fce00078e0005 */
.L_x_415:
[----:B------:R-:W-:-:S13]  /*3910*/  ISETP.GE.AND P0, PT, R19, UR4, PT ;  /* 0x0000000413007c0c */ /* 0x000fda000bf06270 */
        /* <DEDUP_REMOVED lines=12> */
[----:B------:R-:W0:Y:S01]  /*39e0*/  LDC.64 R6, c[0x0][0x380] ;  /* 0x0000e000ff067b82 */ /* 0x000e220000000a00 */
[----:B------:R-:W-:Y:S01]  /*39f0*/  LEA.HI R8, R14, 0x1, RZ, 0x18 ;  /* 0x000000010e087811 */ /* 0x000fe200078fc0ff */
[----:B------:R-:W-:Y:S02]  /*3a00*/  IMAD.IADD R13, R0, 0x1, R19 ;  /* 0x00000001000d7824 */ /* 0x000fe400078e0213 */
[----:B------:R-:W-:Y:S01]  /*3a10*/  IMAD.MOV.U32 R18, RZ, RZ, R0 ;  /* 0x000000ffff127224 */ /* 0x000fe200078e0000 */
[----:B------:R-:W-:-:S05]  /*3a20*/  LOP3.LUT R8, R8, 0x3, RZ, 0xc0, !PT ;  /* 0x0000000308087812 */ /* 0x000fca00078ec0ff */
[----:B------:R-:W-:-:S07]  /*3a30*/  IMAD.MOV R12, RZ, RZ, -R8 ;  /* 0x000000ffff0c7224 */ /* 0x000fce00078e0a08 */
.L_x_423:
[----:B0-----:R-:W-:-:S05]  /*3a40*/  IMAD.WIDE.U32 R10, R13, 0x10, R6 ;  /* 0x000000100d0a7825 */ /* 0x001fca00078e0006 */
[----:B------:R-:W2:Y:S04]  /*3a50*/  LDG.E.CONSTANT R16, desc[UR6][R10.64] ;  /* 0x000000060a107981 */ /* 0x000ea8000c1e9900 */
[----:B------:R-:W3:Y:S01]  /*3a60*/  LDG.E.64.CONSTANT R8, desc[UR6][R10.64+0x8] ;  /* 0x000008060a087981 */ /* 0x000ee2000c1e9b00 */
[----:B------:R-:W-:Y:S01]  /*3a70*/  VIADD R12, R12, 0x1 ;  /* 0x000000010c0c7836 */ /* 0x000fe20000000000 */
[----:B------:R-:W-:Y:S01]  /*3a80*/  BSSY.RECONVERGENT B3, `(.L_x_421) ;  /* 0x0000015000037945 */ /* 0x000fe20003800200 */
[----:B------:R-:W-:Y:S02]  /*3a90*/  IMAD.MOV.U32 R17, RZ, RZ, R2 ;  /* 0x000000ffff117224 */ /* 0x000fe400078e0002 */
        /* <DEDUP_REMOVED lines=19> */
.L_x_422:
[----:B------:R-:W-:Y:S05]  /*3bd0*/  BSYNC.RECONVERGENT B3 ;  /* 0x0000000000037941 */ /* 0x000fea0003800200 */
.L_x_421:
[----:B------:R-:W-:Y:S02]  /*3be0*/  VIADD R18, R18, 0x100 ;  /* 0x0000010012127836 */ /* 0x000fe40000000000 */
[----:B------:R-:W-:Y:S01]  /*3bf0*/  VIADD R13, R13, 0x100 ;  /* 0x000001000d0d7836 */ /* 0x000fe20000000000 */
[----:B------:R-:W-:Y:S06]  /*3c00*/  @P3 BRA `(.L_x_423) ;  /* 0xfffffffc008c3947 */ /* 0x000fec000383ffff */
.L_x_420:
[----:B------:R-:W-:Y:S05]  /*3c10*/  BSYNC.RECONVERGENT B2 ;  /* 0x0000000000027941 */ /* 0x000fea0003800200 */
.L_x_419:
[----:B------:R-:W-:-:S13]  /*3c20*/  ISETP.GE.U32.AND P0, PT, R14, 0x300, PT ;  /* 0x000003000e00780c */ /* 0x000fda0003f06070 */
[----:B------:R-:W-:Y:S05]  /*3c30*/  @!P0 BRA `(.L_x_418) ;  /* 0x0000000400888947 */ /* 0x000fea0003800000 */
[----:B------:R-:W0:Y:S01]  /*3c40*/  LDCU.64 UR8, c[0x0][0x380] ;  /* 0x00007000ff0877ac */ /* 0x000e220008000a00 */
[----:B------:R-:W1:Y:S01]  /*3c50*/  LDC.64 R6, c[0x0][0x380] ;  /* 0x0000e000ff067b82 */ /* 0x000e620000000a00 */
[C---:B------:R-:W-:Y:S01]  /*3c60*/  IADD3 R13, P0, PT, R18.reuse, R19, RZ ;  /* 0x00000013120d7210 */ /* 0x040fe20007f1e0ff */
[----:B------:R-:W-:-:S04]  /*3c70*/  IMAD.IADD R19, R18, 0x1, R19 ;  /* 0x0000000112137824 */ /* 0x000fc800078e0213 */
[----:B------:R-:W-:Y:S01]  /*3c80*/  IMAD.X R8, RZ, RZ, RZ, P0 ;  /* 0x000000ffff087224 */ /* 0x000fe200000e06ff */
[----:B0-----:R-:W-:-:S04]  /*3c90*/  LEA R12, P1, R13, UR8, 0x4 ;  /* 0x000000080d0c7c11 */ /* 0x001fc8000f8220ff */
[----:B------:R-:W-:Y:S02]  /*3ca0*/  IADD3 R12, P0, PT, R12, 0x3008, RZ ;  /* 0x000030080c0c7810 */ /* 0x000fe40007f1e0ff */
[----:B------:R-:W-:-:S05]  /*3cb0*/  LEA.HI.X R13, R13, UR9, R8, 0x4, P1 ;  /* 0x000000090d0d7c11 */ /* 0x000fca00088f2408 */
[----:B------:R-:W-:-:S07]  /*3cc0*/  IMAD.X R13, RZ, RZ, R13, P0 ;  /* 0x000000ffff0d7224 */ /* 0x000fce00000e060d */
.L_x_432:
[----:B-1----:R-:W-:-:S05]  /*3cd0*/  IMAD.WIDE.U32 R10, R19, 0x10, R6 ;  /* 0x00000010130a7825 */ /* 0x002fca00078e0006 */
[----:B------:R-:W2:Y:S04]  /*3ce0*/  LDG.E.CONSTANT R23, desc[UR6][R10.64] ;  /* 0x000000060a177981 */ /* 0x000ea8000c1e9900 */
[----:B------:R0:W3:Y:S02]  /*3cf0*/  LDG.E.64.CONSTANT R8, desc[UR6][R10.64+0x8] ;  /* 0x000008060a087981 */ /* 0x0000e4000c1e9b00 */
[----:B0-----:R-:W-:Y:S02]  /*3d00*/  IMAD.MOV.U32 R10, RZ, RZ, R12 ;  /* 0x000000ffff0a7224 */ /* 0x001fe400078e000c */
[----:B------:R-:W-:-:S05]  /*3d10*/  IMAD.MOV.U32 R11, RZ, RZ, R13 ;  /* 0x000000ffff0b7224 */ /* 0x000fca00078e000d */
        /* <DEDUP_REMOVED lines=16> */
[CC--:B------:R-:W-:Y:S02]  /*3e20*/  @P2 ISETP.LT.U32.AND P1, PT, R2.reuse, R8.reuse, PT ;  /* 0x000000080200220c */ /* 0x0c0fe40003f21070 */
[CC--:B------:R-:W-:Y:S02]  /*3e30*/  @P2 ISETP.GE.U32.AND P0, PT, R2.reuse, R8.reuse, PT ;  /* 0x000000080200220c */ /* 0x0c0fe40003f06070 */
[CC--:B------:R-:W-:Y:S02]  /*3e40*/  @P2 ISETP.LT.AND.EX P1, PT, R3.reuse, R9.reuse, PT, P1 ;  /* 0x000000090300220c */ /* 0x0c0fe40003f21310 */
[CC--:B------:R-:W-:Y:S02]  /*3e50*/  @P2 ISETP.GE.AND.EX P0, PT, R3.reuse, R9.reuse, PT, P0 ;  /* 0x000000090300220c */ /* 0x0c0fe40003f06300 */
[----:B------:R-:W-:Y:S02]  /*3e60*/  @P2 SEL R27, R2, R8, P1 ;  /* 0x00000008021b2207 */ /* 0x000fe40000800000 */
[----:B------:R-:W-:-:S02]  /*3e70*/  @P2 SEL R29, R3, R9, P1 ;  /* 0x00000009031d2207 */ /* 0x000fc40000800000 */
[----:B------:R-:W-:-:S07]  /*3e80*/  @P2 FSEL R22, R4, R23, !P0 ;  /* 0x0000001704162208 */ /* 0x000fce0004000000 */
.L_x_425:
[----:B------:R-:W-:Y:S05]  /*3e90*/  BSYNC.RECONVERGENT B2 ;  /* 0x0000000000027941 */ /* 0x000fea0003800200 */
.L_x_424:
        /* <DEDUP_REMOVED lines=17> */
.L_x_427:
[----:B------:R-:W-:Y:S05]  /*3fb0*/  BSYNC.RECONVERGENT B2 ;  /* 0x0000000000027941 */ /* 0x000fea0003800200 */
.L_x_426:
        /* <DEDUP_REMOVED lines=17> */
.L_x_429:
[----:B------:R-:W-:Y:S05]  /*40d0*/  BSYNC.RECONVERGENT B2 ;  /* 0x0000000000027941 */ /* 0x000fea0003800200 */
.L_x_428:
        /* <DEDUP_REMOVED lines=17> */
.L_x_431:
[----:B------:R-:W-:Y:S05]  /*41f0*/  BSYNC.RECONVERGENT B2 ;  /* 0x0000000000027941 */ /* 0x000fea0003800200 */
.L_x_430:
[----:B------:R-:W-:Y:S01]  /*4200*/  VIADD R18, R18, 0x400 ;  /* 0x0000040012127836 */ /* 0x000fe20000000000 */
[----:B------:R-:W-:Y:S01]  /*4210*/  IADD3 R12, P1, PT, R10, 0x4000, RZ ;  /* 0x000040000a0c7810 */ /* 0x000fe20007f3e0ff */
[----:B------:R-:W-:-:S03]  /*4220*/  VIADD R19, R19, 0x400 ;  /* 0x0000040013137836 */ /* 0x000fc60000000000 */
[----:B------:R-:W-:Y:S01]  /*4230*/  ISETP.GE.AND P0, PT, R18, R5, PT ;  /* 0x000000051200720c */ /* 0x000fe20003f06270 */
[----:B------:R-:W-:-:S12]  /*4240*/  IMAD.X R13, RZ, RZ, R11, P1 ;  /* 0x000000ffff0d7224 */ /* 0x000fd800008e060b */
[----:B------:R-:W-:Y:S05]  /*4250*/  @!P0 BRA `(.L_x_432) ;  /* 0xfffffff8009c8947 */ /* 0x000fea000383ffff */
.L_x_418:
[----:B------:R-:W-:Y:S05]  /*4260*/  BSYNC.RECONVERGENT B1 ;  /* 0x0000000000017941 */ /* 0x000fea0003800200 */
.L_x_417:
        /* <DEDUP_REMOVED lines=31> */
.L_x_434:
[----:B------:R-:W-:Y:S05]  /*4460*/  BSYNC.RECONVERGENT B1 ;  /* 0x0000000000017941 */ /* 0x000fea0003800200 */
.L_x_433:
        /* <DEDUP_REMOVED lines=24> */
.L_x_436:
[----:B------:R-:W-:Y:S05]  /*45f0*/  BSYNC.RECONVERGENT B1 ;  /* 0x0000000000017941 */ /* 0x000fea0003800200 */
.L_x_435:
        /* <DEDUP_REMOVED lines=24> */
.L_x_438:
[----:B------:R-:W-:Y:S05]  /*4780*/  BSYNC.RECONVERGENT B1 ;  /* 0x0000000000017941 */ /* 0x000fea0003800200 */
.L_x_437:
        /* <DEDUP_REMOVED lines=24> */
.L_x_440:
[----:B------:R-:W-:Y:S05]  /*4910*/  BSYNC.RECONVERGENT B1 ;  /* 0x0000000000017941 */ /* 0x000fea0003800200 */
.L_x_439:
        /* <DEDUP_REMOVED lines=24> */
.L_x_442:
[----:B------:R-:W-:Y:S05]  /*4aa0*/  BSYNC.RECONVERGENT B1 ;  /* 0x0000000000017941 */ /* 0x000fea0003800200 */
.L_x_441:
        /* <DEDUP_REMOVED lines=12> */
.L_x_444:
[----:B------:R-:W-:Y:S05]  /*4b70*/  BSYNC.RECONVERGENT B1 ;  /* 0x0000000000017941 */ /* 0x000fea0003800200 */
.L_x_443:
        /* <DEDUP_REMOVED lines=27> */
.L_x_446:
[----:B------:R-:W-:Y:S05]  /*4d30*/  BSYNC.RECONVERGENT B1 ;  /* 0x0000000000017941 */ /* 0x000fea0003800200 */
.L_x_445:
        /* <DEDUP_REMOVED lines=27> */
.L_x_448:
[----:B------:R-:W-:Y:S05]  /*4ef0*/  BSYNC.RECONVERGENT B1 ;  /* 0x0000000000017941 */ /* 0x000fea0003800200 */
.L_x_447:
        /* <DEDUP_REMOVED lines=17> */
.L_x_450:
[----:B------:R-:W-:Y:S05]  /*5010*/  BSYNC.RECONVERGENT B1 ;  /* 0x0000000000017941 */ /* 0x000fea0003800200 */
.L_x_449:
        /* <DEDUP_REMOVED lines=17> */
.L_x_452:
[----:B------:R-:W-:Y:S05]  /*5130*/  BSYNC.RECONVERGENT B1 ;  /* 0x0000000000017941 */ /* 0x000fea0003800200 */
.L_x_451:
        /* <DEDUP_REMOVED lines=17> */
.L_x_454:
[----:B------:R-:W-:Y:S05]  /*5250*/  BSYNC.RECONVERGENT B1 ;  /* 0x0000000000017941 */ /* 0x000fea0003800200 */
.L_x_453:
        /* <DEDUP_REMOVED lines=17> */
.L_x_456:
[----:B------:R-:W-:Y:S05]  /*5370*/  BSYNC.RECONVERGENT B1 ;  /* 0x0000000000017941 */ /* 0x000fea0003800200 */
.L_x_455:
        /* <DEDUP_REMOVED lines=16> */
.L_x_378:
[----:B------:R-:W-:Y:S05]  /*5480*/  BSYNC.RECONVERGENT B0 ;  /* 0x0000000000007941 */ /* 0x000fea0003800200 */
.L_x_345:
        /* <DEDUP_REMOVED lines=8> */
.L_x_457:
        /* <DEDUP_REMOVED lines=15> */
.L_x_721:


//--------------------- .text._ZN6thrust24THRUST_300001_SM_1000_NS8cuda_cub4core6detail13_kernel_agentINS1_8__reduce10DrainAgentIiEEJN3cub18CUB_300001_SM_10009GridQueueIjEEiEEEvDpT0_ --------------------------
	.section	.text._ZN6thrust24THRUST_300001_SM_1000_NS8cuda_cub4core6detail13_kernel_agentINS1_8__reduce10DrainAgentIiEEJN3cub18CUB_300001_SM_10009GridQueueIjEEiEEEvDpT0_,"ax",@progbits
	.align	128
        .global         _ZN6thrust24THRUST_300001_SM_1000_NS8cuda_cub4core6detail13_kernel_agentINS1_8__reduce10DrainAgentIiEEJN3cub18CUB_300001_SM_10009GridQueueIjEEiEEEvDpT0_
        .type           _ZN6thrust24THRUST_300001_SM_1000_NS8cuda_cub4core6detail13_kernel_agentINS1_8__reduce10DrainAgentIiEEJN3cub18CUB_300001_SM_10009GridQueueIjEEiEEEvDpT0_,@function
        .size           _ZN6thrust24THRUST_300001_SM_1000_NS8cuda_cub4core6detail13_kernel_agentINS1_8__reduce10DrainAgentIiEEJN3cub18CUB_300001_SM_10009GridQueueIjEEiEEEvDpT0_,(.L_x_722 - _ZN6thrust24THRUST_300001_SM_1000_NS8cuda_cub4core6detail13_kernel_agentINS1_8__reduce10DrainAgentIiEEJN3cub18CUB_300001_SM_10009GridQueueIjEEiEEEvDpT0_)
        .other          _ZN6thrust24THRUST_300001_SM_1000_NS8cuda_cub4core6detail13_kernel_agentINS1_8__reduce10DrainAgentIiEEJN3cub18CUB_300001_SM_10009GridQueueIjEEiEEEvDpT0_,@"STO_CUDA_ENTRY STV_DEFAULT"
_ZN6thrust24THRUST_300001_SM_1000_NS8cuda_cub4core6detail13_kernel_agentINS1_8__reduce10DrainAgentIiEEJN3cub18CUB_300001_SM_10009GridQueueIjEEiEEEvDpT0_:
.text._ZN6thrust24THRUST_300001_SM_1000_NS8cuda_cub4core6detail13_kernel_agentINS1_8__reduce10DrainAgentIiEEJN3cub18CUB_300001_SM_10009GridQueueIjEEiEEEvDpT0_:
[----:B------:R-:W-:Y:S08]  /*0000*/  LDC R1, c[0x0][0x37c] ;  /* 0x0000df00ff017b82 */ /* 0x000ff00000000800 */
[----:B------:R-:W0:Y:S01]  /*0010*/  LDC.64 R2, c[0x0][0x380] ;  /* 0x0000e000ff027b82 */ /* 0x000e220000000a00 */
[----:B------:R-:W0:Y:S07]  /*0020*/  LDCU.64 UR4, c[0x0][0x358] ;  /* 0x00006b00ff0477ac */ /* 0x000e2e0008000a00 */
[----:B------:R-:W1:Y:S01]  /*0030*/  LDC R5, c[0x0][0x388] ;  /* 0x0000e200ff057b82 */ /* 0x000e620000000800 */
[----:B0-----:R-:W-:Y:S04]  /*0040*/  STG.E desc[UR4][R2.64+0x4], RZ ;  /* 0x000004ff02007986 */ /* 0x001fe8000c101904 */
[----:B-1----:R-:W-:Y:S01]  /*0050*/  STG.E desc[UR4][R2.64], R5 ;  /* 0x0000000502007986 */ /* 0x002fe2000c101904 */
[----:B------:R-:W-:Y:S05]  /*0060*/  EXIT ;  /* 0x000000000000794d */ /* 0x000fea0003800000 */
.L_x_458:
        /* <DEDUP_REMOVED lines=9> */
.L_x_722:


//--------------------- .text._ZN6thrust24THRUST_300001_SM_1000_NS8cuda_cub4core6detail13_kernel_agentINS1_8__reduce11ReduceAgentINS0_12zip_iteratorIN4cuda3std3__45tupleIJNS0_10device_ptrIfEENS0_17counting_iteratorIlNS0_11use_defaultESF_SF_EEEEEEEPNSB_IJflEEESJ_iNS1_9__extrema9arg_max_fIfl7CompareEEEEJSI_SK_iN3cub18CUB_300001_SM_100013GridEvenShareIiEENSR_9GridQueueIjEESO_EEEvDpT0_ --------------------------
	.section	.text._ZN6thrust24THRUST_300001_SM_1000_NS8cuda_cub4core6detail13_kernel_agentINS1_8__reduce11ReduceAgentINS0_12zip_iteratorIN4cuda3std3__45tupleIJNS0_10device_ptrIfEENS0_17counting_iteratorIlNS0_11use_defaultESF_SF_EEEEEEEPNSB_IJflEEESJ_iNS1_9__extrema9arg_max_fIfl7CompareEEEEJSI_SK_iN3cub18CUB_300001_SM_100013GridEvenShareIiEENSR_9GridQueueIjEESO_EEEvDpT0_,"ax",@progbits
	.align	128
        .global         _ZN6thrust24THRUST_300001_SM_1000_NS8cuda_cub4core6detail13_kernel_agentINS1_8__reduce11ReduceAgentINS0_12zip_iteratorIN4cuda3std3__45tupleIJNS0_10device_ptrIfEENS0_17counting_iteratorIlNS0_11use_defaultESF_SF_EEEEEEEPNSB_IJflEEESJ_iNS1_9__extrema9arg_max_fIfl7CompareEEEEJSI_SK_iN3cub18CUB_300001_SM_100013GridEvenShareIiEENSR_9GridQueueIjEESO_EEEvDpT0_
        .type           _ZN6thrust24THRUST_300001_SM_1000_NS8cuda_cub4core6detail13_kernel_agentINS1_8__reduce11ReduceAgentINS0_12zip_iteratorIN4cuda3std3__45tupleIJNS0_10device_ptrIfEENS0_17counting_iteratorIlNS0_11use_defaultESF_SF_EEEEEEEPNSB_IJflEEESJ_iNS1_9__extrema9arg_max_fIfl7CompareEEEEJSI_SK_iN3cub18CUB_300001_SM_100013GridEvenShareIiEENSR_9GridQueueIjEESO_EEEvDpT0_,@function
        .size           _ZN6thrust24THRUST_300001_SM_1000_NS8cuda_cub4core6detail13_kernel_agentINS1_8__reduce11ReduceAgentINS0_12zip_iteratorIN4cuda3std3__45tupleIJNS0_10device_ptrIfEENS0_17counting_iteratorIlNS0_11use_defaultESF_SF_EEEEEEEPNSB_IJflEEESJ_iNS1_9__extrema9arg_max_fIfl7CompareEEEEJSI_SK_iN3cub18CUB_300001_SM_100013GridEvenShareIiEENSR_9GridQueueIjEESO_EEEvDpT0_,(.L_x_723 - _ZN6thrust24THRUST_300001_SM_1000_NS8cuda_cub4core6detail13_kernel_agentINS1_8__reduce11ReduceAgentINS0_12zip_iteratorIN4cuda3std3__45tupleIJNS0_10device_ptrIfEENS0_17counting_iteratorIlNS0_11use_defaultESF_SF_EEEEEEEPNSB_IJflEEESJ_iNS1_9__extrema9arg_max_fIfl7CompareEEEEJSI_SK_iN3cub18CUB_300001_SM_100013GridEvenShareIiEENSR_9GridQueueIjEESO_EEEvDpT0_)
        .other          _ZN6thrust24THRUST_300001_SM_1000_NS8cuda_cub4core6detail13_kernel_agentINS1_8__reduce11ReduceAgentINS0_12zip_iteratorIN4cuda3std3__45tupleIJNS0_10device_ptrIfEENS0_17counting_iteratorIlNS0_11use_defaultESF_SF_EEEEEEEPNSB_IJflEEESJ_iNS1_9__extrema9arg_max_fIfl7CompareEEEEJSI_SK_iN3cub18CUB_300001_SM_100013GridEvenShareIiEENSR_9GridQueueIjEESO_EEEvDpT0_,@"STO_CUDA_ENTRY STV_DEFAULT"
_ZN6thrust24THRUST_300001_SM_1000_NS8cuda_cub4core6detail13_kernel_agentINS1_8__reduce11ReduceAgentINS0_12zip_iteratorIN4cuda3std3__45tupleIJNS0_10device_ptrIfEENS0_17counting_iteratorIlNS0_11use_defaultESF_SF_EEEEEEEPNSB_IJflEEESJ_iNS1_9__extrema9arg_max_fIfl7CompareEEEEJSI_SK_iN3cub18CUB_300001_SM_100013GridEvenShareIiEENSR_9GridQueueIjEESO_EEEvDpT0_:
.text._ZN6thrust24THRUST_300001_SM_1000_NS8cuda_cub4core6detail13_kernel_agentINS1_8__reduce11ReduceAgentINS0_12zip_iteratorIN4cuda3std3__45tupleIJNS0_10device_ptrIfEENS0_17counting_iteratorIlNS0_11use_defaultESF_SF_EEEEEEEPNSB_IJflEEESJ_iNS1_9__extrema9arg_max_fIfl7CompareEEEEJSI_SK_iN3cub18CUB_300001_SM_100013GridEvenShareIiEENSR_9GridQueueIjEESO_EEEvDpT0_:
[----:B------:R-:W-:Y:S01]  /*0000*/  LDC R1, c[0x0][0x37c] ;  /* 0x0000df00ff017b82 */ /* 0x000fe20000000800 */
[----:B------:R-:W0:Y:S01]  /*0010*/  S2R R0, SR_CTAID.X ;  /* 0x0000000000007919 */ /* 0x000e220000002500 */
[----:B------:R-:W1:Y:S01]  /*0020*/  LDCU UR4, c[0x0][0x398] ;  /* 0x00007300ff0477ac */ /* 0x000e620008000800 */
[----:B------:R-:W-:Y:S01]  /*0030*/  BSSY.RECONVERGENT B0, `(.L_x_459) ;  /* 0x0000587000007945 */ /* 0x000fe20003800200 */
[----:B------:R-:W2:Y:S01]  /*0040*/  LDCU UR6, c[0x0][0x370] ;  /* 0x00006e00ff0677ac */ /* 0x000ea20008000800 */
[----:B------:R-:W3:Y:S01]  /*0050*/  LDCU.64 UR10, c[0x0][0x358] ;  /* 0x00006b00ff0a77ac */ /* 0x000ee20008000a00 */
[----:B-1----:R-:W-:Y:S01]  /*0060*/  IMAD.U32 R4, RZ, RZ, UR4 ;  /* 0x00000004ff047e24 */ /* 0x002fe2000f8e00ff */
[----:B--2---:R-:W-:Y:S01]  /*0070*/  UIMAD UR6, UR6, 0x500, URZ ;  /* 0x00000500060678a4 */ /* 0x004fe2000f8e02ff */
[----:B0-----:R-:W-:-:S04]  /*0080*/  IMAD R5, R0, 0x500, RZ ;  /* 0x0000050000057824 */ /* 0x001fc800078e02ff */
[----:B------:R-:W-:-:S05]  /*0090*/  VIADD R3, R5, 0x500 ;  /* 0x0000050005037836 */ /* 0x000fca0000000000 */
[----:B------:R-:W-:-:S13]  /*00a0*/  ISETP.GT.AND P0, PT, R3, R4, PT ;  /* 0x000000040300720c */ /* 0x000fda0003f04270 */
[----:B---3--:R-:W-:Y:S05]  /*00b0*/  @!P0 BRA `(.L_x_460) ;  /* 0x0000003000b48947 */ /* 0x008fea0003800000 */
[----:B------:R-:W0:Y:S01]  /*00c0*/  S2R R2, SR_TID.X ;  /* 0x0000000000027919 */ /* 0x000e220000002100 */
[----:B------:R-:W-:Y:S01]  /*00d0*/  IMAD.IADD R3, R4, 0x1, -R5 ;  /* 0x0000000104037824 */ /* 0x000fe200078e0a05 */
[----:B------:R-:W1:Y:S01]  /*00e0*/  LDCU.64 UR6, c[0x0][0x388] ;  /* 0x00007100ff0677ac */ /* 0x000e620008000a00 */
[----:B------:R-:W-:Y:S01]  /*00f0*/  BSSY.RECONVERGENT B1, `(.L_x_461) ;  /* 0x000000f000017945 */ /* 0x000fe20003800200 */
[----:B------:R-:W-:Y:S01]  /*0100*/  CS2R R6, SRZ ;  /* 0x0000000000067805 */ /* 0x000fe2000001ff00 */
[----:B------:R-:W-:Y:S01]  /*0110*/  IMAD.MOV.U32 R8, RZ, RZ, RZ ;  /* 0x000000ffff087224 */ /* 0x000fe200078e00ff */
[----:B------:R-:W2:Y:S01]  /*0120*/  LDCU.64 UR8, c[0x0][0x388] ;  /* 0x00007100ff0877ac */ /* 0x000ea20008000a00 */
[----:B0-----:R-:W-:Y:S01]  /*0130*/  ISETP.GE.AND P0, PT, R2, R3, PT ;  /* 0x000000030200720c */ /* 0x001fe20003f06270 */
[----:B------:R-:W-:-:S12]  /*0140*/  IMAD.MOV.U32 R10, RZ, RZ, R2 ;  /* 0x000000ffff0a7224 */ /* 0x000fd800078e0002 */
[----:B-12---:R-:W-:Y:S05]  /*0150*/  @P0 BRA `(.L_x_462) ;  /* 0x0000000000200947 */ /* 0x006fea0003800000 */
[----:B------:R-:W0:Y:S01]  /*0160*/  LDC.64 R12, c[0x0][0x380] ;  /* 0x0000e000ff0c7b82 */ /* 0x000e220000000a00 */
[----:B------:R-:W-:Y:S01]  /*0170*/  IMAD.IADD R9, R5, 0x1, R2 ;  /* 0x0000000105097824 */ /* 0x000fe200078e0202 */
[----:B------:R-:W1:Y:S03]  /*0180*/  LDCU.64 UR4, c[0x0][0x388] ;  /* 0x00007100ff0477ac */ /* 0x000e660008000a00 */
[----:B0-----:R-:W-:-:S05]  /*0190*/  IMAD.WIDE R12, R9, 0x4, R12 ;  /* 0x00000004090c7825 */ /* 0x001fca00078e020c */
[----:B------:R0:W5:Y:S01]  /*01a0*/  LDG.E R7, desc[UR10][R12.64] ;  /* 0x0000000a0c077981 */ /* 0x000162000c1e1900 */
[----:B-1----:R-:W-:Y:S01]  /*01b0*/  IADD3 R6, P0, PT, R9, UR4, RZ ;  /* 0x0000000409067c10 */ /* 0x002fe2000ff1e0ff */
[----:B------:R-:W-:-:S03]  /*01c0*/  VIADD R10, R2, 0x100 ;  /* 0x00000100020a7836 */ /* 0x000fc60000000000 */
[----:B------:R-:W-:-:S09]  /*01d0*/  LEA.HI.X.SX32 R8, R9, UR5, 0x1, P0 ;  /* 0x0000000509087c11 */ /* 0x000fd200080f0eff */
.L_x_462:
[----:B------:R-:W-:Y:S05]  /*01e0*/  BSYNC.RECONVERGENT B1 ;  /* 0x0000000000017941 */ /* 0x000fea0003800200 */
.L_x_461:
[----:B------:R-:W-:Y:S01]  /*01f0*/  ISETP.GE.AND P0, PT, R10, R3, PT ;  /* 0x000000030a00720c */ /* 0x000fe20003f06270 */
[----:B------:R-:W-:-:S12]  /*0200*/  BSSY.RECONVERGENT B1, `(.L_x_463) ;  /* 0x0000091000017945 */ /* 0x000fd80003800200 */
[----:B------:R-:W-:Y:S05]  /*0210*/  @P0 BRA `(.L_x_464) ;  /* 0x00000008003c0947 */ /* 0x000fea0003800000 */
[----:B------:R-:W-:Y:S01]  /*0220*/  LOP3.LUT R9, RZ, R10, RZ, 0x33, !PT ;  /* 0x0000000aff097212 */ /* 0x000fe200078e33ff */
[----:B------:R-:W-:Y:S03]  /*0230*/  BSSY.RECONVERGENT B2, `(.L_x_465) ;  /* 0x0000028000027945 */ /* 0x000fe60003800200 */
[----:B------:R-:W-:-:S04]  /*0240*/  IADD3 R11, PT, PT, -R5, R4, R9 ;  /* 0x00000004050b7210 */ /* 0x000fc80007ffe109 */
[----:B------:R-:W-:-:S04]  /*0250*/  LOP3.LUT R4, R11, 0x300, RZ, 0xc0, !PT ;  /* 0x000003000b047812 */ /* 0x000fc800078ec0ff */
[----:B------:R-:W-:-:S13]  /*0260*/  ISETP.NE.AND P0, PT, R4, 0x300, PT ;  /* 0x000003000400780c */ /* 0x000fda0003f05270 */
[----:B------:R-:W-:Y:S05]  /*0270*/  @!P0 BRA `(.L_x_466) ;  /* 0x00000000008c8947 */ /* 0x000fea0003800000 */
[----:B0-----:R-:W0:Y:S01]  /*0280*/  LDC.64 R12, c[0x0][0x380] ;  /* 0x0000e000ff0c7b82 */ /* 0x001e220000000a00 */
[----:B------:R-:W-:Y:S01]  /*0290*/  LEA.HI R4, R11, 0x1, RZ, 0x18 ;  /* 0x000000010b047811 */ /* 0x000fe200078fc0ff */
[----:B------:R-:W-:-:S03]  /*02a0*/  IMAD.IADD R9, R5, 0x1, R10 ;  /* 0x0000000105097824 */ /* 0x000fc600078e020a */
[----:B------:R-:W-:-:S05]  /*02b0*/  LOP3.LUT R4, R4, 0x3, RZ, 0xc0, !PT ;  /* 0x0000000304047812 */ /* 0x000fca00078ec0ff */
[----:B------:R-:W-:-:S07]  /*02c0*/  IMAD.MOV R4, RZ, RZ, -R4 ;  /* 0x000000ffff047224 */ /* 0x000fce00078e0a04 */
.L_x_469:
[----:B0-----:R-:W-:-:S06]  /*02d0*/  IMAD.WIDE R14, R9, 0x4, R12 ;  /* 0x00000004090e7825 */ /* 0x001fcc00078e020c */
[----:B------:R-:W2:Y:S01]  /*02e0*/  LDG.E R15, desc[UR10][R14.64] ;  /* 0x0000000a0e0f7981 */ /* 0x000ea2000c1e1900 */
[C---:B------:R-:W-:Y:S01]  /*02f0*/  IADD3 R20, P1, PT, R9.reuse, UR6, RZ ;  /* 0x0000000609147c10 */ /* 0x040fe2000ff3e0ff */
[----:B------:R-:W-:Y:S01]  /*0300*/  VIADD R4, R4, 0x1 ;  /* 0x0000000104047836 */ /* 0x000fe20000000000 */
[----:B------:R-:W-:Y:S01]  /*0310*/  BSSY.RECONVERGENT B3, `(.L_x_467) ;  /* 0x0000016000037945 */ /* 0x000fe20003800200 */
[----:B------:R-:W-:Y:S01]  /*0320*/  IMAD.MOV.U32 R17, RZ, RZ, R6 ;  /* 0x000000ffff117224 */ /* 0x000fe200078e0006 */
[----:B------:R-:W-:Y:S01]  /*0330*/  LEA.HI.X.SX32 R19, R9, UR7, 0x1, P1 ;  /* 0x0000000709137c11 */ /* 0x000fe200088f0eff */
[----:B------:R-:W-:Y:S01]  /*0340*/  IMAD.MOV.U32 R18, RZ, RZ, R8 ;  /* 0x000000ffff127224 */ /* 0x000fe200078e0008 */
[----:B------:R-:W-:Y:S01]  /*0350*/  ISETP.NE.AND P2, PT, R4, RZ, PT ;  /* 0x000000ff0400720c */ /* 0x000fe20003f45270 */
[----:B-----5:R-:W-:Y:S02]  /*0360*/  IMAD.MOV.U32 R16, RZ, RZ, R7 ;  /* 0x000000ffff107224 */ /* 0x020fe400078e0007 */
[----:B------:R-:W-:-:S02]  /*0370*/  IMAD.MOV.U32 R6, RZ, RZ, R20 ;  /* 0x000000ffff067224 */ /* 0x000fc400078e0014 */
        /* <DEDUP_REMOVED lines=15> */
.L_x_468:
[----:B------:R-:W-:Y:S05]  /*0470*/  BSYNC.RECONVERGENT B3 ;  /* 0x0000000000037941 */ /* 0x000fea0003800200 */
.L_x_467:
[----:B------:R-:W-:Y:S02]  /*0480*/  VIADD R10, R10, 0x100 ;  /* 0x000001000a0a7836 */ /* 0x000fe40000000000 */
[----:B------:R-:W-:Y:S01]  /*0490*/  VIADD R9, R9, 0x100 ;  /* 0x0000010009097836 */ /* 0x000fe20000000000 */
[----:B------:R-:W-:Y:S06]  /*04a0*/  @P2 BRA `(.L_x_469) ;  /* 0xfffffffc00882947 */ /* 0x000fec000383ffff */
.L_x_466:
[----:B------:R-:W-:Y:S05]  /*04b0*/  BSYNC.RECONVERGENT B2 ;  /* 0x0000000000027941 */ /* 0x000fea0003800200 */
.L_x_465:
[----:B------:R-:W-:-:S13]  /*04c0*/  ISETP.GE.U32.AND P0, PT, R11, 0x300, PT ;  /* 0x000003000b00780c */ /* 0x000fda0003f06070 */
[----:B------:R-:W-:Y:S05]  /*04d0*/  @!P0 BRA `(.L_x_464) ;  /* 0x00000004008c8947 */ /* 0x000fea0003800000 */
[----:B0-----:R-:W0:Y:S01]  /*04e0*/  LDC.64 R12, c[0x0][0x380] ;  /* 0x0000e000ff0c7b82 */ /* 0x001e220000000a00 */
[----:B------:R-:W-:-:S04]  /*04f0*/  IMAD.IADD R9, R5, 0x1, R10 ;  /* 0x0000000105097824 */ /* 0x000fc800078e020a */
[C---:B------:R-:W-:Y:S02]  /*0500*/  VIADD R19, R9.reuse, 0x100 ;  /* 0x0000010009137836 */ /* 0x040fe40000000000 */
[C---:B------:R-:W-:Y:S02]  /*0510*/  VIADD R18, R9.reuse, 0x200 ;  /* 0x0000020009127836 */ /* 0x040fe40000000000 */
[----:B------:R-:W-:Y:S01]  /*0520*/  VIADD R20, R9, 0x300 ;  /* 0x0000030009147836 */ /* 0x000fe20000000000 */
[----:B0-----:R-:W-:-:S05]  /*0530*/  IADD3 R4, P0, PT, R12, 0x800, RZ ;  /* 0x000008000c047810 */ /* 0x001fca0007f1e0ff */
[----:B------:R-:W-:-:S08]  /*0540*/  IMAD.X R5, RZ, RZ, R13, P0 ;  /* 0x000000ffff057224 */ /* 0x000fd000000e060d */
.L_x_478:
[----:B------:R-:W-:-:S05]  /*0550*/  IMAD.WIDE R14, R9, 0x4, R4 ;  /* 0x00000004090e7825 */ /* 0x000fca00078e0204 */
[----:B------:R-:W2:Y:S04]  /*0560*/  LDG.E R22, desc[UR10][R14.64+-0x800] ;  /* 0xfff8000a0e167981 */ /* 0x000ea8000c1e1900 */
[----:B-----5:R0:W5:Y:S04]  /*0570*/  LDG.E R24, desc[UR10][R14.64+-0x400] ;  /* 0xfffc000a0e187981 */ /* 0x020168000c1e1900 */
[----:B------:R0:W5:Y:S04]  /*0580*/  LDG.E R11, desc[UR10][R14.64] ;  /* 0x0000000a0e0b7981 */ /* 0x000168000c1e1900 */
[----:B------:R0:W5:Y:S01]  /*0590*/  LDG.E R12, desc[UR10][R14.64+0x400] ;  /* 0x0004000a0e0c7981 */ /* 0x000162000c1e1900 */
[C---:B------:R-:W-:Y:S01]  /*05a0*/  IADD3 R21, P1, PT, R9.reuse, UR8, RZ ;  /* 0x0000000809157c10 */ /* 0x040fe2000ff3e0ff */
[----:B------:R-:W-:Y:S03]  /*05b0*/  BSSY.RECONVERGENT B2, `(.L_x_470) ;  /* 0x0000012000027945 */ /* 0x000fe60003800200 */
[----:B------:R-:W-:Y:S01]  /*05c0*/  LEA.HI.X.SX32 R23, R9, UR9, 0x1, P1 ;  /* 0x0000000909177c11 */ /* 0x000fe200088f0eff */
[----:B------:R-:W-:-:S04]  /*05d0*/  IMAD.MOV.U32 R16, RZ, RZ, R21 ;  /* 0x000000ffff107224 */ /* 0x000fc800078e0015 */
        /* <DEDUP_REMOVED lines=15> */
.L_x_471:
[----:B------:R-:W-:Y:S05]  /*06d0*/  BSYNC.RECONVERGENT B2 ;  /* 0x0000000000027941 */ /* 0x000fea0003800200 */
.L_x_470:
[----:B-----5:R-:W-:Y:S01]  /*06e0*/  FSETP.GEU.AND P0, PT, |R13|, |R24|, PT ;  /* 0x400000180d00720b */ /* 0x020fe20003f0e200 */
[----:B------:R-:W-:Y:S01]  /*06f0*/  BSSY.RECONVERGENT B2, `(.L_x_472) ;  /* 0x0000012000027945 */ /* 0x000fe20003800200 */
[----:B------:R-:W-:Y:S01]  /*0700*/  IADD3 R15, P1, PT, R19, UR8, RZ ;  /* 0x00000008130f7c10 */ /* 0x000fe2000ff3e0ff */
[----:B------:R-:W-:-:S03]  /*0710*/  IMAD.MOV.U32 R6, RZ, RZ, R24 ;  /* 0x000000ffff067224 */ /* 0x000fc600078e0018 */
[----:B------:R-:W-:Y:S01]  /*0720*/  LEA.HI.X.SX32 R14, R19, UR9, 0x1, P1 ;  /* 0x00000009130e7c11 */ /* 0x000fe200088f0eff */
        /* <DEDUP_REMOVED lines=14> */
.L_x_473:
[----:B------:R-:W-:Y:S05]  /*0810*/  BSYNC.RECONVERGENT B2 ;  /* 0x0000000000027941 */ /* 0x000fea0003800200 */
.L_x_472:
[----:B------:R-:W-:Y:S01]  /*0820*/  FSETP.GEU.AND P0, PT, |R6|, |R11|, PT ;  /* 0x4000000b0600720b */ /* 0x000fe20003f0e200 */
[----:B------:R-:W-:Y:S01]  /*0830*/  BSSY.RECONVERGENT B2, `(.L_x_474) ;  /* 0x0000013000027945 */ /* 0x000fe20003800200 */
[----:B------:R-:W-:Y:S01]  /*0840*/  IADD3 R16, P1, PT, R18, UR8, RZ ;  /* 0x0000000812107c10 */ /* 0x000fe2000ff3e0ff */
[----:B------:R-:W-:Y:S01]  /*0850*/  IMAD.MOV.U32 R13, RZ, RZ, R11 ;  /* 0x000000ffff0d7224 */ /* 0x000fe200078e000b */
[----:B------:R-:W-:Y:S02]  /*0860*/  IADD3 R21, P2, PT, R20, UR8, RZ ;  /* 0x0000000814157c10 */ /* 0x000fe4000ff5e0ff */
        /* <DEDUP_REMOVED lines=15> */
.L_x_475:
[----:B------:R-:W-:Y:S05]  /*0960*/  BSYNC.RECONVERGENT B2 ;  /* 0x0000000000027941 */ /* 0x000fea0003800200 */
.L_x_474:
[----:B------:R-:W-:Y:S01]  /*0970*/  FSETP.GEU.AND P0, PT, |R13|, |R12|, PT ;  /* 0x4000000c0d00720b */ /* 0x000fe20003f0e200 */
[----:B------:R-:W-:Y:S01]  /*0980*/  BSSY.RECONVERGENT B2, `(.L_x_476) ;  /* 0x0000011000027945 */ /* 0x000fe20003800200 */
[----:B------:R-:W-:Y:S01]  /*0990*/  LEA.HI.X.SX32 R16, R20, UR9, 0x1, P2 ;  /* 0x0000000914107c11 */ /* 0x000fe200090f0eff */
        /* <DEDUP_REMOVED lines=15> */
.L_x_477:
[----:B------:R-:W-:Y:S05]  /*0a90*/  BSYNC.RECONVERGENT B2 ;  /* 0x0000000000027941 */ /* 0x000fea0003800200 */
.L_x_476:
[----:B------:R-:W-:Y:S02]  /*0aa0*/  VIADD R10, R10, 0x400 ;  /* 0x000004000a0a7836 */ /* 0x000fe40000000000 */
[----:B------:R-:W-:Y:S02]  /*0ab0*/  VIADD R19, R19, 0x400 ;  /* 0x0000040013137836 */ /* 0x000fe40000000000 */
[----:B------:R-:W-:Y:S01]  /*0ac0*/  VIADD R18, R18, 0x400 ;  /* 0x0000040012127836 */ /* 0x000fe20000000000 */
[----:B------:R-:W-:Y:S01]  /*0ad0*/  ISETP.GE.AND P0, PT, R10, R3, PT ;  /* 0x000000030a00720c */ /* 0x000fe20003f06270 */
[----:B------:R-:W-:Y:S02]  /*0ae0*/  VIADD R20, R20, 0x400 ;  /* 0x0000040014147836 */ /* 0x000fe40000000000 */
[----:B------:R-:W-:-:S10]  /*0af0*/  VIADD R9, R9, 0x400 ;  /* 0x0000040009097836 */ /* 0x000fd40000000000 */
[----:B------:R-:W-:Y:S05]  /*0b00*/  @!P0 BRA `(.L_x_478) ;  /* 0xfffffff800908947 */ /* 0x000fea000383ffff */
.L_x_464:
[----:B------:R-:W-:Y:S05]  /*0b10*/  BSYNC.RECONVERGENT B1 ;  /* 0x0000000000017941 */ /* 0x000fea0003800200 */
.L_x_463:
[----:B------:R-:W-:-:S13]  /*0b20*/  ISETP.GE.AND P0, PT, R3, 0x100, PT ;  /* 0x000001000300780c */ /* 0x000fda0003f06270 */
[----:B------:R-:W-:Y:S05]  /*0b30*/  @!P0 BRA `(.L_x_479) ;  /* 0x00000010008c8947 */ /* 0x000fea0003800000 */
[----:B0-----:R-:W0:Y:S01]  /*0b40*/  S2R R12, SR_LANEID ;  /* 0x00000000000c7919 */ /* 0x001e220000000000 */
[----:B------:R-:W-:Y:S01]  /*0b50*/  BSSY.RECONVERGENT B1, `(.L_x_480) ;  /* 0x000001b000017945 */ /* 0x000fe20003800200 */
[----:B------:R-:W-:Y:S01]  /*0b60*/  IMAD.MOV.U32 R9, RZ, RZ, R6 ;  /* 0x000000ffff097224 */ /* 0x000fe200078e0006 */
[----:B-----5:R1:W2:Y:S01]  /*0b70*/  SHFL.DOWN PT, R4, R7, 0x1, 0x1f ;  /* 0x08201f0007047f89 */ /* 0x0202a200000e0000 */
        /* <DEDUP_REMOVED lines=24> */
.L_x_481:
[----:B------:R-:W-:Y:S05]  /*0d00*/  BSYNC.RECONVERGENT B1 ;  /* 0x0000000000017941 */ /* 0x000fea0003800200 */
.L_x_480:
        /* <DEDUP_REMOVED lines=12> */
[----:B---3--:R-:W-:Y:S02]  /*0dd0*/  IMAD.MOV.U32 R5, RZ, RZ, R12 ;  /* 0x000000ffff057224 */ /* 0x008fe400078e000c */
        /* <DEDUP_REMOVED lines=14> */
.L_x_483:
[----:B------:R-:W-:Y:S05]  /*0ec0*/  BSYNC.RECONVERGENT B1 ;  /* 0x0000000000017941 */ /* 0x000fea0003800200 */
.L_x_482:
[----:B0-----:R0:W4:Y:S01]  /*0ed0*/  SHFL.DOWN PT, R9, R4, 0x4, 0x1f ;  /* 0x08801f0004097f89 */ /* 0x00112200000e0000 */
[----:B------:R-:W-:Y:S01]  /*0ee0*/  BSSY.RECONVERGENT B1, `(.L_x_484) ;  /* 0x0000017000017945 */ /* 0x000fe20003800200 */
[----:B-1----:R-:W-:Y:S02]  /*0ef0*/  IMAD.MOV.U32 R6, RZ, RZ, R5 ;  /* 0x000000ffff067224 */ /* 0x002fe400078e0005 */
[----:B------:R0:W1:Y:S01]  /*0f00*/  SHFL.DOWN PT, R10, R5, 0x4, 0x1f ;  /* 0x08801f00050a7f89 */ /* 0x00006200000e0000 */
[----:B--2---:R-:W-:Y:S02]  /*0f10*/  IMAD.MOV.U32 R7, RZ, RZ, R8 ;  /* 0x000000ffff077224 */ /* 0x004fe400078e0008 */
[----:B------:R-:W-:Y:S01]  /*0f20*/  IMAD.MOV.U32 R3, RZ, RZ, R4 ;  /* 0x000000ffff037224 */ /* 0x000fe200078e0004 */
[----:B------:R0:W2:Y:S01]  /*0f30*/  SHFL.DOWN PT, R11, R8, 0x4, 0x1f ;  /* 0x08801f00080b7f89 */ /* 0x0000a200000e0000 */
[----:B------:R-:W-:Y:S05]  /*0f40*/  @P3 BRA `(.L_x_485) ;  /* 0x0000000000403947 */ /* 0x000fea0003800000 */
[----:B----4-:R-:W-:Y:S01]  /*0f50*/  FSETP.GEU.AND P0, PT, |R4|, |R9|, PT ;  /* 0x400000090400720b */ /* 0x010fe20003f0e200 */
[----:B-1----:R-:W-:Y:S02]  /*0f60*/  IMAD.MOV.U32 R6, RZ, RZ, R10 ;  /* 0x000000ffff067224 */ /* 0x002fe400078e000a */
        /* <DEDUP_REMOVED lines=14> */
.L_x_485:
[----:B------:R-:W-:Y:S05]  /*1050*/  BSYNC.RECONVERGENT B1 ;  /* 0x0000000000017941 */ /* 0x000fea0003800200 */
.L_x_484:
[----:B0-----:R0:W0:Y:S01]  /*1060*/  SHFL.DOWN PT, R8, R3, 0x8, 0x1f ;  /* 0x09001f0003087f89 */ /* 0x00102200000e0000 */
[----:B------:R-:W-:Y:S01]  /*1070*/  BSSY.RECONVERGENT B1, `(.L_x_486) ;  /* 0x0000017000017945 */ /* 0x000fe20003800200 */
[----:B------:R-:W-:Y:S02]  /*1080*/  IMAD.MOV.U32 R5, RZ, RZ, R6 ;  /* 0x000000ffff057224 */ /* 0x000fe400078e0006 */
[----:B--2---:R2:W0:Y:S01]  /*1090*/  SHFL.DOWN PT, R11, R6, 0x8, 0x1f ;  /* 0x09001f00060b7f89 */ /* 0x00442200000e0000 */
        /* <DEDUP_REMOVED lines=20> */
.L_x_487:
[----:B------:R-:W-:Y:S05]  /*11e0*/  BSYNC.RECONVERGENT B1 ;  /* 0x0000000000017941 */ /* 0x000fea0003800200 */
.L_x_486:
[----:B0-----:R0:W4:Y:S01]  /*11f0*/  SHFL.DOWN PT, R3, R4, 0x10, 0x1f ;  /* 0x0a001f0004037f89 */ /* 0x00112200000e0000 */
[----:B------:R-:W-:Y:S01]  /*1200*/  BSSY.RECONVERGENT B1, `(.L_x_488) ;  /* 0x0000017000017945 */ /* 0x000fe20003800200 */
[----:B--2---:R-:W-:Y:S02]  /*1210*/  IMAD.MOV.U32 R7, RZ, RZ, R5 ;  /* 0x000000ffff077224 */ /* 0x004fe400078e0005 */
[----:B-1----:R0:W1:Y:S01]  /*1220*/  SHFL.DOWN PT, R10, R5, 0x10, 0x1f ;  /* 0x0a001f00050a7f89 */ /* 0x00206200000e0000 */
[----:B------:R-:W-:Y:S02]  /*1230*/  IMAD.MOV.U32 R8, RZ, RZ, R9 ;  /* 0x000000ffff087224 */ /* 0x000fe400078e0009 */
[----:B------:R-:W-:Y:S01]  /*1240*/  IMAD.MOV.U32 R6, RZ, RZ, R4 ;  /* 0x000000ffff067224 */ /* 0x000fe200078e0004 */
[----:B---3--:R0:W2:Y:S01]  /*1250*/  SHFL.DOWN PT, R12, R9, 0x10, 0x1f ;  /* 0x0a001f00090c7f89 */ /* 0x0080a200000e0000 */
        /* <DEDUP_REMOVED lines=17> */
.L_x_489:
[----:B------:R-:W-:Y:S05]  /*1370*/  BSYNC.RECONVERGENT B1 ;  /* 0x0000000000017941 */ /* 0x000fea0003800200 */
.L_x_488:
[----:B------:R-:W-:Y:S04]  /*1380*/  BSSY.RECONVERGENT B1, `(.L_x_490) ;  /* 0x000000c000017945 */ /* 0x000fe80003800200 */
[----:B------:R-:W-:Y:S05]  /*1390*/  @P2 BRA `(.L_x_491) ;  /* 0x0000000000282947 */ /* 0x000fea0003800000 */
[----:B0-----:R-:W0:Y:S01]  /*13a0*/  S2R R5, SR_CgaCtaId ;  /* 0x0000000000057919 */ /* 0x001e220000008800 */
[----:B------:R-:W-:Y:S02]  /*13b0*/  MOV R4, 0x400 ;  /* 0x0000040000047802 */ /* 0x000fe40000000f00 */
[----:B----4-:R-:W-:-:S04]  /*13c0*/  SHF.R.U32.HI R3, RZ, 0x1, R2 ;  /* 0x00000001ff037819 */ /* 0x010fc80000011602 */
[----:B------:R-:W-:Y:S02]  /*13d0*/  LOP3.LUT R3, R3, 0x1f0, RZ, 0xc0, !PT ;  /* 0x000001f003037812 */ /* 0x000fe400078ec0ff */
[----:B0-----:R-:W-:Y:S01]  /*13e0*/  LEA R4, R5, R4, 0x18 ;  /* 0x0000000405047211 */ /* 0x001fe200078ec0ff */
[----:B------:R-:W-:-:S04]  /*13f0*/  IMAD.MOV.U32 R5, RZ, RZ, R8 ;  /* 0x000000ffff057224 */ /* 0x000fc800078e0008 */
[----:B------:R-:W-:Y:S02]  /*1400*/  IMAD.IADD R3, R3, 0x1, R4 ;  /* 0x0000000103037824 */ /* 0x000fe400078e0204 */
[----:B------:R-:W-:-:S03]  /*1410*/  IMAD.MOV.U32 R4, RZ, RZ, R7 ;  /* 0x000000ffff047224 */ /* 0x000fc600078e0007 */
[----:B------:R3:W-:Y:S04]  /*1420*/  STS [R3+0x8], R6 ;  /* 0x0000080603007388 */ /* 0x0007e80000000800 */
[----:B------:R3:W-:Y:S02]  /*1430*/  STS.64 [R3+0x10], R4 ;  /* 0x0000100403007388 */ /* 0x0007e40000000a00 */
.L_x_491:
[----:B------:R-:W-:Y:S05]  /*1440*/  BSYNC.RECONVERGENT B1 ;  /* 0x0000000000017941 */ /* 0x000fea0003800200 */
.L_x_490:
[----:B------:R-:W-:Y:S01]  /*1450*/  BAR.SYNC.DEFER_BLOCKING 0x0 ;  /* 0x0000000000007b1d */ /* 0x000fe20000010000 */
[----:B------:R-:W-:-:S13]  /*1460*/  ISETP.NE.AND P2, PT, R2, RZ, PT ;  /* 0x000000ff0200720c */ /* 0x000fda0003f45270 */
[----:B------:R-:W-:Y:S05]  /*1470*/  @P2 BRA `(.L_x_492) ;  /* 0x0000004400082947 */ /* 0x000fea0003800000 */
[----:B---34-:R-:W3:Y:S01]  /*1480*/  S2R R3, SR_CgaCtaId ;  /* 0x0000000000037919 */ /* 0x018ee20000008800 */
[----:B------:R-:W-:Y:S01]  /*1490*/  MOV R2, 0x400 ;  /* 0x0000040000027802 */ /* 0x000fe20000000f00 */
[----:B------:R-:W-:Y:S03]  /*14a0*/  BSSY.RECONVERGENT B1, `(.L_x_493) ;  /* 0x0000016000017945 */ /* 0x000fe60003800200 */
[----:B---3--:R-:W-:-:S05]  /*14b0*/  LEA R26, R3, R2, 0x18 ;  /* 0x00000002031a7211 */ /* 0x008fca00078ec0ff */
[----:B0-----:R-:W0:Y:S04]  /*14c0*/  LDS R5, [R26+0x18] ;  /* 0x000018001a057984 */ /* 0x001e280000000800 */
        /* <DEDUP_REMOVED lines=19> */
.L_x_494:
[----:B------:R-:W-:Y:S05]  /*1600*/  BSYNC.RECONVERGENT B1 ;  /* 0x0000000000017941 */ /* 0x000fea0003800200 */
.L_x_493:
[----:B------:R-:W0:Y:S01]  /*1610*/  LDS.64 R6, [R26+0x30] ;  /* 0x000030001a067984 */ /* 0x000e220000000a00 */
[----:B------:R-:W-:Y:S01]  /*1620*/  FSETP.GEU.AND P0, PT, |R21|, |R22|, PT ;  /* 0x400000161500720b */ /* 0x000fe20003f0e200 */
[----:B------:R-:W-:Y:S01]  /*1630*/  BSSY.RECONVERGENT B1, `(.L_x_495) ;  /* 0x0000019000017945 */ /* 0x000fe20003800200 */
[----:B------:R-:W-:Y:S01]  /*1640*/  IMAD.MOV.U32 R23, RZ, RZ, R22 ;  /* 0x000000ffff177224 */ /* 0x000fe200078e0016 */
[----:B------:R1:W3:Y:S04]  /*1650*/  LDS R20, [R26+0x48] ;  /* 0x000048001a147984 */ /* 0x0002e80000000800 */
[----:B------:R1:W4:Y:S04]  /*1660*/  LDS R19, [R26+0x58] ;  /* 0x000058001a137984 */ /* 0x0003280000000800 */
[----:B------:R1:W1:Y:S04]  /*1670*/  LDS R18, [R26+0x68] ;  /* 0x000068001a127984 */ /* 0x0002680000000800 */
[----:B------:R0:W1:Y:S04]  /*1680*/  LDS R17, [R26+0x78] ;  /* 0x000078001a117984 */ /* 0x0000680000000800 */
[----:B------:R0:W1:Y:S04]  /*1690*/  LDS.64 R8, [R26+0x40] ;  /* 0x000040001a087984 */ /* 0x0000680000000a00 */
[----:B------:R0:W1:Y:S04]  /*16a0*/  LDS.64 R10, [R26+0x50] ;  /* 0x000050001a0a7984 */ /* 0x0000680000000a00 */
[----:B--2---:R2:W1:Y:S04]  /*16b0*/  LDS.64 R12, [R26+0x60] ;  /* 0x000060001a0c7984 */ /* 0x0044680000000a00 */
        /* <DEDUP_REMOVED lines=16> */
.L_x_496:
[----:B------:R-:W-:Y:S05]  /*17c0*/  BSYNC.RECONVERGENT B1 ;  /* 0x0000000000017941 */ /* 0x000fea0003800200 */
.L_x_495:
        /* <DEDUP_REMOVED lines=17> */
.L_x_498:
[----:B------:R-:W-:Y:S05]  /*18e0*/  BSYNC.RECONVERGENT B1 ;  /* 0x0000000000017941 */ /* 0x000fea0003800200 */
.L_x_497:
[----:B---3--:R-:W-:Y:S01]  /*18f0*/  FSETP.GEU.AND P0, PT, |R3|, |R20|, PT ;  /* 0x400000140300720b */ /* 0x008fe20003f0e200 */
        /* <DEDUP_REMOVED lines=16> */
.L_x_500:
[----:B------:R-:W-:Y:S05]  /*1a00*/  BSYNC.RECONVERGENT B1 ;  /* 0x0000000000017941 */ /* 0x000fea0003800200 */
.L_x_499:
        /* <DEDUP_REMOVED lines=17> */
.L_x_502:
[----:B------:R-:W-:Y:S05]  /*1b20*/  BSYNC.RECONVERGENT B1 ;  /* 0x0000000000017941 */ /* 0x000fea0003800200 */
.L_x_501:
        /* <DEDUP_REMOVED lines=17> */
.L_x_504:
[----:B------:R-:W-:Y:S05]  /*1c40*/  BSYNC.RECONVERGENT B1 ;  /* 0x0000000000017941 */ /* 0x000fea0003800200 */
.L_x_503:
        /* <DEDUP_REMOVED lines=18> */
.L_x_479:
[----:B------:R-:W1:Y:S01]  /*1d70*/  S2R R18, SR_LANEID ;  /* 0x0000000000127919 */ /* 0x000e620000000000 */
[----:B------:R-:W-:Y:S01]  /*1d80*/  LOP3.LUT R4, R2, 0x3e0, RZ, 0xc0, !PT ;  /* 0x000003e002047812 */ /* 0x000fe200078ec0ff */
[----:B------:R-:W-:Y:S01]  /*1d90*/  BSSY.RECONVERGENT B1, `(.L_x_505) ;  /* 0x0000026000017945 */ /* 0x000fe20003800200 */
[----:B------:R-:W-:Y:S02]  /*1da0*/  IMAD.MOV.U32 R14, RZ, RZ, R6 ;  /* 0x000000ffff0e7224 */ /* 0x000fe400078e0006 */
[----:B------:R-:W-:Y:S02]  /*1db0*/  IMAD.MOV.U32 R16, RZ, RZ, R8 ;  /* 0x000000ffff107224 */ /* 0x000fe400078e0008 */
[----:B------:R-:W-:Y:S01]  /*1dc0*/  VIADD R10, R4, 0x20 ;  /* 0x00000020040a7836 */ /* 0x000fe20000000000 */
[----:B------:R-:W-:-:S04]  /*1dd0*/  LOP3.LUT R4, RZ, R4, RZ, 0x33, !PT ;  /* 0x00000004ff047212 */ /* 0x000fc800078e33ff */
[----:B------:R-:W-:Y:S01]  /*1de0*/  ISETP.GT.AND P0, PT, R10, R3, PT ;  /* 0x000000030a00720c */ /* 0x000fe20003f04270 */
[----:B------:R-:W-:-:S05]  /*1df0*/  IMAD.IADD R4, R3, 0x1, R4 ;  /* 0x0000000103047824 */ /* 0x000fca00078e0204 */
[----:B------:R-:W-:-:S05]  /*1e00*/  SEL R5, R4, 0x1f, P0 ;  /* 0x0000001f04057807 */ /* 0x000fca0000000000 */
[----:B------:R2:W3:Y:S04]  /*1e10*/  SHFL.DOWN PT, R9, R6, 0x1, R5 ;  /* 0x0820000006097989 */ /* 0x0004e800000e0005 */
[----:B------:R2:W4:Y:S01]  /*1e20*/  SHFL.DOWN PT, R11, R8, 0x1, R5 ;  /* 0x08200000080b7989 */ /* 0x00052200000e0005 */
[CC--:B-1----:R-:W-:Y:S01]  /*1e30*/  ISETP.GE.AND P0, PT, R18.reuse, R5.reuse, PT ;  /* 0x000000051200720c */ /* 0x0c2fe20003f06270 */
[C---:B0-----:R-:W-:Y:S01]  /*1e40*/  VIADD R12, R18.reuse, 0x8 ;  /* 0x00000008120c7836 */ /* 0x041fe20000000000 */
[C---:B------:R-:W-:Y:S01]  /*1e50*/  ISETP.NE.AND P3, PT, R18.reuse, RZ, PT ;  /* 0x000000ff1200720c */ /* 0x040fe20003f65270 */
[C---:B------:R-:W-:Y:S02]  /*1e60*/  VIADD R10, R18.reuse, 0x2 ;  /* 0x00000002120a7836 */ /* 0x040fe40000000000 */
[----:B------:R-:W-:Y:S01]  /*1e70*/  VIADD R4, R18, 0x4 ;  /* 0x0000000412047836 */ /* 0x000fe20000000000 */
[----:B------:R-:W-:-:S02]  /*1e80*/  ISETP.GT.AND P2, PT, R12, R5, PT ;  /* 0x000000050c00720c */ /* 0x000fc40003f44270 */
[----:B-----5:R2:W0:Y:S01]  /*1e90*/  SHFL.DOWN PT, R12, R7, 0x1, R5 ;  /* 0x08200000070c7989 */ /* 0x02042200000e0005 */
[-C--:B------:R-:W-:Y:S01]  /*1ea0*/  ISETP.GT.AND P6, PT, R10, R5.reuse, PT ;  /* 0x000000050a00720c */ /* 0x080fe20003fc4270 */
[----:B------:R-:W-:Y:S01]  /*1eb0*/  VIADD R10, R18, 0x10 ;  /* 0x00000010120a7836 */ /* 0x000fe20000000000 */
[----:B------:R-:W-:Y:S01]  /*1ec0*/  ISETP.GT.AND P4, PT, R4, R5, PT ;  /* 0x000000050400720c */ /* 0x000fe20003f84270 */
[----:B------:R-:W-:Y:S01]  /*1ed0*/  IMAD.MOV.U32 R4, RZ, RZ, R7 ;  /* 0x000000ffff047224 */ /* 0x000fe200078e0007 */
[----:B------:R-:W-:Y:S11]  /*1ee0*/  @P0 BRA `(.L_x_506) ;  /* 0x0000000000400947 */ /* 0x000ff60003800000 */
        /* <DEDUP_REMOVED lines=16> */
.L_x_506:
[----:B------:R-:W-:Y:S05]  /*1ff0*/  BSYNC.RECONVERGENT B1 ;  /* 0x0000000000017941 */ /* 0x000fea0003800200 */
.L_x_505:
[----:B--2---:R1:W2:Y:S01]  /*2000*/  SHFL.DOWN PT, R7, R4, 0x2, R5 ;  /* 0x0840000004077989 */ /* 0x0042a200000e0005 */
[----:B------:R-:W-:Y:S01]  /*2010*/  BSSY.RECONVERGENT B1, `(.L_x_507) ;  /* 0x0000018000017945 */ /* 0x000fe20003800200 */
[----:B------:R-:W-:Y:S01]  /*2020*/  ISETP.GT.AND P5, PT, R10, R5, PT ;  /* 0x000000050a00720c */ /* 0x000fe20003fa4270 */
[----:B------:R-:W-:Y:S01]  /*2030*/  IMAD.MOV.U32 R6, RZ, RZ, R4 ;  /* 0x000000ffff067224 */ /* 0x000fe200078e0004 */
[----:B---3--:R1:W3:Y:S01]  /*2040*/  SHFL.DOWN PT, R9, R14, 0x2, R5 ;  /* 0x084000000e097989 */ /* 0x0082e200000e0005 */
[----:B------:R-:W-:Y:S02]  /*2050*/  IMAD.MOV.U32 R10, RZ, RZ, R14 ;  /* 0x000000ffff0a7224 */ /* 0x000fe400078e000e */
[----:B0-----:R-:W-:Y:S01]  /*2060*/  IMAD.MOV.U32 R12, RZ, RZ, R16 ;  /* 0x000000ffff0c7224 */ /* 0x001fe200078e0010 */
[----:B----4-:R1:W0:Y:S01]  /*2070*/  SHFL.DOWN PT, R11, R16, 0x2, R5 ;  /* 0x08400000100b7989 */ /* 0x01022200000e0005 */
[----:B------:R-:W-:Y:S06]  /*2080*/  @P6 BRA `(.L_x_508) ;  /* 0x0000000000406947 */ /* 0x000fec0003800000 */
[----:B--2---:R-:W-:Y:S01]  /*2090*/  FSETP.GEU.AND P0, PT, |R4|, |R7|, PT ;  /* 0x400000070400720b */ /* 0x004fe20003f0e200 */
        /* <DEDUP_REMOVED lines=15> */
.L_x_508:
[----:B------:R-:W-:Y:S05]  /*2190*/  BSYNC.RECONVERGENT B1 ;  /* 0x0000000000017941 */ /* 0x000fea0003800200 */
.L_x_507:
[----:B--2---:R2:W4:Y:S01]  /*21a0*/  SHFL.DOWN PT, R7, R6, 0x4, R5 ;  /* 0x0880000006077989 */ /* 0x00452200000e0005 */
[----:B------:R-:W-:Y:S01]  /*21b0*/  BSSY.RECONVERGENT B1, `(.L_x_509) ;  /* 0x0000017000017945 */ /* 0x000fe20003800200 */
[----:B-1----:R-:W-:Y:S02]  /*21c0*/  IMAD.MOV.U32 R4, RZ, RZ, R6 ;  /* 0x000000ffff047224 */ /* 0x002fe400078e0006 */
[----:B---3--:R2:W1:Y:S01]  /*21d0*/  SHFL.DOWN PT, R9, R10, 0x4, R5 ;  /* 0x088000000a097989 */ /* 0x00846200000e0005 */
        /* <DEDUP_REMOVED lines=20> */
.L_x_510:
[----:B------:R-:W-:Y:S05]  /*2320*/  BSYNC.RECONVERGENT B1 ;  /* 0x0000000000017941 */ /* 0x000fea0003800200 */
.L_x_509:
[----:B----4-:R3:W4:Y:S01]  /*2330*/  SHFL.DOWN PT, R7, R4, 0x8, R5 ;  /* 0x0900000004077989 */ /* 0x01072200000e0005 */
[----:B------:R-:W-:Y:S01]  /*2340*/  BSSY.RECONVERGENT B1, `(.L_x_511) ;  /* 0x0000017000017945 */ /* 0x000fe20003800200 */
[----:B--2---:R-:W-:Y:S02]  /*2350*/  IMAD.MOV.U32 R10, RZ, RZ, R4 ;  /* 0x000000ffff0a7224 */ /* 0x004fe400078e0004 */
[----:B-1----:R3:W1:Y:S01]  /*2360*/  SHFL.DOWN PT, R9, R8, 0x8, R5 ;  /* 0x0900000008097989 */ /* 0x00266200000e0005 */
        /* <DEDUP_REMOVED lines=20> */
.L_x_512:
[----:B------:R-:W-:Y:S05]  /*24b0*/  BSYNC.RECONVERGENT B1 ;  /* 0x0000000000017941 */ /* 0x000fea0003800200 */
.L_x_511:
[----:B-1----:R1:W2:Y:S01]  /*24c0*/  SHFL.DOWN PT, R9, R10, 0x10, R5 ;  /* 0x0a0000000a097989 */ /* 0x0022a200000e0005 */
[----:B------:R-:W-:Y:S01]  /*24d0*/  BSSY.RECONVERGENT B1, `(.L_x_513) ;  /* 0x0000017000017945 */ /* 0x000fe20003800200 */
[----:B------:R-:W-:Y:S02]  /*24e0*/  IMAD.MOV.U32 R6, RZ, RZ, R10 ;  /* 0x000000ffff067224 */ /* 0x000fe400078e000a */
[----:B0-----:R1:W0:Y:S01]  /*24f0*/  SHFL.DOWN PT, R11, R12, 0x10, R5 ;  /* 0x0a0000000c0b7989 */ /* 0x00122200000e0005 */
[----:B----4-:R-:W-:Y:S02]  /*2500*/  IMAD.MOV.U32 R7, RZ, RZ, R12 ;  /* 0x000000ffff077224 */ /* 0x010fe400078e000c */
[----:B---3--:R-:W-:Y:S01]  /*2510*/  IMAD.MOV.U32 R8, RZ, RZ, R14 ;  /* 0x000000ffff087224 */ /* 0x008fe200078e000e */
[----:B------:R1:W3:Y:S01]  /*2520*/  SHFL.DOWN PT, R13, R14, 0x10, R5 ;  /* 0x0a0000000e0d7989 */ /* 0x0002e200000e0005 */
[----:B------:R-:W-:Y:S05]  /*2530*/  @P5 BRA `(.L_x_514) ;  /* 0x0000000000405947 */ /* 0x000fea0003800000 */
[----:B--2---:R-:W-:Y:S01]  /*2540*/  FSETP.GEU.AND P0, PT, |R10|, |R9|, PT ;  /* 0x400000090a00720b */ /* 0x004fe20003f0e200 */
[----:B------:R-:W-:Y:S02]  /*2550*/  IMAD.MOV.U32 R6, RZ, RZ, R9 ;  /* 0x000000ffff067224 */ /* 0x000fe400078e0009 */
[----:B0-----:R-:W-:Y:S02]  /*2560*/  IMAD.MOV.U32 R7, RZ, RZ, R11 ;  /* 0x000000ffff077224 */ /* 0x001fe400078e000b */
        /* <DEDUP_REMOVED lines=13> */
.L_x_514:
[----:B------:R-:W-:Y:S05]  /*2640*/  BSYNC.RECONVERGENT B1 ;  /* 0x0000000000017941 */ /* 0x000fea0003800200 */
.L_x_513:
[----:B------:R-:W-:Y:S04]  /*2650*/  BSSY.RECONVERGENT B1, `(.L_x_515) ;  /* 0x000000c000017945 */ /* 0x000fe80003800200 */
[----:B------:R-:W-:Y:S05]  /*2660*/  @P3 BRA `(.L_x_516) ;  /* 0x0000000000283947 */ /* 0x000fea0003800000 */
[----:B-1----:R-:W1:Y:S01]  /*2670*/  S2R R10, SR_CgaCtaId ;  /* 0x00000000000a7919 */ /* 0x002e620000008800 */
[----:B------:R-:W-:Y:S02]  /*2680*/  MOV R5, 0x400 ;  /* 0x0000040000057802 */ /* 0x000fe40000000f00 */
[----:B------:R-:W-:-:S04]  /*2690*/  SHF.R.U32.HI R4, RZ, 0x1, R2 ;  /* 0x00000001ff047819 */ /* 0x000fc80000011602 */
[----:B------:R-:W-:Y:S02]  /*26a0*/  LOP3.LUT R4, R4, 0x1f0, RZ, 0xc0, !PT ;  /* 0x000001f004047812 */ /* 0x000fe400078ec0ff */
[----:B-1----:R-:W-:-:S05]  /*26b0*/  LEA R5, R10, R5, 0x18 ;  /* 0x000000050a057211 */ /* 0x002fca00078ec0ff */
[----:B--2---:R-:W-:Y:S02]  /*26c0*/  IMAD.IADD R9, R4, 0x1, R5 ;  /* 0x0000000104097824 */ /* 0x004fe400078e0205 */
[----:B------:R-:W-:Y:S02]  /*26d0*/  IMAD.MOV.U32 R4, RZ, RZ, R7 ;  /* 0x000000ffff047224 */ /* 0x000fe400078e0007 */
[----:B------:R-:W-:Y:S01]  /*26e0*/  IMAD.MOV.U32 R5, RZ, RZ, R8 ;  /* 0x000000ffff057224 */ /* 0x000fe200078e0008 */
[----:B------:R4:W-:Y:S04]  /*26f0*/  STS [R9+0x8], R6 ;  /* 0x0000080609007388 */ /* 0x0009e80000000800 */
[----:B------:R4:W-:Y:S02]  /*2700*/  STS.64 [R9+0x10], R4 ;  /* 0x0000100409007388 */ /* 0x0009e40000000a00 */
.L_x_516:
[----:B------:R-:W-:Y:S05]  /*2710*/  BSYNC.RECONVERGENT B1 ;  /* 0x0000000000017941 */ /* 0x000fea0003800200 */
.L_x_515:
[----:B------:R-:W-:Y:S01]  /*2720*/  BAR.SYNC.DEFER_BLOCKING 0x0 ;  /* 0x0000000000007b1d */ /* 0x000fe20000010000 */
[----:B------:R-:W-:-:S13]  /*2730*/  ISETP.NE.AND P2, PT, R2, RZ, PT ;  /* 0x000000ff0200720c */ /* 0x000fda0003f45270 */
[----:B------:R-:W-:Y:S05]  /*2740*/  @P2 BRA `(.L_x_492) ;  /* 0x0000003000542947 */ /* 0x000fea0003800000 */
[C---:B------:R-:W-:Y:S01]  /*2750*/  ISETP.GE.AND P0, PT, R3.reuse, 0x21, PT ;  /* 0x000000210300780c */ /* 0x040fe20003f06270 */
[----:B------:R-:W-:Y:S01]  /*2760*/  IMAD.MOV.U32 R2, RZ, RZ, R6 ;  /* 0x000000ffff027224 */ /* 0x000fe200078e0006 */
[C---:B------:R-:W-:Y:S01]  /*2770*/  ISETP.GE.AND P5, PT, R3.reuse, 0x41, PT ;  /* 0x000000410300780c */ /* 0x040fe20003fa6270 */
[----:B0-----:R-:W-:Y:S01]  /*2780*/  IMAD.MOV.U32 R11, RZ, RZ, R7 ;  /* 0x000000ffff0b7224 */ /* 0x001fe200078e0007 */
[C---:B------:R-:W-:Y:S01]  /*2790*/  ISETP.GE.AND P4, PT, R3.reuse, 0x61, PT ;  /* 0x000000610300780c */ /* 0x040fe20003f86270 */
[----:B-1----:R-:W-:Y:S01]  /*27a0*/  IMAD.MOV.U32 R10, RZ, RZ, R8 ;  /* 0x000000ffff0a7224 */ /* 0x002fe200078e0008 */
[----:B------:R-:W-:-:S07]  /*27b0*/  ISETP.GE.AND P3, PT, R3, 0x81, PT ;  /* 0x000000810300780c */ /* 0x000fce0003f66270 */
[----:B------:R-:W-:Y:S06]  /*27c0*/  @!P0 BRA `(.L_x_517) ;  /* 0x00000000005c8947 */ /* 0x000fec0003800000 */
[----:B------:R-:W0:Y:S01]  /*27d0*/  S2UR UR5, SR_CgaCtaId ;  /* 0x00000000000579c3 */ /* 0x000e220000008800 */
[----:B------:R-:W-:Y:S01]  /*27e0*/  UMOV UR4, 0x400 ;  /* 0x0000040000047882 */ /* 0x000fe20000000000 */
[----:B------:R-:W-:Y:S01]  /*27f0*/  BSSY.RECONVERGENT B1, `(.L_x_517) ;  /* 0x0000014000017945 */ /* 0x000fe20003800200 */
[----:B0-----:R-:W-:-:S09]  /*2800*/  ULEA UR4, UR5, UR4, 0x18 ;  /* 0x0000000405047291 */ /* 0x001fd2000f8ec0ff */
[----:B----4-:R-:W0:Y:S04]  /*2810*/  LDS R5, [UR4+0x18] ;  /* 0x00001804ff057984 */ /* 0x010e280008000800 */
[----:B---3--:R-:W1:Y:S01]  /*2820*/  LDS.64 R12, [UR4+0x20] ;  /* 0x00002004ff0c7984 */ /* 0x008e620008000a00 */
        /* <DEDUP_REMOVED lines=16> */
.L_x_518:
[----:B------:R-:W-:Y:S05]  /*2930*/  BSYNC.RECONVERGENT B1 ;  /* 0x0000000000017941 */ /* 0x000fea0003800200 */
.L_x_517:
[----:B----4-:R-:W-:Y:S02]  /*2940*/  IMAD.MOV.U32 R4, RZ, RZ, R2 ;  /* 0x000000ffff047224 */ /* 0x010fe400078e0002 */
[----:B--2---:R-:W-:Y:S02]  /*2950*/  IMAD.MOV.U32 R9, RZ, RZ, R11 ;  /* 0x000000ffff097224 */ /* 0x004fe400078e000b */
[----:B------:R-:W-:Y:S01]  /*2960*/  IMAD.MOV.U32 R8, RZ, RZ, R10 ;  /* 0x000000ffff087224 */ /* 0x000fe200078e000a */
[----:B------:R-:W-:Y:S06]  /*2970*/  @!P5 BRA `(.L_x_519) ;  /* 0x00000000005cd947 */ /* 0x000fec0003800000 */
[----:B------:R-:W0:Y:S01]  /*2980*/  S2UR UR5, SR_CgaCtaId ;  /* 0x00000000000579c3 */ /* 0x000e220000008800 */
[----:B------:R-:W-:Y:S01]  /*2990*/  UMOV UR4, 0x400 ;  /* 0x0000040000047882 */ /* 0x000fe20000000000 */
[----:B------:R-:W-:Y:S01]  /*29a0*/  BSSY.RECONVERGENT B1, `(.L_x_519) ;  /* 0x0000014000017945 */ /* 0x000fe20003800200 */
[----:B0-----:R-:W-:-:S09]  /*29b0*/  ULEA UR4, UR5, UR4, 0x18 ;  /* 0x0000000405047291 */ /* 0x001fd2000f8ec0ff */
[----:B------:R-:W0:Y:S04]  /*29c0*/  LDS R5, [UR4+0x28] ;  /* 0x00002804ff057984 */ /* 0x000e280008000800 */
[----:B------:R-:W1:Y:S01]  /*29d0*/  LDS.64 R6, [UR4+0x30] ;  /* 0x00003004ff067984 */ /* 0x000e620008000a00 */
        /* <DEDUP_REMOVED lines=16> */
.L_x_520:
[----:B------:R-:W-:Y:S05]  /*2ae0*/  BSYNC.RECONVERGENT B1 ;  /* 0x0000000000017941 */ /* 0x000fea0003800200 */
.L_x_519:
        /* <DEDUP_REMOVED lines=29> */
.L_x_522:
[----:B------:R-:W-:Y:S05]  /*2cc0*/  BSYNC.RECONVERGENT B1 ;  /* 0x0000000000017941 */ /* 0x000fea0003800200 */
.L_x_521:
        /* <DEDUP_REMOVED lines=26> */
.L_x_524:
[----:B------:R-:W-:Y:S05]  /*2e70*/  BSYNC.RECONVERGENT B1 ;  /* 0x0000000000017941 */ /* 0x000fea0003800200 */
.L_x_523:
        /* <DEDUP_REMOVED lines=26> */
.L_x_526:
[----:B------:R-:W-:Y:S05]  /*3020*/  BSYNC.RECONVERGENT B1 ;  /* 0x0000000000017941 */ /* 0x000fea0003800200 */
.L_x_525:
        /* <DEDUP_REMOVED lines=26> */
.L_x_528:
[----:B------:R-:W-:Y:S05]  /*31d0*/  BSYNC.RECONVERGENT B1 ;  /* 0x0000000000017941 */ /* 0x000fea0003800200 */
.L_x_527:
        /* <DEDUP_REMOVED lines=27> */
.L_x_460:
[----:B------:R-:W0:Y:S01]  /*3390*/  S2R R2, SR_TID.X ;  /* 0x0000000000027919 */ /* 0x000e220000002100 */
[----:B------:R-:W1:Y:S01]  /*33a0*/  LDCU.128 UR12, c[0x0][0x380] ;  /* 0x00007000ff0c77ac */ /* 0x000e620008000c00 */
[----:B------:R-:W-:Y:S02]  /*33b0*/  SHF.R.S32.HI R12, RZ, 0x1f, R5 ;  /* 0x0000001fff0c7819 */ /* 0x000fe40000011405 */
[----:B0-----:R-:W-:-:S04]  /*33c0*/  IADD3 R3, P0, PT, R5, R2, RZ ;  /* 0x0000000205037210 */ /* 0x001fc80007f1e0ff */
[----:B-1----:R-:W-:Y:S01]  /*33d0*/  LEA R6, P1, R3, UR12, 0x2 ;  /* 0x0000000c03067c11 */ /* 0x002fe2000f8210ff */
[----:B------:R-:W-:-:S05]  /*33e0*/  IMAD.X R8, RZ, RZ, R12, P0 ;  /* 0x000000ffff087224 */ /* 0x000fca00000e060c */
[----:B------:R-:W-:-:S05]  /*33f0*/  LEA.HI.X R7, R3, UR13, R8, 0x2, P1 ;  /* 0x0000000d03077c11 */ /* 0x000fca00088f1408 */
[----:B------:R-:W2:Y:S04]  /*3400*/  LDG.E R3, desc[UR10][R6.64] ;  /* 0x0000000a06037981 */ /* 0x000ea8000c1e1900 */
[----:B------:R-:W2:Y:S04]  /*3410*/  LDG.E R8, desc[UR10][R6.64+0x400] ;  /* 0x0004000a06087981 */ /* 0x000ea8000c1e1900 */
[----:B------:R-:W3:Y:S04]  /*3420*/  LDG.E R9, desc[UR10][R6.64+0x800] ;  /* 0x0008000a06097981 */ /* 0x000ee8000c1e1900 */
[----:B------:R-:W4:Y:S04]  /*3430*/  LDG.E R10, desc[UR10][R6.64+0xc00] ;  /* 0x000c000a060a7981 */ /* 0x000f28000c1e1900 */
[----:B------:R-:W5:Y:S01]  /*3440*/  LDG.E R11, desc[UR10][R6.64+0x1000] ;  /* 0x0010000a060b7981 */ /* 0x000f62000c1e1900 */
[----:B--2---:R-:W-:-:S04]  /*3450*/  FSETP.GEU.AND P0, PT, |R3|, |R8|, PT ;  /* 0x400000080300720b */ /* 0x004fc80003f0e200 */
[----:B------:R-:W-:Y:S01]  /*3460*/  FSEL R8, R3, R8, P0 ;  /* 0x0000000803087208 */ /* 0x000fe20000000000 */
[----:B------:R-:W-:-:S03]  /*3470*/  VIADD R3, R2, 0x100 ;  /* 0x0000010002037836 */ /* 0x000fc60000000000 */
[----:B---3--:R-:W-:-:S04]  /*3480*/  FSETP.GEU.AND P2, PT, |R8|, |R9|, PT ;  /* 0x400000090800720b */ /* 0x008fc80003f4e200 */
[----:B------:R-:W-:Y:S01]  /*3490*/  FSEL R9, R8, R9, P2 ;  /* 0x0000000908097208 */ /* 0x000fe20001000000 */
[----:B------:R-:W-:-:S03]  /*34a0*/  VIADD R8, R2, 0x200 ;  /* 0x0000020002087836 */ /* 0x000fc60000000000 */
[----:B----4-:R-:W-:-:S04]  /*34b0*/  FSETP.GEU.AND P3, PT, |R9|, |R10|, PT ;  /* 0x4000000a0900720b */ /* 0x010fc80003f6e200 */
[----:B------:R-:W-:Y:S02]  /*34c0*/  FSEL R10, R9, R10, P3 ;  /* 0x0000000a090a7208 */ /* 0x000fe40001800000 */
[----:B------:R-:W-:Y:S02]  /*34d0*/  @P2 SEL R8, R2, R3, P0 ;  /* 0x0000000302082207 */ /* 0x000fe40000000000 */
[----:B-----5:R-:W-:Y:S02]  /*34e0*/  FSETP.GEU.AND P1, PT, |R10|, |R11|, PT ;  /* 0x4000000b0a00720b */ /* 0x020fe40003f2e200 */
[----:B------:R-:W-:Y:S02]  /*34f0*/  IADD3 R5, P2, PT, R5, UR14, RZ ;  /* 0x0000000e05057c10 */ /* 0x000fe4000ff5e0ff */
[C---:B------:R-:W-:Y:S01]  /*3500*/  LOP3.LUT R3, R2.reuse, 0x400, RZ, 0xfc, !PT ;  /* 0x0000040002037812 */ /* 0x040fe200078efcff */
[----:B------:R-:W-:Y:S01]  /*3510*/  @!P3 VIADD R8, R2, 0x300 ;  /* 0x000003000208b836 */ /* 0x000fe20000000000 */
[----:B------:R-:W-:-:S02]  /*3520*/  IADD3.X R7, PT, PT, R12, UR15, RZ, P2, !PT ;  /* 0x0000000f0c077c10 */ /* 0x000fc400097fe4ff */
[----:B------:R-:W-:-:S05]  /*3530*/  ISETP.LE.AND P2, PT, R4, UR6, PT ;  /* 0x0000000604007c0c */ /* 0x000fca000bf43270 */
        /* <DEDUP_REMOVED lines=23> */
[----:B------:R-:W-:-:S05]  /*36b0*/  IMAD.MOV.U32 R11, RZ, RZ, 0x500 ;  /* 0x00000500ff0b7424 */ /* 0x000fca00078e00ff */
[----:B------:R-:W2:Y:S01]  /*36c0*/  ATOMG.E.ADD.STRONG.GPU PT, R7, desc[UR10][R8.64], R11 ;  /* 0x8000000b080779a8 */ /* 0x000ea200081ef10a */
[----:B------:R-:W0:Y:S01]  /*36d0*/  S2UR UR5, SR_CgaCtaId ;  /* 0x00000000000579c3 */ /* 0x000e220000008800 */
[----:B------:R-:W-:Y:S02]  /*36e0*/  UMOV UR4, 0x400 ;  /* 0x0000040000047882 */ /* 0x000fe40000000000 */
[----:B0-----:R-:W-:Y:S01]  /*36f0*/  ULEA UR4, UR5, UR4, 0x18 ;  /* 0x0000000405047291 */ /* 0x001fe2000f8ec0ff */
[----:B--2---:R-:W-:-:S08]  /*3700*/  VIADD R7, R7, UR6 ;  /* 0x0000000607077c36 */ /* 0x004fd00008000000 */
[----:B------:R0:W-:Y:S03]  /*3710*/  STS [UR4+0x98], R7 ;  /* 0x00009807ff007988 */ /* 0x0001e60008000804 */
.L_x_531:
[----:B------:R-:W-:Y:S05]  /*3720*/  BSYNC.RECONVERGENT B1 ;  /* 0x0000000000017941 */ /* 0x000fea0003800200 */
.L_x_530:
[----:B------:R-:W1:Y:S08]  /*3730*/  S2UR UR5, SR_CgaCtaId ;  /* 0x00000000000579c3 */ /* 0x000e700000008800 */
[----:B------:R-:W-:Y:S06]  /*3740*/  BAR.SYNC.DEFER_BLOCKING 0x0 ;  /* 0x0000000000007b1d */ /* 0x000fec0000010000 */
[----:B------:R-:W-:-:S02]  /*3750*/  UMOV UR4, 0x400 ;  /* 0x0000040000047882 */ /* 0x000fc40000000000 */
[----:B-1----:R-:W-:-:S06]  /*3760*/  ULEA UR4, UR5, UR4, 0x18 ;  /* 0x0000000405047291 */ /* 0x002fcc000f8ec0ff */
[----:B0-----:R-:W-:-:S05]  /*3770*/  IMAD.U32 R7, RZ, RZ, UR4 ;  /* 0x00000004ff077e24 */ /* 0x001fca000f8e00ff */
[----:B------:R-:W0:Y:S02]  /*3780*/  LDS R11, [R7+0x98] ;  /* 0x00009800070b7984 */ /* 0x000e240000000800 */
[----:B0-----:R-:W-:-:S05]  /*3790*/  VIADD R13, R11, 0x500 ;  /* 0x000005000b0d7836 */ /* 0x001fca0000000000 */
[----:B------:R-:W-:-:S13]  /*37a0*/  ISETP.GT.AND P0, PT, R13, R4, PT ;  /* 0x000000040d00720c */ /* 0x000fda0003f04270 */
[----:B------:R-:W-:Y:S05]  /*37b0*/  @P0 BRA `(.L_x_532) ;  /* 0x00000004004c0947 */ /* 0x000fea0003800000 */
[----:B------:R-:W-:Y:S01]  /*37c0*/  BSSY.RECONVERGENT B1, `(.L_x_532) ;  /* 0x0000052000017945 */ /* 0x000fe20003800200 */
[----:B------:R-:W-:Y:S01]  /*37d0*/  IMAD.MOV.U32 R16, RZ, RZ, R5 ;  /* 0x000000ffff107224 */ /* 0x000fe200078e0005 */
[----:B------:R-:W0:Y:S01]  /*37e0*/  LDCU UR7, c[0x0][0x398] ;  /* 0x00007300ff0777ac */ /* 0x000e220008000800 */
[----:B------:R-:W-:Y:S02]  /*37f0*/  IMAD.MOV.U32 R22, RZ, RZ, R3 ;  /* 0x000000ffff167224 */ /* 0x000fe400078e0003 */
[----:B------:R-:W-:Y:S01]  /*3800*/  IMAD.MOV.U32 R12, RZ, RZ, R6 ;  /* 0x000000ffff0c7224 */ /* 0x000fe200078e0006 */
[----:B------:R-:W1:Y:S06]  /*3810*/  LDCU.128 UR12, c[0x0][0x380] ;  /* 0x00007000ff0c77ac */ /* 0x000e6c0008000c00 */
.L_x_535:
[----:B------:R-:W-:-:S04]  /*3820*/  IADD3 R21, P0, PT, R2, R11, RZ ;  /* 0x0000000b02157210 */ /* 0x000fc80007f1e0ff */
[----:B------:R-:W-:Y:S02]  /*3830*/  LEA.HI.X.SX32 R20, R11, RZ, 0x1, P0 ;  /* 0x000000ff0b147211 */ /* 0x000fe400000f0eff */
[----:B-1----:R-:W-:-:S04]  /*3840*/  LEA R14, P0, R21, UR12, 0x2 ;  /* 0x0000000c150e7c11 */ /* 0x002fc8000f8010ff */
[----:B------:R-:W-:-:S05]  /*3850*/  LEA.HI.X R15, R21, UR13, R20, 0x2, P0 ;  /* 0x0000000d150f7c11 */ /* 0x000fca00080f1414 */
[----:B------:R-:W2:Y:S04]  /*3860*/  LDG.E R11, desc[UR10][R14.64] ;  /* 0x0000000a0e0b7981 */ /* 0x000ea8000c1e1900 */
[----:B------:R-:W3:Y:S04]  /*3870*/  LDG.E R4, desc[UR10][R14.64+0x400] ;  /* 0x0004000a0e047981 */ /* 0x000ee8000c1e1900 */
[----:B------:R-:W4:Y:S04]  /*3880*/  LDG.E R13, desc[UR10][R14.64+0x800] ;  /* 0x0008000a0e0d7981 */ /* 0x000f28000c1e1900 */
[----:B------:R-:W4:Y:S01]  /*3890*/  LDG.E R10, desc[UR10][R14.64+0xc00] ;  /* 0x000c000a0e0a7981 */ /* 0x000f22000c1e1900 */
[----:B------:R-:W-:-:S03]  /*38a0*/  IADD3 R21, P0, PT, R21, UR14, RZ ;  /* 0x0000000e15157c10 */ /* 0x000fc6000ff1e0ff */
[----:B------:R1:W5:Y:S01]  /*38b0*/  LDG.E R5, desc[UR10][R14.64+0x1000] ;  /* 0x0010000a0e057981 */ /* 0x000362000c1e1900 */
[----:B------:R-:W-:Y:S01]  /*38c0*/  IADD3.X R20, PT, PT, R20, UR15, RZ, P0, !PT ;  /* 0x0000000f14147c10 */ /* 0x000fe200087fe4ff */
[----:B------:R-:W-:Y:S01]  /*38d0*/  BSSY.RECONVERGENT B2, `(.L_x_533) ;  /* 0x000002a000027945 */ /* 0x000fe20003800200 */
[----:B------:R-:W-:Y:S01]  /*38e0*/  BAR.SYNC.DEFER_BLOCKING 0x0 ;  /* 0x0000000000007b1d */ /* 0x000fe20000010000 */
[C---:B------:R-:W-:Y:S02]  /*38f0*/  IADD3 R18, P3, PT, R21.reuse, 0x100, RZ ;  /* 0x0000010015127810 */ /* 0x040fe40007f7e0ff */
[C---:B------:R-:W-:Y:S02]  /*3900*/  IADD3 R17, P4, PT, R21.reuse, 0x200, RZ ;  /* 0x0000020015117810 */ /* 0x040fe40007f9e0ff */
[C---:B------:R-:W-:Y:S01]  /*3910*/  IADD3 R3, P6, PT, R21.reuse, 0x400, RZ ;  /* 0x0000040015037810 */ /* 0x040fe20007fde0ff */
[----:B------:R-:W-:Y:S01]  /*3920*/  IMAD.X R19, RZ, RZ, R20, P3 ;  /* 0x000000ffff137224 */ /* 0x000fe200018e0614 */
[----:B-1----:R-:W-:-:S02]  /*3930*/  IADD3 R14, P5, PT, R21, 0x300, RZ ;  /* 0x00000300150e7810 */ /* 0x002fc40007fbe0ff */
[----:B------:R-:W-:Y:S01]  /*3940*/  ISETP.NE.AND P3, PT, R2, RZ, PT ;  /* 0x000000ff0200720c */ /* 0x000fe20003f65270 */
[--C-:B------:R-:W-:Y:S02]  /*3950*/  IMAD.X R6, RZ, RZ, R20.reuse, P6 ;  /* 0x000000ffff067224 */ /* 0x100fe400030e0614 */
[----:B------:R-:W-:Y:S01]  /*3960*/  IMAD.X R15, RZ, RZ, R20, P5 ;  /* 0x000000ffff0f7224 */ /* 0x000fe200028e0614 */
[----:B--2---:R-:W-:-:S13]  /*3970*/  FSETP.GEU.AND P2, PT, |R16|, |R11|, PT ;  /* 0x4000000b1000720b */ /* 0x004fda0003f4e200 */
[----:B------:R-:W-:-:S04]  /*3980*/  @P2 ISETP.GE.U32.AND P0, PT, R22, R21, PT ;  /* 0x000000151600220c */ /* 0x000fc80003f06070 */
[----:B------:R-:W-:-:S04]  /*3990*/  @P2 ISETP.GE.AND.EX P0, PT, R12, R20, PT, P0 ;  /* 0x000000140c00220c */ /* 0x000fc80003f06300 */
[----:B------:R-:W-:-:S04]  /*39a0*/  @P2 FSETP.LT.OR P0, PT, |R11|, |R16|, !P0 ;  /* 0x400000100b00220b */ /* 0x000fc80004701600 */
[----:B------:R-:W-:Y:S01]  /*39b0*/  @P2 FSEL R11, R16, R11, P0 ;  /* 0x0000000b100b2208 */ /* 0x000fe20000000000 */
[----:B------:R-:W-:Y:S01]  /*39c0*/  IMAD.X R16, RZ, RZ, R20, P4 ;  /* 0x000000ffff107224 */ /* 0x000fe200020e0614 */
[----:B------:R-:W-:Y:S02]  /*39d0*/  @P2 SEL R21, R22, R21, P0 ;  /* 0x0000001516152207 */ /* 0x000fe40000000000 */
[----:B---3--:R-:W-:Y:S02]  /*39e0*/  FSETP.GEU.AND P1, PT, |R11|, |R4|, PT ;  /* 0x400000040b00720b */ /* 0x008fe40003f2e200 */
[----:B------:R-:W-:-:S11]  /*39f0*/  @P2 SEL R20, R12, R20, P0 ;  /* 0x000000140c142207 */ /* 0x000fd60000000000 */
        /* <DEDUP_REMOVED lines=10> */
[----:B------:R-:W-:Y:S02]  /*3aa0*/  @P2 FSEL R13, R4, R13, P0 ;  /* 0x0000000d040d2208 */ /* 0x000fe40000000000 */
[----:B------:R-:W-:Y:S02]  /*3ab0*/  @P2 SEL R17, R18, R17, P0 ;  /* 0x0000001112112207 */ /* 0x000fe40000000000 */
[----:B------:R-:W-:Y:S02]  /*3ac0*/  FSETP.GEU.AND P1, PT, |R13|, |R10|, PT ;  /* 0x4000000a0d00720b */ /* 0x000fe40003f2e200 */
[----:B------:R-:W-:Y:S01]  /*3ad0*/  @P2 SEL R16, R19, R16, P0 ;  /* 0x0000001013102207 */ /* 0x000fe20000000000 */
[----:B------:R-:W-:Y:S10]  /*3ae0*/  @P3 BRA `(.L_x_534) ;  /* 0x0000000000203947 */ /* 0x000ff40003800000 */
[----:B------:R-:W-:-:S05]  /*3af0*/  IMAD.MOV.U32 R11, RZ, RZ, 0x500 ;  /* 0x00000500ff0b7424 */ /* 0x000fca00078e00ff */
[----:B------:R-:W2:Y:S01]  /*3b00*/  ATOMG.E.ADD.STRONG.GPU PT, R4, desc[UR10][R8.64], R11 ;  /* 0x8000000b080479a8 */ /* 0x000ea200081ef10a */
[----:B------:R-:W1:Y:S01]  /*3b10*/  S2UR UR5, SR_CgaCtaId ;  /* 0x00000000000579c3 */ /* 0x000e620000008800 */
[----:B------:R-:W-:Y:S02]  /*3b20*/  UMOV UR4, 0x400 ;  /* 0x0000040000047882 */ /* 0x000fe40000000000 */
[----:B-1----:R-:W-:-:S06]  /*3b30*/  ULEA UR4, UR5, UR4, 0x18 ;  /* 0x0000000405047291 */ /* 0x002fcc000f8ec0ff */
[----:B------:R-:W-:Y:S02]  /*3b40*/  IMAD.U32 R7, RZ, RZ, UR4 ;  /* 0x00000004ff077e24 */ /* 0x000fe4000f8e00ff */
[----:B--2---:R-:W-:-:S05]  /*3b50*/  VIADD R4, R4, UR6 ;  /* 0x0000000604047c36 */ /* 0x004fca0008000000 */
[----:B------:R1:W-:Y:S02]  /*3b60*/  STS [R7+0x98], R4 ;  /* 0x0000980407007388 */ /* 0x0003e40000000800 */
.L_x_534:
[----:B0-----:R-:W-:Y:S05]  /*3b70*/  BSYNC.RECONVERGENT B2 ;  /* 0x0000000000027941 */ /* 0x001fea0003800200 */
.L_x_533:
[----:B------:R-:W-:Y:S01]  /*3b80*/  BAR.SYNC.DEFER_BLOCKING 0x0 ;  /* 0x0000000000007b1d */ /* 0x000fe20000010000 */
[----:B------:R-:W-:Y:S01]  /*3b90*/  @P1 ISETP.GE.U32.AND P0, PT, R17, R14, PT ;  /* 0x0000000e1100120c */ /* 0x000fe20003f06070 */
[----:B-1----:R-:W-:-:S03]  /*3ba0*/  IMAD.U32 R4, RZ, RZ, UR7 ;  /* 0x00000007ff047e24 */ /* 0x002fc6000f8e00ff */
[----:B------:R-:W-:-:S04]  /*3bb0*/  @P1 ISETP.GE.AND.EX P0, PT, R16, R15, PT, P0 ;  /* 0x0000000f1000120c */ /* 0x000fc80003f06300 */
[----:B------:R-:W-:-:S04]  /*3bc0*/  @P1 FSETP.LT.OR P0, PT, |R10|, |R13|, !P0 ;  /* 0x4000000d0a00120b */ /* 0x000fc80004701600 */
[----:B------:R-:W-:Y:S02]  /*3bd0*/  @P1 FSEL R10, R13, R10, P0 ;  /* 0x0000000a0d0a1208 */ /* 0x000fe40000000000 */
[----:B------:R-:W-:Y:S02]  /*3be0*/  @P1 SEL R14, R17, R14, P0 ;  /* 0x0000000e110e1207 */ /* 0x000fe40000000000 */
[----:B-----5:R-:W-:Y:S02]  /*3bf0*/  FSETP.GEU.AND P2, PT, |R10|, |R5|, PT ;  /* 0x400000050a00720b */ /* 0x020fe40003f4e200 */
[----:B------:R-:W-:Y:S01]  /*3c00*/  @P1 SEL R15, R16, R15, P0 ;  /* 0x0000000f100f1207 */ /* 0x000fe20000000000 */
[----:B------:R-:W0:Y:S10]  /*3c10*/  LDS R11, [R7+0x98] ;  /* 0x00009800070b7984 */ /* 0x000e340000000800 */
        /* <DEDUP_REMOVED lines=8> */
[----:B------:R-:W-:Y:S02]  /*3ca0*/  IMAD.MOV.U32 R12, RZ, RZ, R6 ;  /* 0x000000ffff0c7224 */ /* 0x000fe400078e0006 */
[----:B0-----:R-:W-:-:S05]  /*3cb0*/  VIADD R13, R11, 0x500 ;  /* 0x000005000b0d7836 */ /* 0x001fca0000000000 */
[----:B------:R-:W-:-:S13]  /*3cc0*/  ISETP.GT.AND P0, PT, R13, R4, PT ;  /* 0x000000040d00720c */ /* 0x000fda0003f04270 */
[----:B------:R-:W-:Y:S05]  /*3cd0*/  @!P0 BRA `(.L_x_535) ;  /* 0xfffffff800d08947 */ /* 0x000fea000383ffff */
[----:B------:R-:W-:Y:S05]  /*3ce0*/  BSYNC.RECONVERGENT B1 ;  /* 0x0000000000017941 */ /* 0x000fea0003800200 */
.L_x_532:
[----:B------:R-:W-:Y:S01]  /*3cf0*/  ISETP.GE.AND P0, PT, R11, R4, PT ;  /* 0x000000040b00720c */ /* 0x000fe20003f06270 */
[----:B------:R-:W0:Y:S01]  /*3d00*/  LDCU.64 UR6, c[0x0][0x388] ;  /* 0x00007100ff0677ac */ /* 0x000e220008000a00 */
[----:B------:R-:W-:Y:S01]  /*3d10*/  BSSY.RECONVERGENT B1, `(.L_x_529) ;  /* 0x0000097000017945 */ /* 0x000fe20003800200 */
[----:B------:R-:W1:Y:S10]  /*3d20*/  LDCU.64 UR4, c[0x0][0x388] ;  /* 0x00007100ff0477ac */ /* 0x000e740008000a00 */
[----:B------:R-:W-:Y:S05]  /*3d30*/  @P0 BRA `(.L_x_536) ;  /* 0x0000000800500947 */ /* 0x000fea0003800000 */
[----:B------:R-:W-:-:S05]  /*3d40*/  IMAD.IADD R7, R4, 0x1, -R11 ;  /* 0x0000000104077824 */ /* 0x000fca00078e0a0b */
[----:B------:R-:W-:-:S13]  /*3d50*/  ISETP.GE.AND P0, PT, R2, R7, PT ;  /* 0x000000070200720c */ /* 0x000fda0003f06270 */
[----:B------:R-:W-:Y:S05]  /*3d60*/  @P0 BRA `(.L_x_536) ;  /* 0x0000000800440947 */ /* 0x000fea0003800000 */
[----:B------:R-:W-:Y:S01]  /*3d70*/  LOP3.LUT R8, RZ, R2, RZ, 0x33, !PT ;  /* 0x00000002ff087212 */ /* 0x000fe200078e33ff */
[----:B------:R-:W-:Y:S03]  /*3d80*/  BSSY.RECONVERGENT B2, `(.L_x_537) ;  /* 0x000002a000027945 */ /* 0x000fe60003800200 */
[----:B------:R-:W-:-:S04]  /*3d90*/  IADD3 R14, PT, PT, -R11, R4, R8 ;  /* 0x000000040b0e7210 */ /* 0x000fc80007ffe108 */
[----:B------:R-:W-:-:S04]  /*3da0*/  LOP3.LUT R4, R14, 0x300, RZ, 0xc0, !PT ;  /* 0x000003000e047812 */ /* 0x000fc800078ec0ff */
[----:B------:R-:W-:Y:S01]  /*3db0*/  ISETP.NE.AND P0, PT, R4, 0x300, PT ;  /* 0x000003000400780c */ /* 0x000fe20003f05270 */
[----:B------:R-:W-:-:S12]  /*3dc0*/  IMAD.MOV.U32 R4, RZ, RZ, R2 ;  /* 0x000000ffff047224 */ /* 0x000fd800078e0002 */
[----:B------:R-:W-:Y:S05]  /*3dd0*/  @!P0 BRA `(.L_x_538) ;  /* 0x0000000000908947 */ /* 0x000fea0003800000 */
[----:B------:R-:W2:Y:S01]  /*3de0*/  LDC.64 R8, c[0x0][0x380] ;  /* 0x0000e000ff087b82 */ /* 0x000ea20000000a00 */
[----:B------:R-:W-:Y:S01]  /*3df0*/  LEA.HI R4, R14, 0x1, RZ, 0x18 ;  /* 0x000000010e047811 */ /* 0x000fe200078fc0ff */
[----:B------:R-:W-:-:S03]  /*3e00*/  IMAD.IADD R15, R2, 0x1, R11 ;  /* 0x00000001020f7824 */ /* 0x000fc600078e020b */
[----:B------:R-:W-:Y:S01]  /*3e10*/  LOP3.LUT R10, R4, 0x3, RZ, 0xc0, !PT ;  /* 0x00000003040a7812 */ /* 0x000fe200078ec0ff */
[----:B------:R-:W-:-:S04]  /*3e20*/  IMAD.MOV.U32 R4, RZ, RZ, R2 ;  /* 0x000000ffff047224 */ /* 0x000fc800078e0002 */
[----:B------:R-:W-:-:S07]  /*3e30*/  IMAD.MOV R10, RZ, RZ, -R10 ;  /* 0x000000ffff0a7224 */ /* 0x000fce00078e0a0a */
.L_x_541:
[----:B--2---:R-:W-:-:S06]  /*3e40*/  IMAD.WIDE R12, R15, 0x4, R8 ;  /* 0x000000040f0c7825 */ /* 0x004fcc00078e0208 */
[----:B------:R-:W2:Y:S01]  /*3e50*/  LDG.E R13, desc[UR10][R12.64] ;  /* 0x0000000a0c0d7981 */ /* 0x000ea2000c1e1900 */
[C---:B-1----:R-:W-:Y:S01]  /*3e60*/  IADD3 R19, P1, PT, R15.reuse, UR4, RZ ;  /* 0x000000040f137c10 */ /* 0x042fe2000ff3e0ff */
[----:B------:R-:W-:Y:S01]  /*3e70*/  VIADD R10, R10, 0x1 ;  /* 0x000000010a0a7836 */ /* 0x000fe20000000000 */
[----:B------:R-:W-:Y:S01]  /*3e80*/  BSSY.RECONVERGENT B3, `(.L_x_539) ;  /* 0x0000016000037945 */ /* 0x000fe20003800200 */
[----:B------:R-:W-:Y:S01]  /*3e90*/  IMAD.MOV.U32 R16, RZ, RZ, R3 ;  /* 0x000000ffff107224 */ /* 0x000fe200078e0003 */
[----:B------:R-:W-:Y:S01]  /*3ea0*/  LEA.HI.X.SX32 R20, R15, UR5, 0x1, P1 ;  /* 0x000000050f147c11 */ /* 0x000fe200088f0eff */
[----:B------:R-:W-:Y:S01]  /*3eb0*/  IMAD.MOV.U32 R17, RZ, RZ, R6 ;  /* 0x000000ffff117224 */ /* 0x000fe200078e0006 */
[----:B------:R-:W-:Y:S01]  /*3ec0*/  ISETP.NE.AND P2, PT, R10, RZ, PT ;  /* 0x000000ff0a00720c */ /* 0x000fe20003f45270 */
[----:B------:R-:W-:Y:S02]  /*3ed0*/  IMAD.MOV.U32 R18, RZ, RZ, R5 ;  /* 0x000000ffff127224 */ /* 0x000fe400078e0005 */
        /* <DEDUP_REMOVED lines=16> */
.L_x_540:
[----:B0-----:R-:W-:Y:S05]  /*3fe0*/  BSYNC.RECONVERGENT B3 ;  /* 0x0000000000037941 */ /* 0x001fea0003800200 */
.L_x_539:
[----:B------:R-:W-:Y:S02]  /*3ff0*/  VIADD R4, R4, 0x100 ;  /* 0x0000010004047836 */ /* 0x000fe40000000000 */
[----:B------:R-:W-:Y:S01]  /*4000*/  VIADD R15, R15, 0x100 ;  /* 0x000001000f0f7836 */ /* 0x000fe20000000000 */
[----:B------:R-:W-:Y:S06]  /*4010*/  @P2 BRA `(.L_x_541) ;  /* 0xfffffffc00882947 */ /* 0x000fec000383ffff */
.L_x_538:
[----:B01----:R-:W-:Y:S05]  /*4020*/  BSYNC.RECONVERGENT B2 ;  /* 0x0000000000027941 */ /* 0x003fea0003800200 */
.L_x_537:
[----:B------:R-:W-:-:S13]  /*4030*/  ISETP.GE.U32.AND P0, PT, R14, 0x300, PT ;  /* 0x000003000e00780c */ /* 0x000fda0003f06070 */
[----:B------:R-:W-:Y:S05]  /*4040*/  @!P0 BRA `(.L_x_536) ;  /* 0x00000004008c8947 */ /* 0x000fea0003800000 */
[----:B------:R-:W0:Y:S01]  /*4050*/  LDC.64 R8, c[0x0][0x380] ;  /* 0x0000e000ff087b82 */ /* 0x000e220000000a00 */
[----:B------:R-:W-:-:S04]  /*4060*/  IMAD.IADD R11, R4, 0x1, R11 ;  /* 0x00000001040b7824 */ /* 0x000fc800078e020b */
[C---:B------:R-:W-:Y:S02]  /*4070*/  VIADD R20, R11.reuse, 0x100 ;  /* 0x000001000b147836 */ /* 0x040fe40000000000 */
[C---:B------:R-:W-:Y:S02]  /*4080*/  VIADD R19, R11.reuse, 0x200 ;  /* 0x000002000b137836 */ /* 0x040fe40000000000 */
[----:B------:R-:W-:Y:S01]  /*4090*/  VIADD R18, R11, 0x300 ;  /* 0x000003000b127836 */ /* 0x000fe20000000000 */
[----:B0-----:R-:W-:-:S05]  /*40a0*/  IADD3 R8, P0, PT, R8, 0x800, RZ ;  /* 0x0000080008087810 */ /* 0x001fca0007f1e0ff */
[----:B------:R-:W-:-:S08]  /*40b0*/  IMAD.X R9, RZ, RZ, R9, P0 ;  /* 0x000000ffff097224 */ /* 0x000fd000000e0609 */
.L_x_550:
[----:B------:R-:W-:-:S05]  /*40c0*/  IMAD.WIDE R14, R11, 0x4, R8 ;  /* 0x000000040b0e7825 */ /* 0x000fca00078e0208 */
[----:B------:R-:W2:Y:S04]  /*40d0*/  LDG.E R24, desc[UR10][R14.64+-0x800] ;  /* 0xfff8000a0e187981 */ /* 0x000ea8000c1e1900 */
[----:B------:R0:W5:Y:S04]  /*40e0*/  LDG.E R26, desc[UR10][R14.64+-0x400] ;  /* 0xfffc000a0e1a7981 */ /* 0x000168000c1e1900 */
        /* <DEDUP_REMOVED lines=21> */
.L_x_543:
[----:B------:R-:W-:Y:S05]  /*4240*/  BSYNC.RECONVERGENT B2 ;  /* 0x0000000000027941 */ /* 0x000fea0003800200 */
.L_x_542:
        /* <DEDUP_REMOVED lines=19> */
.L_x_545:
[----:B------:R-:W-:Y:S05]  /*4380*/  BSYNC.RECONVERGENT B2 ;  /* 0x0000000000027941 */ /* 0x000fea0003800200 */
.L_x_544:
[----:B------:R-:W-:Y:S01]  /*4390*/  FSETP.GEU.AND P0, PT, |R3|, |R10|, PT ;  /* 0x4000000a0300720b */ /* 0x000fe20003f0e200 */
[----:B------:R-:W-:Y:S01]  /*43a0*/  BSSY.RECONVERGENT B2, `(.L_x_546) ;  /* 0x0000013000027945 */ /* 0x000fe20003800200 */
[C---:B------:R-:W-:Y:S01]  /*43b0*/  IADD3 R16, P1, PT, R19.reuse, UR6, RZ ;  /* 0x0000000613107c10 */ /* 0x040fe2000ff3e0ff */
        /* <DEDUP_REMOVED lines=17> */
.L_x_547:
[----:B------:R-:W-:Y:S05]  /*44d0*/  BSYNC.RECONVERGENT B2 ;  /* 0x0000000000027941 */ /* 0x000fea0003800200 */
.L_x_546:
        /* <DEDUP_REMOVED lines=18> */
.L_x_549:
[----:B------:R-:W-:Y:S05]  /*4600*/  BSYNC.RECONVERGENT B2 ;  /* 0x0000000000027941 */ /* 0x000fea0003800200 */
.L_x_548:
[----:B------:R-:W-:Y:S02]  /*4610*/  VIADD R4, R4, 0x400 ;  /* 0x0000040004047836 */ /* 0x000fe40000000000 */
[----:B------:R-:W-:Y:S02]  /*4620*/  VIADD R20, R20, 0x400 ;  /* 0x0000040014147836 */ /* 0x000fe40000000000 */
[----:B------:R-:W-:Y:S01]  /*4630*/  VIADD R19, R19, 0x400 ;  /* 0x0000040013137836 */ /* 0x000fe20000000000 */
[----:B------:R-:W-:Y:S01]  /*4640*/  ISETP.GE.AND P0, PT, R4, R7, PT ;  /* 0x000000070400720c */ /* 0x000fe20003f06270 */
[----:B------:R-:W-:Y:S02]  /*4650*/  VIADD R18, R18, 0x400 ;  /* 0x0000040012127836 */ /* 0x000fe40000000000 */
[----:B------:R-:W-:-:S10]  /*4660*/  VIADD R11, R11, 0x400 ;  /* 0x000004000b0b7836 */ /* 0x000fd40000000000 */
[----:B------:R-:W-:Y:S05]  /*4670*/  @!P0 BRA `(.L_x_550) ;  /* 0xfffffff800908947 */ /* 0x000fea000383ffff */
.L_x_536:
[----:B01----:R-:W-:Y:S05]  /*4680*/  BSYNC.RECONVERGENT B1 ;  /* 0x0000000000017941 */ /* 0x003fea0003800200 */
.L_x_529:
        /* <DEDUP_REMOVED lines=31> */
.L_x_552:
[----:B------:R-:W-:Y:S05]  /*4880*/  BSYNC.RECONVERGENT B1 ;  /* 0x0000000000017941 */ /* 0x000fea0003800200 */
.L_x_551:
        /* <DEDUP_REMOVED lines=24> */
.L_x_554:
[----:B------:R-:W-:Y:S05]  /*4a10*/  BSYNC.RECONVERGENT B1 ;  /* 0x0000000000017941 */ /* 0x000fea0003800200 */
.L_x_553:
[----:B---3--:R3:W4:Y:S01]  /*4a20*/  SHFL.DOWN PT, R10, R3, 0x4, 0x1f ;  /* 0x08801f00030a7f89 */ /* 0x00872200000e0000 */
[----:B------:R-:W-:Y:S01]  /*4a30*/  BSSY.RECONVERGENT B1, `(.L_x_555) ;  /* 0x0000017000017945 */ /* 0x000fe20003800200 */
[----:B0-----:R-:W-:Y:S02]  /*4a40*/  IMAD.MOV.U32 R4, RZ, RZ, R3 ;  /* 0x000000ffff047224 */ /* 0x001fe400078e0003 */
[----:B------:R3:W0:Y:S01]  /*4a50*/  SHFL.DOWN PT, R12, R5, 0x4, 0x1f ;  /* 0x08801f00050c7f89 */ /* 0x00062200000e0000 */
[----:B--2---:R-:W-:Y:S02]  /*4a60*/  IMAD.MOV.U32 R6, RZ, RZ, R5 ;  /* 0x000000ffff067224 */ /* 0x004fe400078e0005 */
[----:B------:R-:W-:Y:S01]  /*4a70*/  IMAD.MOV.U32 R7, RZ, RZ, R8 ;  /* 0x000000ffff077224 */ /* 0x000fe200078e0008 */
[----:B------:R3:W2:Y:S01]  /*4a80*/  SHFL.DOWN PT, R9, R8, 0x4, 0x1f ;  /* 0x08801f0008097f89 */ /* 0x0006a200000e0000 */
        /* <DEDUP_REMOVED lines=17> */
.L_x_556:
[----:B------:R-:W-:Y:S05]  /*4ba0*/  BSYNC.RECONVERGENT B1 ;  /* 0x0000000000017941 */ /* 0x000fea0003800200 */
.L_x_555:
[----:B-1----:R1:W0:Y:S01]  /*4bb0*/  SHFL.DOWN PT, R11, R4, 0x8, 0x1f ;  /* 0x09001f00040b7f89 */ /* 0x00222200000e0000 */
[----:B------:R-:W-:Y:S01]  /*4bc0*/  BSSY.RECONVERGENT B1, `(.L_x_557) ;  /* 0x0000017000017945 */ /* 0x000fe20003800200 */
[----:B---3--:R-:W-:Y:S02]  /*4bd0*/  IMAD.MOV.U32 R3, RZ, RZ, R4 ;  /* 0x000000ffff037224 */ /* 0x008fe400078e0004 */
[----:B------:R1:W3:Y:S01]  /*4be0*/  SHFL.DOWN PT, R13, R6, 0x8, 0x1f ;  /* 0x09001f00060d7f89 */ /* 0x0002e200000e0000 */
[----:B------:R-:W-:Y:S02]  /*4bf0*/  IMAD.MOV.U32 R5, RZ, RZ, R6 ;  /* 0x000000ffff057224 */ /* 0x000fe400078e0006 */
[----:B--2---:R-:W-:Y:S01]  /*4c00*/  IMAD.MOV.U32 R9, RZ, RZ, R7 ;  /* 0x000000ffff097224 */ /* 0x004fe200078e0007 */
[----:B------:R1:W2:Y:S01]  /*4c10*/  SHFL.DOWN PT, R8, R7, 0x8, 0x1f ;  /* 0x09001f0007087f89 */ /* 0x0002a200000e0000 */
[----:B------:R-:W-:Y:S05]  /*4c20*/  @P4 BRA `(.L_x_558) ;  /* 0x0000000000404947 */ /* 0x000fea0003800000 */
[----:B0-----:R-:W-:Y:S01]  /*4c30*/  FSETP.GEU.AND P0, PT, |R4|, |R11|, PT ;  /* 0x4000000b0400720b */ /* 0x001fe20003f0e200 */
[----:B------:R-:W-:Y:S02]  /*4c40*/  IMAD.MOV.U32 R3, RZ, RZ, R11 ;  /* 0x000000ffff037224 */ /* 0x000fe400078e000b */
[----:B---3--:R-:W-:Y:S02]  /*4c50*/  IMAD.MOV.U32 R5, RZ, RZ, R13 ;  /* 0x000000ffff057224 */ /* 0x008fe400078e000d */
        /* <DEDUP_REMOVED lines=13> */
.L_x_558:
[----:B------:R-:W-:Y:S05]  /*4d30*/  BSYNC.RECONVERGENT B1 ;  /* 0x0000000000017941 */ /* 0x000fea0003800200 */
.L_x_557:
[----:B-1----:R1:W1:Y:S01]  /*4d40*/  SHFL.DOWN PT, R4, R3, 0x10, 0x1f ;  /* 0x0a001f0003047f89 */ /* 0x00226200000e0000 */
[----:B------:R-:W-:Y:S01]  /*4d50*/  BSSY.RECONVERGENT B1, `(.L_x_559) ;  /* 0x0000017000017945 */ /* 0x000fe20003800200 */
[----:B------:R-:W-:Y:S02]  /*4d60*/  IMAD.MOV.U32 R6, RZ, RZ, R3 ;  /* 0x000000ffff067224 */ /* 0x000fe400078e0003 */
[----:B----4-:R4:W1:Y:S01]  /*4d70*/  SHFL.DOWN PT, R10, R5, 0x10, 0x1f ;  /* 0x0a001f00050a7f89 */ /* 0x01086200000e0000 */
[----:B------:R-:W-:Y:S02]  /*4d80*/  IMAD.MOV.U32 R7, RZ, RZ, R5 ;  /* 0x000000ffff077224 */ /* 0x000fe400078e0005 */
[----:B--2---:R-:W-:Y:S01]  /*4d90*/  IMAD.MOV.U32 R8, RZ, RZ, R9 ;  /* 0x000000ffff087224 */ /* 0x004fe200078e0009 */
[----:B0-----:R4:W0:Y:S01]  /*4da0*/  SHFL.DOWN PT, R12, R9, 0x10, 0x1f ;  /* 0x0a001f00090c7f89 */ /* 0x00182200000e0000 */
        /* <DEDUP_REMOVED lines=17> */
.L_x_560:
[----:B------:R-:W-:Y:S05]  /*4ec0*/  BSYNC.RECONVERGENT B1 ;  /* 0x0000000000017941 */ /* 0x000fea0003800200 */
.L_x_559:
[----:B------:R-:W-:Y:S04]  /*4ed0*/  BSSY.RECONVERGENT B1, `(.L_x_561) ;  /* 0x000000c000017945 */ /* 0x000fe80003800200 */
[----:B------:R-:W-:Y:S05]  /*4ee0*/  @P2 BRA `(.L_x_562) ;  /* 0x0000000000282947 */ /* 0x000fea0003800000 */
[----:B----4-:R-:W2:Y:S01]  /*4ef0*/  S2R R5, SR_CgaCtaId ;  /* 0x0000000000057919 */ /* 0x010ea20000008800 */
[----:B-1----:R-:W-:Y:S02]  /*4f00*/  MOV R4, 0x400 ;  /* 0x0000040000047802 */ /* 0x002fe40000000f00 */
[----:B------:R-:W-:-:S04]  /*4f10*/  SHF.R.U32.HI R3, RZ, 0x1, R2 ;  /* 0x00000001ff037819 */ /* 0x000fc80000011602 */
[----:B------:R-:W-:Y:S02]  /*4f20*/  LOP3.LUT R3, R3, 0x1f0, RZ, 0xc0, !PT ;  /* 0x000001f003037812 */ /* 0x000fe400078ec0ff */
[----:B--2---:R-:W-:Y:S01]  /*4f30*/  LEA R4, R5, R4, 0x18 ;  /* 0x0000000405047211 */ /* 0x004fe200078ec0ff */
[----:B------:R-:W-:-:S04]  /*4f40*/  IMAD.MOV.U32 R5, RZ, RZ, R8 ;  /* 0x000000ffff057224 */ /* 0x000fc800078e0008 */
[----:B------:R-:W-:Y:S02]  /*4f50*/  IMAD.IADD R3, R3, 0x1, R4 ;  /* 0x0000000103037824 */ /* 0x000fe400078e0204 */
[----:B------:R-:W-:-:S03]  /*4f60*/  IMAD.MOV.U32 R4, RZ, RZ, R7 ;  /* 0x000000ffff047224 */ /* 0x000fc600078e0007 */
[----:B------:R2:W-:Y:S04]  /*4f70*/  STS [R3+0x8], R6 ;  /* 0x0000080603007388 */ /* 0x0005e80000000800 */
[----:B------:R2:W-:Y:S02]  /*4f80*/  STS.64 [R3+0x10], R4 ;  /* 0x0000100403007388 */ /* 0x0005e40000000a00 */
.L_x_562:
[----:B------:R-:W-:Y:S05]  /*4f90*/  BSYNC.RECONVERGENT B1 ;  /* 0x0000000000017941 */ /* 0x000fea0003800200 */
.L_x_561:
        /* <DEDUP_REMOVED lines=27> */
.L_x_564:
[----:B------:R-:W-:Y:S05]  /*5150*/  BSYNC.RECONVERGENT B1 ;  /* 0x0000000000017941 */ /* 0x000fea0003800200 */
.L_x_563:
        /* <DEDUP_REMOVED lines=27> */
.L_x_566:
[----:B------:R-:W-:Y:S05]  /*5310*/  BSYNC.RECONVERGENT B1 ;  /* 0x0000000000017941 */ /* 0x000fea0003800200 */
.L_x_565:
        /* <DEDUP_REMOVED lines=17> */
.L_x_568:
[----:B------:R-:W-:Y:S05]  /*5430*/  BSYNC.RECONVERGENT B1 ;  /* 0x0000000000017941 */ /* 0x000fea0003800200 */
.L_x_567:
        /* <DEDUP_REMOVED lines=17> */
.L_x_570:
[----:B------:R-:W-:Y:S05]  /*5550*/  BSYNC.RECONVERGENT B1 ;  /* 0x0000000000017941 */ /* 0x000fea0003800200 */
.L_x_569:
        /* <DEDUP_REMOVED lines=17> */
.L_x_572:
[----:B------:R-:W-:Y:S05]  /*5670*/  BSYNC.RECONVERGENT B1 ;  /* 0x0000000000017941 */ /* 0x000fea0003800200 */
.L_x_571:
        /* <DEDUP_REMOVED lines=17> */
.L_x_574:
[----:B------:R-:W-:Y:S05]  /*5790*/  BSYNC.RECONVERGENT B1 ;  /* 0x0000000000017941 */ /* 0x000fea0003800200 */
.L_x_573:
        /* <DEDUP_REMOVED lines=16> */
.L_x_492:
[----:B------:R-:W-:Y:S05]  /*58a0*/  BSYNC.RECONVERGENT B0 ;  /* 0x0000000000007941 */ /* 0x000fea0003800200 */
.L_x_459:
[----:B------:R-:W-:Y:S05]  /*58b0*/  @P2 EXIT ;  /* 0x000000000000294d */ /* 0x000fea0003800000 */
[----:B-1234-:R-:W1:Y:S01]  /*58c0*/  LDC.64 R2, c[0x0][0x390] ;  /* 0x0000e400ff027b82 */ /* 0x01ee620000000a00 */
[----:B0-----:R-:W-:Y:S02]  /*58d0*/  IMAD.MOV.U32 R9, RZ, RZ, R8 ;  /* 0x000000ffff097224 */ /* 0x001fe400078e0008 */
[----:B------:R-:W-:Y:S02]  /*58e0*/  IMAD.MOV.U32 R8, RZ, RZ, R7 ;  /* 0x000000ffff087224 */ /* 0x000fe400078e0007 */
[----:B-1----:R-:W-:-:S05]  /*58f0*/  IMAD.WIDE.U32 R2, R0, 0x10, R2 ;  /* 0x0000001000027825 */ /* 0x002fca00078e0002 */
[----:B------:R-:W-:Y:S04]  /*5900*/  STG.E.64 desc[UR10][R2.64+0x8], R8 ;  /* 0x0000080802007986 */ /* 0x000fe8000c101b0a */
[----:B------:R-:W-:Y:S01]  /*5910*/  STG.E desc[UR10][R2.64], R6 ;  /* 0x0000000602007986 */ /* 0x000fe2000c10190a */
[----:B------:R-:W-:Y:S05]  /*5920*/  EXIT ;  /* 0x000000000000794d */ /* 0x000fea0003800000 */
.L_x_575:
        /* <DEDUP_REMOVED lines=13> */
.L_x_723:


//--------------------- .text._ZN6thrust24THRUST_300001_SM_1000_NS8cuda_cub4core6detail13_kernel_agentINS1_8__reduce11ReduceAgentINS0_12zip_iteratorIN4cuda3std3__45tupleIJNS0_10device_ptrIfEENS0_17counting_iteratorIlNS0_11use_defaultESF_SF_EEEEEEEPNSB_IJflEEESJ_iNS1_9__extrema9arg_max_fIfl7CompareEEEEJSI_SK_iSO_EEEvDpT0_ --------------------------
	.section	.text._ZN6thrust24THRUST_300001_SM_1000_NS8cuda_cub4core6detail13_kernel_agentINS1_8__reduce11ReduceAgentINS0_12zip_iteratorIN4cuda3std3__45tupleIJNS0_10device_ptrIfEENS0_17counting_iteratorIlNS0_11use_defaultESF_SF_EEEEEEEPNSB_IJflEEESJ_iNS1_9__extrema9arg_max_fIfl7CompareEEEEJSI_SK_iSO_EEEvDpT0_,"ax",@progbits
	.align	128
        .global         _ZN6thrust24THRUST_300001_SM_1000_NS8cuda_cub4core6detail13_kernel_agentINS1_8__reduce11ReduceAgentINS0_12zip_iteratorIN4cuda3std3__45tupleIJNS0_10device_ptrIfEENS0_17counting_iteratorIlNS0_11use_defaultESF_SF_EEEEEEEPNSB_IJflEEESJ_iNS1_9__extrema9arg_max_fIfl7CompareEEEEJSI_SK_iSO_EEEvDpT0_
        .type           _ZN6thrust24THRUST_300001_SM_1000_NS8cuda_cub4core6detail13_kernel_agentINS1_8__reduce11ReduceAgentINS0_12zip_iteratorIN4cuda3std3__45tupleIJNS0_10device_ptrIfEENS0_17counting_iteratorIlNS0_11use_defaultESF_SF_EEEEEEEPNSB_IJflEEESJ_iNS1_9__extrema9arg_max_fIfl7CompareEEEEJSI_SK_iSO_EEEvDpT0_,@function
        .size           _ZN6thrust24THRUST_300001_SM_1000_NS8cuda_cub4core6detail13_kernel_agentINS1_8__reduce11ReduceAgentINS0_12zip_iteratorIN4cuda3std3__45tupleIJNS0_10device_ptrIfEENS0_17counting_iteratorIlNS0_11use_defaultESF_SF_EEEEEEEPNSB_IJflEEESJ_iNS1_9__extrema9arg_max_fIfl7CompareEEEEJSI_SK_iSO_EEEvDpT0_,(.L_x_724 - _ZN6thrust24THRUST_300001_SM_1000_NS8cuda_cub4core6detail13_kernel_agentINS1_8__reduce11ReduceAgentINS0_12zip_iteratorIN4cuda3std3__45tupleIJNS0_10device_ptrIfEENS0_17counting_iteratorIlNS0_11use_defaultESF_SF_EEEEEEEPNSB_IJflEEESJ_iNS1_9__extrema9arg_max_fIfl7CompareEEEEJSI_SK_iSO_EEEvDpT0_)
        .other          _ZN6thrust24THRUST_300001_SM_1000_NS8cuda_cub4core6detail13_kernel_agentINS1_8__reduce11ReduceAgentINS0_12zip_iteratorIN4cuda3std3__45tupleIJNS0_10device_ptrIfEENS0_17counting_iteratorIlNS0_11use_defaultESF_SF_EEEEEEEPNSB_IJflEEESJ_iNS1_9__extrema9arg_max_fIfl7CompareEEEEJSI_SK_iSO_EEEvDpT0_,@"STO_CUDA_ENTRY STV_DEFAULT"
_ZN6thrust24THRUST_300001_SM_1000_NS8cuda_cub4core6detail13_kernel_agentINS1_8__reduce11ReduceAgentINS0_12zip_iteratorIN4cuda3std3__45tupleIJNS0_10device_ptrIfEENS0_17counting_iteratorIlNS0_11use_defaultESF_SF_EEEEEEEPNSB_IJflEEESJ_iNS1_9__extrema9arg_max_fIfl7CompareEEEEJSI_SK_iSO_EEEvDpT0_:
.text._ZN6thrust24THRUST_300001_SM_1000_NS8cuda_cub4core6detail13_kernel_agentINS1_8__reduce11ReduceAgentINS0_12zip_iteratorIN4cuda3std3__45tupleIJNS0_10device_ptrIfEENS0_17counting_iteratorIlNS0_11use_defaultESF_SF_EEEEEEEPNSB_IJflEEESJ_iNS1_9__extrema9arg_max_fIfl7CompareEEEEJSI_SK_iSO_EEEvDpT0_:
        /* <DEDUP_REMOVED lines=23> */
.L_x_579:
[----:B0-----:R-:W-:Y:S05]  /*0170*/  BSYNC.RECONVERGENT B1 ;  /* 0x0000000000017941 */ /* 0x001fea0003800200 */
.L_x_578:
        /* <DEDUP_REMOVED lines=17> */
.L_x_586:
        /* <DEDUP_REMOVED lines=24> */
.L_x_585:
[----:B------:R-:W-:Y:S05]  /*0410*/  BSYNC.RECONVERGENT B3 ;  /* 0x0000000000037941 */ /* 0x000fea0003800200 */
.L_x_584:
[----:B------:R-:W-:Y:S01]  /*0420*/  IADD3 R5, P0, PT, R5, 0x100, RZ ;  /* 0x0000010005057810 */ /* 0x000fe20007f1e0ff */
[----:B------:R-:W-:Y:S02]  /*0430*/  VIADD R9, R9, 0x100 ;  /* 0x0000010009097836 */ /* 0x000fe40000000000 */
[----:B------:R-:W-:Y:S02]  /*0440*/  IMAD.X R3, RZ, RZ, R3, P3 ;  /* 0x000000ffff037224 */ /* 0x000fe400018e0603 */
[----:B------:R-:W-:Y:S01]  /*0450*/  IMAD.X R10, RZ, RZ, R10, P0 ;  /* 0x000000ffff0a7224 */ /* 0x000fe200000e060a */
[----:B------:R-:W-:Y:S07]  /*0460*/  @P2 BRA `(.L_x_586) ;  /* 0xfffffffc00882947 */ /* 0x000fee000383ffff */
.L_x_583:
[----:B------:R-:W-:Y:S05]  /*0470*/  BSYNC.RECONVERGENT B2 ;  /* 0x0000000000027941 */ /* 0x000fea0003800200 */
.L_x_582:
[----:B------:R-:W-:-:S13]  /*0480*/  ISETP.GE.U32.AND P0, PT, R11, 0x300, PT ;  /* 0x000003000b00780c */ /* 0x000fda0003f06070 */
[----:B------:R-:W-:Y:S05]  /*0490*/  @!P0 BRA `(.L_x_581) ;  /* 0x00000004007c8947 */ /* 0x000fea0003800000 */
[----:B------:R-:W0:Y:S01]  /*04a0*/  LDC.64 R4, c[0x0][0x380] ;  /* 0x0000e000ff047b82 */ /* 0x000e220000000a00 */
[----:B------:R-:W-:-:S07]  /*04b0*/  VIADD R10, R9, 0x200 ;  /* 0x00000200090a7836 */ /* 0x000fce0000000000 */
[----:B------:R-:W1:Y:S02]  /*04c0*/  LDC.64 R2, c[0x0][0x388] ;  /* 0x0000e200ff027b82 */ /* 0x000e640000000a00 */
.L_x_595:
        /* <DEDUP_REMOVED lines=26> */
.L_x_588:
[----:B------:R-:W-:Y:S05]  /*0670*/  BSYNC.RECONVERGENT B2 ;  /* 0x0000000000027941 */ /* 0x000fea0003800200 */
.L_x_587:
        /* <DEDUP_REMOVED lines=20> */
.L_x_590:
[----:B------:R-:W-:Y:S05]  /*07c0*/  BSYNC.RECONVERGENT B2 ;  /* 0x0000000000027941 */ /* 0x000fea0003800200 */
.L_x_589:
        /* <DEDUP_REMOVED lines=20> */
.L_x_592:
[----:B------:R-:W-:Y:S05]  /*0910*/  BSYNC.RECONVERGENT B2 ;  /* 0x0000000000027941 */ /* 0x000fea0003800200 */
.L_x_591:
        /* <DEDUP_REMOVED lines=18> */
.L_x_594:
[----:B------:R-:W-:Y:S05]  /*0a40*/  BSYNC.RECONVERGENT B2 ;  /* 0x0000000000027941 */ /* 0x000fea0003800200 */
.L_x_593:
[C---:B------:R-:W-:Y:S02]  /*0a50*/  VIADD R9, R10.reuse, 0x200 ;  /* 0x000002000a097836 */ /* 0x040fe40000000000 */
[----:B------:R-:W-:-:S03]  /*0a60*/  VIADD R10, R10, 0x400 ;  /* 0x000004000a0a7836 */ /* 0x000fc60000000000 */
[----:B------:R-:W-:-:S13]  /*0a70*/  ISETP.GE.AND P0, PT, R9, UR5, PT ;  /* 0x0000000509007c0c */ /* 0x000fda000bf06270 */
[----:B------:R-:W-:Y:S05]  /*0a80*/  @!P0 BRA `(.L_x_595) ;  /* 0xfffffff800908947 */ /* 0x000fea000383ffff */
.L_x_581:
[----:B------:R-:W-:Y:S05]  /*0a90*/  BSYNC.RECONVERGENT B1 ;  /* 0x0000000000017941 */ /* 0x000fea0003800200 */
.L_x_580:
        /* <DEDUP_REMOVED lines=31> */
.L_x_598:
[----:B------:R-:W-:Y:S05]  /*0c90*/  BSYNC.RECONVERGENT B1 ;  /* 0x0000000000017941 */ /* 0x000fea0003800200 */
.L_x_597:
        /* <DEDUP_REMOVED lines=27> */
.L_x_600:
[----:B------:R-:W-:Y:S05]  /*0e50*/  BSYNC.RECONVERGENT B1 ;  /* 0x0000000000017941 */ /* 0x000fea0003800200 */
.L_x_599:
        /* <DEDUP_REMOVED lines=24> */
.L_x_602:
[----:B------:R-:W-:Y:S05]  /*0fe0*/  BSYNC.RECONVERGENT B1 ;  /* 0x0000000000017941 */ /* 0x000fea0003800200 */
.L_x_601:
        /* <DEDUP_REMOVED lines=24> */
.L_x_604:
[----:B------:R-:W-:Y:S05]  /*1170*/  BSYNC.RECONVERGENT B1 ;  /* 0x0000000000017941 */ /* 0x000fea0003800200 */
.L_x_603:
        /* <DEDUP_REMOVED lines=24> */
.L_x_606:
[----:B------:R-:W-:Y:S05]  /*1300*/  BSYNC.RECONVERGENT B1 ;  /* 0x0000000000017941 */ /* 0x000fea0003800200 */
.L_x_605:
        /* <DEDUP_REMOVED lines=12> */
.L_x_608:
[----:B------:R-:W-:Y:S05]  /*13d0*/  BSYNC.RECONVERGENT B1 ;  /* 0x0000000000017941 */ /* 0x000fea0003800200 */
.L_x_607:
        /* <DEDUP_REMOVED lines=27> */
.L_x_611:
[----:B------:R-:W-:Y:S05]  /*1590*/  BSYNC.RECONVERGENT B1 ;  /* 0x0000000000017941 */ /* 0x000fea0003800200 */
.L_x_610:
        /* <DEDUP_REMOVED lines=27> */
.L_x_613:
[----:B------:R-:W-:Y:S05]  /*1750*/  BSYNC.RECONVERGENT B1 ;  /* 0x0000000000017941 */ /* 0x000fea0003800200 */
.L_x_612:
        /* <DEDUP_REMOVED lines=17> */
.L_x_615:
[----:B------:R-:W-:Y:S05]  /*1870*/  BSYNC.RECONVERGENT B1 ;  /* 0x0000000000017941 */ /* 0x000fea0003800200 */
.L_x_614:
        /* <DEDUP_REMOVED lines=17> */
.L_x_617:
[----:B------:R-:W-:Y:S05]  /*1990*/  BSYNC.RECONVERGENT B1 ;  /* 0x0000000000017941 */ /* 0x000fea0003800200 */
.L_x_616:
        /* <DEDUP_REMOVED lines=17> */
.L_x_619:
[----:B------:R-:W-:Y:S05]  /*1ab0*/  BSYNC.RECONVERGENT B1 ;  /* 0x0000000000017941 */ /* 0x000fea0003800200 */
.L_x_618:
        /* <DEDUP_REMOVED lines=17> */
.L_x_621:
[----:B------:R-:W-:Y:S05]  /*1bd0*/  BSYNC.RECONVERGENT B1 ;  /* 0x0000000000017941 */ /* 0x000fea0003800200 */
.L_x_620:
        /* <DEDUP_REMOVED lines=18> */
.L_x_596:
        /* <DEDUP_REMOVED lines=40> */
.L_x_623:
[----:B------:R-:W-:Y:S05]  /*1f80*/  BSYNC.RECONVERGENT B1 ;  /* 0x0000000000017941 */ /* 0x000fea0003800200 */
.L_x_622:
        /* <DEDUP_REMOVED lines=25> */
.L_x_625:
[----:B------:R-:W-:Y:S05]  /*2120*/  BSYNC.RECONVERGENT B1 ;  /* 0x0000000000017941 */ /* 0x000fea0003800200 */
.L_x_624:
        /* <DEDUP_REMOVED lines=24> */
.L_x_627:
[----:B------:R-:W-:Y:S05]  /*22b0*/  BSYNC.RECONVERGENT B1 ;  /* 0x0000000000017941 */ /* 0x000fea0003800200 */
.L_x_626:
        /* <DEDUP_REMOVED lines=24> */
.L_x_629:
[----:B------:R-:W-:Y:S05]  /*2440*/  BSYNC.RECONVERGENT B1 ;  /* 0x0000000000017941 */ /* 0x000fea0003800200 */
.L_x_628:
        /* <DEDUP_REMOVED lines=24> */
.L_x_631:
[----:B------:R-:W-:Y:S05]  /*25d0*/  BSYNC.RECONVERGENT B1 ;  /* 0x0000000000017941 */ /* 0x000fea0003800200 */
.L_x_630:
        /* <DEDUP_REMOVED lines=12> */
.L_x_633:
[----:B------:R-:W-:Y:S05]  /*26a0*/  BSYNC.RECONVERGENT B1 ;  /* 0x0000000000017941 */ /* 0x000fea0003800200 */
.L_x_632:
        /* <DEDUP_REMOVED lines=30> */
.L_x_635:
[----:B------:R-:W-:Y:S05]  /*2890*/  BSYNC.RECONVERGENT B1 ;  /* 0x0000000000017941 */ /* 0x000fea0003800200 */
.L_x_634:
        /* <DEDUP_REMOVED lines=27> */
.L_x_637:
[----:B------:R-:W-:Y:S05]  /*2a50*/  BSYNC.RECONVERGENT B1 ;  /* 0x0000000000017941 */ /* 0x000fea0003800200 */
.L_x_636:
        /* <DEDUP_REMOVED lines=27> */
.L_x_639:
[----:B------:R-:W-:Y:S05]  /*2c10*/  BSYNC.RECONVERGENT B1 ;  /* 0x0000000000017941 */ /* 0x000fea0003800200 */
.L_x_638:
        /* <DEDUP_REMOVED lines=27> */
.L_x_641:
[----:B------:R-:W-:Y:S05]  /*2dd0*/  BSYNC.RECONVERGENT B1 ;  /* 0x0000000000017941 */ /* 0x000fea0003800200 */
.L_x_640:
        /* <DEDUP_REMOVED lines=27> */
.L_x_643:
[----:B------:R-:W-:Y:S05]  /*2f90*/  BSYNC.RECONVERGENT B1 ;  /* 0x0000000000017941 */ /* 0x000fea0003800200 */
.L_x_642:
        /* <DEDUP_REMOVED lines=27> */
.L_x_645:
[----:B------:R-:W-:Y:S05]  /*3150*/  BSYNC.RECONVERGENT B1 ;  /* 0x0000000000017941 */ /* 0x000fea0003800200 */
.L_x_644:
        /* <DEDUP_REMOVED lines=28> */
.L_x_577:
        /* <DEDUP_REMOVED lines=11> */
[----:B---3--:R-:W-:-:S04]  /*33d0*/  FSETP.GEU.AND P0, PT, |R4|, |R5|, PT ;  /* 0x400000050400720b */ /* 0x008fc80003f0e200 */
[----:B------:R-:W-:-:S04]  /*33e0*/  FSEL R5, R4, R5, P0 ;  /* 0x0000000504057208 */ /* 0x000fc80000000000 */
[----:B----4-:R-:W-:-:S04]  /*33f0*/  FSETP.GEU.AND P2, PT, |R5|, |R6|, PT ;  /* 0x400000060500720b */ /* 0x010fc80003f4e200 */
[----:B------:R-:W-:Y:S01]  /*3400*/  FSEL R6, R5, R6, P2 ;  /* 0x0000000605067208 */ /* 0x000fe20001000000 */
[----:B------:R-:W-:-:S03]  /*3410*/  VIADD R5, R0, 0x200 ;  /* 0x0000020000057836 */ /* 0x000fc60000000000 */
[----:B-----5:R-:W-:-:S04]  /*3420*/  FSETP.GEU.AND P3, PT, |R6|, |R7|, PT ;  /* 0x400000070600720b */ /* 0x020fc80003f6e200 */
[----:B------:R-:W-:Y:S02]  /*3430*/  FSEL R7, R6, R7, P3 ;  /* 0x0000000706077208 */ /* 0x000fe40001800000 */
[C---:B------:R-:W-:Y:S02]  /*3440*/  @P2 SEL R5, R0.reuse, R9, P0 ;  /* 0x0000000900052207 */ /* 0x040fe40000000000 */
[----:B--2---:R-:W-:Y:S02]  /*3450*/  FSETP.GEU.AND P1, PT, |R7|, |R8|, PT ;  /* 0x400000080700720b */ /* 0x004fe40003f2e200 */
[----:B------:R-:W-:-:S03]  /*3460*/  LOP3.LUT R6, R0, 0x400, RZ, 0xfc, !PT ;  /* 0x0000040000067812 */ /* 0x000fc600078efcff */
[----:B------:R-:W-:-:S08]  /*3470*/  @!P3 VIADD R5, R0, 0x300 ;  /* 0x000003000005b836 */ /* 0x000fd00000000000 */
[C---:B------:R-:W-:Y:S02]  /*3480*/  @P1 ISETP.GE.U32.AND P0, PT, R5.reuse, R6, PT ;  /* 0x000000060500120c */ /* 0x040fe40003f06070 */
[----:B------:R-:W-:Y:S02]  /*3490*/  IADD3 R6, P2, PT, R6, UR6, RZ ;  /* 0x0000000606067c10 */ /* 0x000fe4000ff5e0ff */
[----:B------:R-:W-:Y:S02]  /*34a0*/  @P1 IADD3 R5, P3, PT, R5, UR6, RZ ;  /* 0x0000000605051c10 */ /* 0x000fe4000ff7e0ff */
[----:B------:R-:W-:Y:S01]  /*34b0*/  @P1 ISETP.GE.U32.AND.EX P0, PT, RZ, RZ, PT, P0 ;  /* 0x000000ffff00120c */ /* 0x000fe20003f06100 */
[----:B------:R-:W-:Y:S02]  /*34c0*/  IMAD.X R9, RZ, RZ, UR7, P2 ;  /* 0x00000007ff097e24 */ /* 0x000fe400090e06ff */
[----:B------:R-:W-:Y:S01]  /*34d0*/  @P1 IMAD.X R4, RZ, RZ, UR7, P3 ;  /* 0x00000007ff041e24 */ /* 0x000fe200098e06ff */
[----:B------:R-:W-:-:S04]  /*34e0*/  @P1 FSETP.LT.OR P0, PT, |R8|, |R7|, !P0 ;  /* 0x400000070800120b */ /* 0x000fc80004701600 */
[----:B------:R-:W-:Y:S01]  /*34f0*/  @P1 SEL R6, R5, R6, P0 ;  /* 0x0000000605061207 */ /* 0x000fe20000000000 */
[----:B------:R-:W-:Y:S01]  /*3500*/  IMAD.MOV.U32 R5, RZ, RZ, 0x500 ;  /* 0x00000500ff057424 */ /* 0x000fe200078e00ff */
[----:B------:R-:W-:Y:S02]  /*3510*/  @P1 FSEL R8, R7, R8, P0 ;  /* 0x0000000807081208 */ /* 0x000fe40000000000 */
[----:B------:R-:W-:Y:S01]  /*3520*/  @P1 SEL R9, R4, R9, P0 ;  /* 0x0000000904091207 */ /* 0x000fe20000000000 */
[----:B------:R-:W-:Y:S06]  /*3530*/  BRA.U !UP0, `(.L_x_646) ;  /* 0x0000000508047547 */ /* 0x000fec000b800000 */
[----:B------:R-:W-:Y:S01]  /*3540*/  IMAD.MOV.U32 R10, RZ, RZ, R8 ;  /* 0x000000ffff0a7224 */ /* 0x000fe200078e0008 */
[----:B------:R-:W0:Y:S01]  /*3550*/  LDCU UR4, c[0x0][0x398] ;  /* 0x00007300ff0477ac */ /* 0x000e220008000800 */
[----:B------:R-:W-:Y:S02]  /*3560*/  IMAD.MOV.U32 R21, RZ, RZ, R6 ;  /* 0x000000ffff157224 */ /* 0x000fe400078e0006 */
[----:B------:R-:W-:Y:S01]  /*3570*/  IMAD.MOV.U32 R20, RZ, RZ, R9 ;  /* 0x000000ffff147224 */ /* 0x000fe200078e0009 */
[----:B------:R-:W1:Y:S01]  /*3580*/  LDCU.64 UR6, c[0x0][0x388] ;  /* 0x00007100ff0677ac */ /* 0x000e620008000a00 */
[----:B------:R-:W-:-:S07]  /*3590*/  IMAD.MOV.U32 R7, RZ, RZ, 0x500 ;  /* 0x00000500ff077424 */ /* 0x000fce00078e00ff */
.L_x_647:
[----:B------:R-:W-:-:S05]  /*35a0*/  IMAD.WIDE.U32 R4, R7, 0x4, R2 ;  /* 0x0000000407047825 */ /* 0x000fca00078e0002 */
[----:B------:R-:W2:Y:S04]  /*35b0*/  LDG.E R11, desc[UR8][R4.64] ;  /* 0x00000008040b7981 */ /* 0x000ea8000c1e1900 */
[----:B------:R-:W3:Y:S04]  /*35c0*/  LDG.E R12, desc[UR8][R4.64+0x400] ;  /* 0x00040008040c7981 */ /* 0x000ee8000c1e1900 */
[----:B------:R-:W4:Y:S04]  /*35d0*/  LDG.E R13, desc[UR8][R4.64+0x800] ;  /* 0x00080008040d7981 */ /* 0x000f28000c1e1900 */
[----:B------:R-:W5:Y:S04]  /*35e0*/  LDG.E R14, desc[UR8][R4.64+0xc00] ;  /* 0x000c0008040e7981 */ /* 0x000f68000c1e1900 */
[----:B------:R0:W5:Y:S01]  /*35f0*/  LDG.E R8, desc[UR8][R4.64+0x1000] ;  /* 0x0010000804087981 */ /* 0x000162000c1e1900 */
[----:B-1----:R-:W-:-:S04]  /*3600*/  IADD3 R18, P0, P1, R0, UR6, R7 ;  /* 0x0000000600127c10 */ /* 0x002fc8000f91e007 */
[----:B------:R-:W-:Y:S02]  /*3610*/  IADD3.X R19, PT, PT, RZ, UR7, RZ, P0, P1 ;  /* 0x00000007ff137c10 */ /* 0x000fe400087e24ff */
[C---:B------:R-:W-:Y:S02]  /*3620*/  IADD3 R17, P3, PT, R18.reuse, 0x100, RZ ;  /* 0x0000010012117810 */ /* 0x040fe40007f7e0ff */
[C---:B------:R-:W-:Y:S02]  /*3630*/  IADD3 R15, P5, PT, R18.reuse, 0x300, RZ ;  /* 0x00000300120f7810 */ /* 0x040fe40007fbe0ff */
[----:B------:R-:W-:Y:S01]  /*3640*/  IADD3 R6, P6, PT, R18, 0x400, RZ ;  /* 0x0000040012067810 */ /* 0x000fe20007fde0ff */
[--C-:B------:R-:W-:Y:S02]  /*3650*/  IMAD.X R16, RZ, RZ, R19.reuse, P3 ;  /* 0x000000ffff107224 */ /* 0x100fe400018e0613 */
[--C-:B0-----:R-:W-:Y:S02]  /*3660*/  IMAD.X R4, RZ, RZ, R19.reuse, P5 ;  /* 0x000000ffff047224 */ /* 0x101fe400028e0613 */
        /* <DEDUP_REMOVED lines=23> */
[----:B-----5:R-:W-:Y:S02]  /*37e0*/  FSETP.GEU.AND P1, PT, |R13|, |R14|, PT ;  /* 0x4000000e0d00720b */ /* 0x020fe40003f2e200 */
[----:B------:R-:W-:-:S11]  /*37f0*/  @P2 SEL R5, R16, R5, P0 ;  /* 0x0000000510052207 */ /* 0x000fd60000000000 */
[----:B------:R-:W-:-:S04]  /*3800*/  @P1 ISETP.GE.U32.AND P0, PT, R10, R15, PT ;  /* 0x0000000f0a00120c */ /* 0x000fc80003f06070 */
[----:B------:R-:W-:-:S04]  /*3810*/  @P1 ISETP.GE.AND.EX P0, PT, R5, R4, PT, P0 ;  /* 0x000000040500120c */ /* 0x000fc80003f06300 */
[----:B------:R-:W-:-:S04]  /*3820*/  @P1 FSETP.LT.OR P0, PT, |R14|, |R13|, !P0 ;  /* 0x4000000d0e00120b */ /* 0x000fc80004701600 */
[----:B------:R-:W-:Y:S02]  /*3830*/  @P1 FSEL R14, R13, R14, P0 ;  /* 0x0000000e0d0e1208 */ /* 0x000fe40000000000 */
[----:B------:R-:W-:Y:S01]  /*3840*/  @P1 SEL R15, R10, R15, P0 ;  /* 0x0000000f0a0f1207 */ /* 0x000fe20000000000 */
[----:B------:R-:W-:Y:S01]  /*3850*/  VIADD R10, R7, 0xa00 ;  /* 0x00000a00070a7836 */ /* 0x000fe20000000000 */
[----:B------:R-:W-:Y:S02]  /*3860*/  FSETP.GEU.AND P2, PT, |R14|, |R8|, PT ;  /* 0x400000080e00720b */ /* 0x000fe40003f4e200 */
[----:B------:R-:W-:Y:S01]  /*3870*/  @P1 SEL R4, R5, R4, P0 ;  /* 0x0000000405041207 */ /* 0x000fe20000000000 */
[----:B------:R-:W-:Y:S01]  /*3880*/  VIADD R5, R7, 0x500 ;  /* 0x0000050007057836 */ /* 0x000fe20000000000 */
[----:B------:R-:W-:-:S03]  /*3890*/  ISETP.GT.AND P1, PT, R10, UR4, PT ;  /* 0x000000040a007c0c */ /* 0x000fc6000bf24270 */
[----:B------:R-:W-:-:S06]  /*38a0*/  IMAD.MOV.U32 R7, RZ, RZ, R5 ;  /* 0x000000ffff077224 */ /* 0x000fcc00078e0005 */
        /* <DEDUP_REMOVED lines=10> */
.L_x_646:
        /* <DEDUP_REMOVED lines=14> */
[----:B------:R-:W-:Y:S01]  /*3a30*/  IMAD.IADD R11, R0, 0x1, R5 ;  /* 0x00000001000b7824 */ /* 0x000fe200078e0205 */
[----:B------:R-:W-:-:S04]  /*3a40*/  LEA.HI R4, R13, 0x1, RZ, 0x18 ;  /* 0x000000010d047811 */ /* 0x000fc800078fc0ff */
[----:B------:R-:W-:Y:S01]  /*3a50*/  LOP3.LUT R10, R4, 0x3, RZ, 0xc0, !PT ;  /* 0x00000003040a7812 */ /* 0x000fe200078ec0ff */
[----:B------:R-:W-:-:S04]  /*3a60*/  IMAD.MOV.U32 R4, RZ, RZ, R0 ;  /* 0x000000ffff047224 */ /* 0x000fc800078e0000 */
[----:B------:R-:W-:Y:S02]  /*3a70*/  IMAD.MOV R10, RZ, RZ, -R10 ;  /* 0x000000ffff0a7224 */ /* 0x000fe400078e0a0a */
[C---:B0-----:R-:W-:Y:S01]  /*3a80*/  IMAD.WIDE.U32 R2, R11.reuse, 0x4, R2 ;  /* 0x000000040b027825 */ /* 0x041fe200078e0002 */
[----:B------:R-:W-:-:S05]  /*3a90*/  IADD3 R11, P0, PT, R11, UR6, RZ ;  /* 0x000000060b0b7c10 */ /* 0x000fca000ff1e0ff */
[----:B------:R-:W-:-:S08]  /*3aa0*/  IMAD.X R12, RZ, RZ, UR7, P0 ;  /* 0x00000007ff0c7e24 */ /* 0x000fd000080e06ff */
.L_x_654:
[----:B------:R0:W2:Y:S01]  /*3ab0*/  LDG.E R17, desc[UR8][R2.64] ;  /* 0x0000000802117981 */ /* 0x0000a2000c1e1900 */
[----:B------:R-:W-:Y:S01]  /*3ac0*/  VIADD R10, R10, 0x1 ;  /* 0x000000010a0a7836 */ /* 0x000fe20000000000 */
[----:B------:R-:W-:Y:S01]  /*3ad0*/  BSSY.RECONVERGENT B3, `(.L_x_652) ;  /* 0x0000016000037945 */ /* 0x000fe20003800200 */
[----:B------:R-:W-:Y:S02]  /*3ae0*/  IMAD.MOV.U32 R14, RZ, RZ, R6 ;  /* 0x000000ffff0e7224 */ /* 0x000fe400078e0006 */
[----:B------:R-:W-:Y:S01]  /*3af0*/  IMAD.MOV.U32 R15, RZ, RZ, R9 ;  /* 0x000000ffff0f7224 */ /* 0x000fe200078e0009 */
[----:B------:R-:W-:Y:S01]  /*3b00*/  ISETP.NE.AND P2, PT, R10, RZ, PT ;  /* 0x000000ff0a00720c */ /* 0x000fe20003f45270 */
[----:B------:R-:W-:Y:S02]  /*3b10*/  IMAD.MOV.U32 R16, RZ, RZ, R8 ;  /* 0x000000ffff107224 */ /* 0x000fe400078e0008 */
        /* <DEDUP_REMOVED lines=17> */
.L_x_653:
[----:B------:R-:W-:Y:S05]  /*3c30*/  BSYNC.RECONVERGENT B3 ;  /* 0x0000000000037941 */ /* 0x000fea0003800200 */
.L_x_652:
[----:B------:R-:W-:Y:S01]  /*3c40*/  IADD3 R11, P0, PT, R11, 0x100, RZ ;  /* 0x000001000b0b7810 */ /* 0x000fe20007f1e0ff */
[----:B------:R-:W-:Y:S02]  /*3c50*/  VIADD R4, R4, 0x100 ;  /* 0x0000010004047836 */ /* 0x000fe40000000000 */
[----:B------:R-:W-:Y:S02]  /*3c60*/  IMAD.X R3, RZ, RZ, R3, P3 ;  /* 0x000000ffff037224 */ /* 0x000fe400018e0603 */
[----:B------:R-:W-:Y:S01]  /*3c70*/  IMAD.X R12, RZ, RZ, R12, P0 ;  /* 0x000000ffff0c7224 */ /* 0x000fe200000e060c */
[----:B------:R-:W-:Y:S07]  /*3c80*/  @P2 BRA `(.L_x_654) ;  /* 0xfffffffc00882947 */ /* 0x000fee000383ffff */
.L_x_651:
[----:B------:R-:W-:Y:S05]  /*3c90*/  BSYNC.RECONVERGENT B2 ;  /* 0x0000000000027941 */ /* 0x000fea0003800200 */
.L_x_650:
[----:B------:R-:W-:-:S13]  /*3ca0*/  ISETP.GE.U32.AND P0, PT, R13, 0x300, PT ;  /* 0x000003000d00780c */ /* 0x000fda0003f06070 */
[----:B------:R-:W-:Y:S05]  /*3cb0*/  @!P0 BRA `(.L_x_649) ;  /* 0x0000000400bc8947 */ /* 0x000fea0003800000 */
[----:B------:R-:W0:Y:S01]  /*3cc0*/  LDCU.128 UR12, c[0x0][0x380] ;  /* 0x00007000ff0c77ac */ /* 0x000e220008000c00 */
[----:B------:R-:W1:Y:S01]  /*3cd0*/  LDC.64 R14, c[0x0][0x380] ;  /* 0x0000e000ff0e7b82 */ /* 0x000e620000000a00 */
[C---:B------:R-:W-:Y:S01]  /*3ce0*/  IADD3 R12, P1, PT, R4.reuse, R5, RZ ;  /* 0x00000005040c7210 */ /* 0x040fe20007f3e0ff */
[C---:B------:R-:W-:Y:S02]  /*3cf0*/  IMAD.IADD R10, R4.reuse, 0x1, R5 ;  /* 0x00000001040a7824 */ /* 0x040fe400078e0205 */
[----:B------:R-:W-:Y:S02]  /*3d00*/  VIADD R13, R4, 0x200 ;  /* 0x00000200040d7836 */ /* 0x000fe40000000000 */
[----:B------:R-:W-:Y:S02]  /*3d10*/  IMAD.X R5, RZ, RZ, RZ, P1 ;  /* 0x000000ffff057224 */ /* 0x000fe400008e06ff */
[----:B------:R-:W2:Y:S01]  /*3d20*/  LDC.64 R2, c[0x0][0x388] ;  /* 0x0000e200ff027b82 */ /* 0x000ea20000000a00 */
[----:B0-----:R-:W-:-:S02]  /*3d30*/  LEA R17, P2, R12, UR12, 0x2 ;  /* 0x0000000c0c117c11 */ /* 0x001fc4000f8410ff */
[----:B------:R-:W-:Y:S02]  /*3d40*/  IADD3 R11, P0, PT, R10, UR14, RZ ;  /* 0x0000000e0a0b7c10 */ /* 0x000fe4000ff1e0ff */
[----:B------:R-:W-:Y:S02]  /*3d50*/  IADD3 R17, P1, PT, R17, 0xc00, RZ ;  /* 0x00000c0011117810 */ /* 0x000fe40007f3e0ff */
[----:B------:R-:W-:Y:S01]  /*3d60*/  LEA.HI.X R5, R12, UR13, R5, 0x2, P2 ;  /* 0x0000000d0c057c11 */ /* 0x000fe200090f1405 */
[----:B-1----:R-:W-:-:S04]  /*3d70*/  IMAD.WIDE.U32 R14, R10, 0x4, R14 ;  /* 0x000000040a0e7825 */ /* 0x002fc800078e000e */
[----:B------:R-:W-:Y:S02]  /*3d80*/  IMAD.X R12, RZ, RZ, UR15, P0 ;  /* 0x0000000fff0c7e24 */ /* 0x000fe400080e06ff */
[----:B------:R-:W-:-:S07]  /*3d90*/  IMAD.X R5, RZ, RZ, R5, P1 ;  /* 0x000000ffff057224 */ /* 0x000fce00008e0605 */
.L_x_663:
[----:B------:R-:W3:Y:S01]  /*3da0*/  LDG.E R23, desc[UR8][R14.64] ;  /* 0x000000080e177981 */ /* 0x000ee2000c1e1900 */
[----:B------:R-:W-:-:S05]  /*3db0*/  IMAD.MOV.U32 R4, RZ, RZ, R17 ;  /* 0x000000ffff047224 */ /* 0x000fca00078e0011 */
[----:B------:R0:W5:Y:S04]  /*3dc0*/  LDG.E R25, desc[UR8][R4.64+-0x800] ;  /* 0xfff8000804197981 */ /* 0x000168000c1e1900 */
[----:B------:R0:W5:Y:S04]  /*3dd0*/  LDG.E R16, desc[UR8][R4.64+-0x400] ;  /* 0xfffc000804107981 */ /* 0x000168000c1e1900 */
[----:B------:R0:W5:Y:S01]  /*3de0*/  LDG.E R17, desc[UR8][R4.64] ;  /* 0x0000000804117981 */ /* 0x000162000c1e1900 */
[----:B------:R-:W-:Y:S01]  /*3df0*/  BSSY.RECONVERGENT B2, `(.L_x_655) ;  /* 0x0000012000027945 */ /* 0x000fe20003800200 */
[----:B------:R-:W-:-:S02]  /*3e00*/  IMAD.MOV.U32 R20, RZ, RZ, R11 ;  /* 0x000000ffff147224 */ /* 0x000fc400078e000b */
[----:B------:R-:W-:Y:S02]  /*3e10*/  IMAD.MOV.U32 R21, RZ, RZ, R12 ;  /* 0x000000ffff157224 */ /* 0x000fe400078e000c */
[----:B------:R-:W-:Y:S01]  /*3e20*/  VIADD R19, R10, 0x100 ;  /* 0x000001000a137836 */ /* 0x000fe20000000000 */
[----:B---3--:R-:W-:Y:S01]  /*3e30*/  FSETP.GEU.AND P0, PT, |R8|, |R23|, PT ;  /* 0x400000170800720b */ /* 0x008fe20003f0e200 */
        /* <DEDUP_REMOVED lines=13> */
.L_x_656:
[----:B------:R-:W-:Y:S05]  /*3f10*/  BSYNC.RECONVERGENT B2 ;  /* 0x0000000000027941 */ /* 0x000fea0003800200 */
.L_x_655:
[----:B-----5:R-:W-:Y:S01]  /*3f20*/  FSETP.GEU.AND P0, PT, |R18|, |R25|, PT ;  /* 0x400000191200720b */ /* 0x020fe20003f0e200 */
[----:B------:R-:W-:Y:S01]  /*3f30*/  BSSY.RECONVERGENT B2, `(.L_x_657) ;  /* 0x0000013000027945 */ /* 0x000fe20003800200 */
[----:B--2---:R-:W-:Y:S01]  /*3f40*/  IADD3 R23, P1, PT, R19, R2, RZ ;  /* 0x0000000213177210 */ /* 0x004fe20007f3e0ff */
[----:B------:R-:W-:Y:S02]  /*3f50*/  VIADD R19, R10, 0x200 ;  /* 0x000002000a137836 */ /* 0x000fe40000000000 */
[----:B------:R-:W-:Y:S02]  /*3f60*/  IMAD.MOV.U32 R9, RZ, RZ, R25 ;  /* 0x000000ffff097224 */ /* 0x000fe400078e0019 */
[----:B------:R-:W-:Y:S02]  /*3f70*/  IMAD.X R22, RZ, RZ, R3, P1 ;  /* 0x000000ffff167224 */ /* 0x000fe400008e0603 */
[----:B------:R-:W-:Y:S02]  /*3f80*/  IMAD.MOV.U32 R8, RZ, RZ, R23 ;  /* 0x000000ffff087224 */ /* 0x000fe400078e0017 */
[----:B------:R-:W-:-:S02]  /*3f90*/  IMAD.MOV.U32 R6, RZ, RZ, R22 ;  /* 0x000000ffff067224 */ /* 0x000fc400078e0016 */
        /* <DEDUP_REMOVED lines=12> */
.L_x_658:
[----:B------:R-:W-:Y:S05]  /*4060*/  BSYNC.RECONVERGENT B2 ;  /* 0x0000000000027941 */ /* 0x000fea0003800200 */
.L_x_657:
[----:B------:R-:W-:Y:S01]  /*4070*/  FSETP.GEU.AND P0, PT, |R9|, |R16|, PT ;  /* 0x400000100900720b */ /* 0x000fe20003f0e200 */
[----:B------:R-:W-:Y:S01]  /*4080*/  VIADD R21, R10, 0x300 ;  /* 0x000003000a157836 */ /* 0x000fe20000000000 */
[-C--:B------:R-:W-:Y:S01]  /*4090*/  IADD3 R23, P1, PT, R19, R2.reuse, RZ ;  /* 0x0000000213177210 */ /* 0x080fe20007f3e0ff */
[----:B------:R-:W-:Y:S01]  /*40a0*/  BSSY.RECONVERGENT B2, `(.L_x_659) ;  /* 0x0000012000027945 */ /* 0x000fe20003800200 */
[----:B------:R-:W-:Y:S02]  /*40b0*/  IMAD.MOV.U32 R18, RZ, RZ, R16 ;  /* 0x000000ffff127224 */ /* 0x000fe400078e0010 */
[----:B------:R-:W-:Y:S01]  /*40c0*/  IADD3 R22, P2, PT, R21, R2, RZ ;  /* 0x0000000215167210 */ /* 0x000fe20007f5e0ff */
[----:B------:R-:W-:Y:S02]  /*40d0*/  IMAD.X R21, RZ, RZ, R3, P1 ;  /* 0x000000ffff157224 */ /* 0x000fe400008e0603 */
[----:B------:R-:W-:Y:S02]  /*40e0*/  IMAD.MOV.U32 R19, RZ, RZ, R23 ;  /* 0x000000ffff137224 */ /* 0x000fe400078e0017 */
[----:B------:R-:W-:-:S02]  /*40f0*/  IMAD.MOV.U32 R20, RZ, RZ, R21 ;  /* 0x000000ffff147224 */ /* 0x000fc400078e0015 */
        /* <DEDUP_REMOVED lines=12> */
.L_x_660:
[----:B------:R-:W-:Y:S05]  /*41c0*/  BSYNC.RECONVERGENT B2 ;  /* 0x0000000000027941 */ /* 0x000fea0003800200 */
.L_x_659:
[----:B------:R-:W-:Y:S01]  /*41d0*/  FSETP.GEU.AND P0, PT, |R18|, |R17|, PT ;  /* 0x400000111200720b */ /* 0x000fe20003f0e200 */
[----:B------:R-:W-:Y:S01]  /*41e0*/  IMAD.X R21, RZ, RZ, R3, P2 ;  /* 0x000000ffff157224 */ /* 0x000fe200010e0603 */
[----:B------:R-:W-:Y:S01]  /*41f0*/  BSSY.RECONVERGENT B2, `(.L_x_661) ;  /* 0x0000010000027945 */ /* 0x000fe20003800200 */
        /* <DEDUP_REMOVED lines=15> */
.L_x_662:
[----:B------:R-:W-:Y:S05]  /*42f0*/  BSYNC.RECONVERGENT B2 ;  /* 0x0000000000027941 */ /* 0x000fea0003800200 */
.L_x_661:
[C---:B------:R-:W-:Y:S01]  /*4300*/  VIADD R16, R13.reuse, 0x200 ;  /* 0x000002000d107836 */ /* 0x040fe20000000000 */
[----:B------:R-:W-:Y:S01]  /*4310*/  IADD3 R17, P2, PT, R4, 0x1000, RZ ;  /* 0x0000100004117810 */ /* 0x000fe20007f5e0ff */
[----:B------:R-:W-:Y:S01]  /*4320*/  VIADD R13, R13, 0x400 ;  /* 0x000004000d0d7836 */ /* 0x000fe20000000000 */
[----:B------:R-:W-:Y:S01]  /*4330*/  IADD3 R11, P1, PT, R11, 0x400, RZ ;  /* 0x000004000b0b7810 */ /* 0x000fe20007f3e0ff */
[----:B------:R-:W-:Y:S01]  /*4340*/  VIADD R10, R10, 0x400 ;  /* 0x000004000a0a7836 */ /* 0x000fe20000000000 */
[----:B------:R-:W-:Y:S01]  /*4350*/  ISETP.GE.AND P0, PT, R16, R7, PT ;  /* 0x000000071000720c */ /* 0x000fe20003f06270 */
[----:B------:R-:W-:Y:S01]  /*4360*/  IMAD.X R5, RZ, RZ, R5, P2 ;  /* 0x000000ffff057224 */ /* 0x000fe200010e0605 */
[----:B------:R-:W-:Y:S01]  /*4370*/  IADD3 R14, P2, PT, R14, 0x1000, RZ ;  /* 0x000010000e0e7810 */ /* 0x000fe20007f5e0ff */
[----:B------:R-:W-:-:S04]  /*4380*/  IMAD.X R12, RZ, RZ, R12, P1 ;  /* 0x000000ffff0c7224 */ /* 0x000fc800008e060c */
[----:B------:R-:W-:-:S06]  /*4390*/  IMAD.X R15, RZ, RZ, R15, P2 ;  /* 0x000000ffff0f7224 */ /* 0x000fcc00010e060f */
[----:B------:R-:W-:Y:S05]  /*43a0*/  @!P0 BRA `(.L_x_663) ;  /* 0xfffffff8007c8947 */ /* 0x000fea000383ffff */
.L_x_649:
[----:B------:R-:W-:Y:S05]  /*43b0*/  BSYNC.RECONVERGENT B1 ;  /* 0x0000000000017941 */ /* 0x000fea0003800200 */
.L_x_648:
        /* <DEDUP_REMOVED lines=31> */
.L_x_665:
[----:B------:R-:W-:Y:S05]  /*45b0*/  BSYNC.RECONVERGENT B1 ;  /* 0x0000000000017941 */ /* 0x000fea0003800200 */
.L_x_664:
        /* <DEDUP_REMOVED lines=24> */
.L_x_667:
[----:B------:R-:W-:Y:S05]  /*4740*/  BSYNC.RECONVERGENT B1 ;  /* 0x0000000000017941 */ /* 0x000fea0003800200 */
.L_x_666:
[----:B------:R4:W3:Y:S01]  /*4750*/  SHFL.DOWN PT, R8, R3, 0x4, 0x1f ;  /* 0x08801f0003087f89 */ /* 0x0008e200000e0000 */
[----:B------:R-:W-:Y:S01]  /*4760*/  BSSY.RECONVERGENT B1, `(.L_x_668) ;  /* 0x0000017000017945 */ /* 0x000fe20003800200 */
[----:B0-----:R-:W-:Y:S02]  /*4770*/  IMAD.MOV.U32 R2, RZ, RZ, R3 ;  /* 0x000000ffff027224 */ /* 0x001fe400078e0003 */
[----:B-1----:R4:W0:Y:S01]  /*4780*/  SHFL.DOWN PT, R9, R4, 0x4, 0x1f ;  /* 0x08801f0004097f89 */ /* 0x00282200000e0000 */
[----:B--2---:R-:W-:Y:S02]  /*4790*/  IMAD.MOV.U32 R6, RZ, RZ, R4 ;  /* 0x000000ffff067224 */ /* 0x004fe400078e0004 */
[----:B------:R-:W-:Y:S01]  /*47a0*/  IMAD.MOV.U32 R7, RZ, RZ, R5 ;  /* 0x000000ffff077224 */ /* 0x000fe200078e0005 */
[----:B------:R4:W1:Y:S01]  /*47b0*/  SHFL.DOWN PT, R10, R5, 0x4, 0x1f ;  /* 0x08801f00050a7f89 */ /* 0x00086200000e0000 */
[----:B------:R-:W-:Y:S05]  /*47c0*/  @P5 BRA `(.L_x_669) ;  /* 0x0000000000405947 */ /* 0x000fea0003800000 */
[----:B---3--:R-:W-:Y:S01]  /*47d0*/  FSETP.GEU.AND P0, PT, |R3|, |R8|, PT ;  /* 0x400000080300720b */ /* 0x008fe20003f0e200 */
        /* <DEDUP_REMOVED lines=15> */
.L_x_669:
[----:B------:R-:W-:Y:S05]  /*48d0*/  BSYNC.RECONVERGENT B1 ;  /* 0x0000000000017941 */ /* 0x000fea0003800200 */
.L_x_668:
        /* <DEDUP_REMOVED lines=24> */
.L_x_671:
[----:B------:R-:W-:Y:S05]  /*4a60*/  BSYNC.RECONVERGENT B1 ;  /* 0x0000000000017941 */ /* 0x000fea0003800200 */
.L_x_670:
[----:B0-----:R0:W0:Y:S01]  /*4a70*/  SHFL.DOWN PT, R2, R3, 0x10, 0x1f ;  /* 0x0a001f0003027f89 */ /* 0x00102200000e0000 */
[----:B------:R-:W-:Y:S01]  /*4a80*/  BSSY.RECONVERGENT B1, `(.L_x_672) ;  /* 0x0000017000017945 */ /* 0x000fe20003800200 */
[----:B----4-:R-:W-:Y:S02]  /*4a90*/  IMAD.MOV.U32 R8, RZ, RZ, R3 ;  /* 0x000000ffff087224 */ /* 0x010fe400078e0003 */
[----:B--2---:R2:W4:Y:S01]  /*4aa0*/  SHFL.DOWN PT, R9, R4, 0x10, 0x1f ;  /* 0x0a001f0004097f89 */ /* 0x00452200000e0000 */
[----:B------:R-:W-:Y:S02]  /*4ab0*/  IMAD.MOV.U32 R7, RZ, RZ, R4 ;  /* 0x000000ffff077224 */ /* 0x000fe400078e0004 */
[----:B------:R-:W-:Y:S01]  /*4ac0*/  IMAD.MOV.U32 R6, RZ, RZ, R5 ;  /* 0x000000ffff067224 */ /* 0x000fe200078e0005 */
[----:B-1----:R2:W1:Y:S01]  /*4ad0*/  SHFL.DOWN PT, R10, R5, 0x10, 0x1f ;  /* 0x0a001f00050a7f89 */ /* 0x00246200000e0000 */
[----:B------:R-:W-:Y:S05]  /*4ae0*/  @P3 BRA `(.L_x_673) ;  /* 0x0000000000403947 */ /* 0x000fea0003800000 */
[----:B0-----:R-:W-:Y:S01]  /*4af0*/  FSETP.GEU.AND P0, PT, |R3|, |R2|, PT ;  /* 0x400000020300720b */ /* 0x001fe20003f0e200 */
[----:B------:R-:W-:Y:S02]  /*4b00*/  IMAD.MOV.U32 R8, RZ, RZ, R2 ;  /* 0x000000ffff087224 */ /* 0x000fe400078e0002 */
[----:B----4-:R-:W-:Y:S02]  /*4b10*/  IMAD.MOV.U32 R7, RZ, RZ, R9 ;  /* 0x000000ffff077224 */ /* 0x010fe400078e0009 */
        /* <DEDUP_REMOVED lines=13> */
.L_x_673:
[----:B------:R-:W-:Y:S05]  /*4bf0*/  BSYNC.RECONVERGENT B1 ;  /* 0x0000000000017941 */ /* 0x000fea0003800200 */
.L_x_672:
        /* <DEDUP_REMOVED lines=12> */
.L_x_675:
[----:B------:R-:W-:Y:S05]  /*4cc0*/  BSYNC.RECONVERGENT B1 ;  /* 0x0000000000017941 */ /* 0x000fea0003800200 */
.L_x_674:
[----:B------:R-:W-:Y:S01]  /*4cd0*/  BAR.SYNC.DEFER_BLOCKING 0x0 ;  /* 0x0000000000007b1d */ /* 0x000fe20000010000 */
[----:B------:R-:W-:-:S13]  /*4ce0*/  ISETP.NE.AND P1, PT, R0, RZ, PT ;  /* 0x000000ff0000720c */ /* 0x000fda0003f25270 */
[----:B------:R-:W-:Y:S05]  /*4cf0*/  @P1 BRA `(.L_x_609) ;  /* 0x0000000800341947 */ /* 0x000fea0003800000 */
[----:B0-----:R-:W0:Y:S01]  /*4d00*/  S2R R3, SR_CgaCtaId ;  /* 0x0000000000037919 */ /* 0x001e220000008800 */
[----:B------:R-:W-:Y:S01]  /*4d10*/  MOV R0, 0x400 ;  /* 0x0000040000007802 */ /* 0x000fe20000000f00 */
[----:B------:R-:W-:Y:S03]  /*4d20*/  BSSY.RECONVERGENT B1, `(.L_x_676) ;  /* 0x0000016000017945 */ /* 0x000fe60003800200 */
[----:B0-----:R-:W-:-:S05]  /*4d30*/  LEA R24, R3, R0, 0x18 ;  /* 0x0000000003187211 */ /* 0x001fca00078ec0ff */
[----:B------:R-:W0:Y:S04]  /*4d40*/  LDS R3, [R24+0x18] ;  /* 0x0000180018037984 */ /* 0x000e280000000800 */
[----:B--2---:R-:W2:Y:S04]  /*4d50*/  LDS.64 R4, [R24+0x20] ;  /* 0x0000200018047984 */ /* 0x004ea80000000a00 */
[----:B------:R0:W1:Y:S04]  /*4d60*/  LDS R18, [R24+0x28] ;  /* 0x0000280018127984 */ /* 0x0000680000000800 */
[----:B------:R0:W1:Y:S02]  /*4d70*/  LDS R16, [R24+0x38] ;  /* 0x0000380018107984 */ /* 0x0000640000000800 */
[----:B0-----:R-:W-:Y:S01]  /*4d80*/  FSETP.GEU.AND P0, PT, |R8|, |R3|, PT ;  /* 0x400000030800720b */ /* 0x001fe20003f0e200 */
[----:B------:R-:W-:-:S02]  /*4d90*/  IMAD.MOV.U32 R19, RZ, RZ, R3 ;  /* 0x000000ffff137224 */ /* 0x000fc400078e0003 */
[----:B--2---:R-:W-:Y:S02]  /*4da0*/  IMAD.MOV.U32 R21, RZ, RZ, R4 ;  /* 0x000000ffff157224 */ /* 0x004fe400078e0004 */
[----:B------:R-:W-:-:S08]  /*4db0*/  IMAD.MOV.U32 R20, RZ, RZ, R5 ;  /* 0x000000ffff147224 */ /* 0x000fd000078e0005 */
[----:B-1----:R-:W-:Y:S05]  /*4dc0*/  @!P0 BRA `(.L_x_677) ;  /* 0x00000000002c8947 */ /* 0x002fea0003800000 */
        /* <DEDUP_REMOVED lines=11> */
.L_x_677:
[----:B------:R-:W-:Y:S05]  /*4e80*/  BSYNC.RECONVERGENT B1 ;  /* 0x0000000000017941 */ /* 0x000fea0003800200 */
.L_x_676:
        /* <DEDUP_REMOVED lines=8> */
[----:B------:R0:W1:Y:S04]  /*4f10*/  LDS.64 R6, [R24+0x40] ;  /* 0x0000400018067984 */ /* 0x0000680000000a00 */
[----:B----4-:R4:W1:Y:S04]  /*4f20*/  LDS.64 R8, [R24+0x50] ;  /* 0x0000500018087984 */ /* 0x0108680000000a00 */
[----:B---3--:R4:W3:Y:S04]  /*4f30*/  LDS.64 R10, [R24+0x60] ;  /* 0x00006000180a7984 */ /* 0x0088e80000000a00 */
        /* <DEDUP_REMOVED lines=16> */
.L_x_679:
[----:B------:R-:W-:Y:S05]  /*5040*/  BSYNC.RECONVERGENT B1 ;  /* 0x0000000000017941 */ /* 0x000fea0003800200 */
.L_x_678:
        /* <DEDUP_REMOVED lines=17> */
.L_x_681:
[----:B------:R-:W-:Y:S05]  /*5160*/  BSYNC.RECONVERGENT B1 ;  /* 0x0000000000017941 */ /* 0x000fea0003800200 */
.L_x_680:
        /* <DEDUP_REMOVED lines=17> */
.L_x_683:
[----:B------:R-:W-:Y:S05]  /*5280*/  BSYNC.RECONVERGENT B1 ;  /* 0x0000000000017941 */ /* 0x000fea0003800200 */
.L_x_682:
[----:B------:R-:W-:Y:S01]  /*5290*/  FSETP.GEU.AND P0, PT, |R6|, |R15|, PT ;  /* 0x4000000f0600720b */ /* 0x000fe20003f0e200 */
[----:B------:R-:W-:Y:S01]  /*52a0*/  BSSY.RECONVERGENT B1, `(.L_x_684) ;  /* 0x0000010000017945 */ /* 0x000fe20003800200 */
[----:B------:R-:W-:Y:S02]  /*52b0*/  IMAD.MOV.U32 R5, RZ, RZ, R15 ;  /* 0x000000ffff057224 */ /* 0x000fe400078e000f */
[----:B---3--:R-:W-:Y:S02]  /*52c0*/  IMAD.MOV.U32 R7, RZ, RZ, R10 ;  /* 0x000000ffff077224 */ /* 0x008fe400078e000a */
        /* <DEDUP_REMOVED lines=13> */
.L_x_685:
[----:B------:R-:W-:Y:S05]  /*53a0*/  BSYNC.RECONVERGENT B1 ;  /* 0x0000000000017941 */ /* 0x000fea0003800200 */
.L_x_684:
        /* <DEDUP_REMOVED lines=17> */
.L_x_687:
[----:B------:R-:W-:Y:S05]  /*54c0*/  BSYNC.RECONVERGENT B1 ;  /* 0x0000000000017941 */ /* 0x000fea0003800200 */
.L_x_686:
        /* <DEDUP_REMOVED lines=16> */
.L_x_609:
[----:B------:R-:W-:Y:S05]  /*55d0*/  BSYNC.RECONVERGENT B0 ;  /* 0x0000000000007941 */ /* 0x000fea0003800200 */
.L_x_576:
[----:B------:R-:W-:Y:S05]  /*55e0*/  @P1 EXIT ;  /* 0x000000000000194d */ /* 0x000fea0003800000 */
[----:B0-234-:R-:W0:Y:S01]  /*55f0*/  LDC.64 R2, c[0x0][0x390] ;  /* 0x0000e400ff027b82 */ /* 0x01de220000000a00 */
[----:B------:R-:W-:-:S04]  /*5600*/  LOP3.LUT R7, R7, R6, RZ, 0x3c, !PT ;  /* 0x0000000607077212 */ /* 0x000fc800078e3cff */
[----:B------:R-:W-:-:S04]  /*5610*/  LOP3.LUT R6, R7, R6, RZ, 0x3c, !PT ;  /* 0x0000000607067212 */ /* 0x000fc800078e3cff */
[----:B------:R-:W-:-:S05]  /*5620*/  LOP3.LUT R7, R7, R6, RZ, 0x3c, !PT ;  /* 0x0000000607077212 */ /* 0x000fca00078e3cff */
[----:B0-----:R-:W-:Y:S04]  /*5630*/  STG.E.64 desc[UR8][R2.64+0x8], R6 ;  /* 0x0000080602007986 */ /* 0x001fe8000c101b08 */
[----:B------:R-:W-:Y:S01]  /*5640*/  STG.E desc[UR8][R2.64], R8 ;  /* 0x0000000802007986 */ /* 0x000fe2000c101908 */
[----:B------:R-:W-:Y:S05]  /*5650*/  EXIT ;  /* 0x000000000000794d */ /* 0x000fea0003800000 */
.L_x_688:
        /* <DEDUP_REMOVED lines=10> */
.L_x_724:


//--------------------- .text._Z20kernel_gaussian_stepPfiiii --------------------------
	.section	.text._Z20kernel_gaussian_stepPfiiii,"ax",@progbits
	.align	128
        .global         _Z20kernel_gaussian_stepPfiiii
        .type           _Z20kernel_gaussian_stepPfiiii,@function
        .size           _Z20kernel_gaussian_stepPfiiii,(.L_x_715 - _Z20kernel_gaussian_stepPfiiii)
        .other          _Z20kernel_gaussian_stepPfiiii,@"STO_CUDA_ENTRY STV_DEFAULT"
_Z20kernel_gaussian_stepPfiiii:
.text._Z20kernel_gaussian_stepPfiiii:
[----:B------:R-:W-:Y:S08]  /*0000*/  LDC R1, c[0x0][0x37c] ;  /* 0x0000df00ff017b82 */ /* 0x000ff00000000800 */
[----:B------:R-:W0:Y:S01]  /*0010*/  LDC R13, c[0x0][0x388] ;  /* 0x0000e200ff0d7b82 */ /* 0x000e220000000800 */
[----:B------:R-:W1:Y:S07]  /*0020*/  LDCU.64 UR8, c[0x0][0x358] ;  /* 0x00006b00ff0877ac */ /* 0x000e6e0008000a00 */
[----:B------:R-:W0:Y:S08]  /*0030*/  LDC.64 R4, c[0x0][0x390] ;  /* 0x0000e400ff047b82 */ /* 0x000e300000000a00 */
[----:B------:R-:W2:Y:S01]  /*0040*/  LDC.64 R14, c[0x0][0x380] ;  /* 0x0000e000ff0e7b82 */ /* 0x000ea20000000a00 */
[----:B0-----:R-:W-:-:S04]  /*0050*/  IMAD R11, R5, R13, R4 ;  /* 0x0000000d050b7224 */ /* 0x001fc800078e0204 */
[----:B--2---:R-:W-:-:S05]  /*0060*/  IMAD.WIDE R10, R11, 0x4, R14 ;  /* 0x000000040b0a7825 */ /* 0x004fca00078e020e */
[----:B-1----:R-:W2:Y:S01]  /*0070*/  LDG.E R2, desc[UR8][R10.64] ;  /* 0x000000080a027981 */ /* 0x002ea2000c1e1900 */
[----:B------:R-:W-:Y:S01]  /*0080*/  UMOV UR4, 0x9abcaf48 ;  /* 0x9abcaf4800047882 */ /* 0x000fe20000000000 */
[----:B------:R-:W-:Y:S01]  /*0090*/  UMOV UR5, 0x3e7ad7f2 ;  /* 0x3e7ad7f200057882 */ /* 0x000fe20000000000 */
[----:B--2---:R-:W0:Y:S02]  /*00a0*/  F2F.F64.F32 R2, |R2| ;  /* 0x4000000200027310 */ /* 0x004e240000201800 */
[----:B0-----:R-:W-:-:S14]  /*00b0*/  DSETP.GEU.AND P0, PT, R2, UR4, PT ;  /* 0x0000000402007e2a */ /* 0x001fdc000bf0e000 */
[----:B------:R-:W-:Y:S05]  /*00c0*/  @!P0 EXIT ;  /* 0x000000000000894d */ /* 0x000fea0003800000 */
[----:B------:R-:W0:Y:S01]  /*00d0*/  S2R R0, SR_TID.X ;  /* 0x0000000000007919 */ /* 0x000e220000002100 */
[----:B------:R-:W0:Y:S08]  /*00e0*/  S2UR UR4, SR_CTAID.X ;  /* 0x00000000000479c3 */ /* 0x000e300000002500 */
[----:B------:R-:W0:Y:S02]  /*00f0*/  LDC R9, c[0x0][0x360] ;  /* 0x0000d800ff097b82 */ /* 0x000e240000000800 */
[----:B0-----:R-:W-:Y:S01]  /*0100*/  IMAD R3, R9, UR4, R0 ;  /* 0x0000000409037c24 */ /* 0x001fe2000f8e0200 */
[----:B------:R-:W0:Y:S03]  /*0110*/  LDCU UR4, c[0x0][0x364] ;  /* 0x00006c80ff0477ac */ /* 0x000e260008000800 */
[----:B------:R-:W-:Y:S01]  /*0120*/  IMAD.X R6, R3, 0x1, R4, PT ;  /* 0x0000000103067824 */ /* 0x000fe200038e0604 */
[----:B------:R-:W1:Y:S04]  /*0130*/  LDCU UR5, c[0x0][0x374] ;  /* 0x00006e80ff0577ac */ /* 0x000e680008000800 */
[----:B------:R-:W-:-:S13]  /*0140*/  ISETP.GE.AND P0, PT, R6, R13, PT ;  /* 0x0000000d0600720c */ /* 0x000fda0003f06270 */
[----:B01----:R-:W-:Y:S05]  /*0150*/  @P0 EXIT ;  /* 0x000000000000094d */ /* 0x003fea0003800000 */
[----:B------:R-:W0:Y:S01]  /*0160*/  S2R R7, SR_CTAID.Y ;  /* 0x0000000000077919 */ /* 0x000e220000002600 */
[----:B------:R-:W-:Y:S01]  /*0170*/  UIMAD UR6, UR4, UR5, URZ ;  /* 0x00000005040672a4 */ /* 0x000fe2000f8e02ff */
[----:B------:R-:W-:Y:S01]  /*0180*/  BSSY.RECONVERGENT B0, `(.L_x_689) ;  /* 0x0000097000007945 */ /* 0x000fe20003800200 */
[----:B------:R-:W1:Y:S01]  /*0190*/  LDCU UR7, c[0x0][0x38c] ;  /* 0x00007180ff0777ac */ /* 0x000e620008000800 */
[----:B------:R-:W2:Y:S03]  /*01a0*/  S2R R8, SR_TID.Y ;  /* 0x0000000000087919 */ /* 0x000ea60000002200 */
[----:B------:R-:W-:Y:S01]  /*01b0*/  IADD3 R19, PT, PT, RZ, -UR6, RZ ;  /* 0x80000006ff137c10 */ /* 0x000fe2000fffe0ff */
[----:B------:R-:W3:Y:S01]  /*01c0*/  LDCU.64 UR10, c[0x0][0x388] ;  /* 0x00007100ff0a77ac */ /* 0x000ee20008000a00 */
[----:B------:R-:W-:Y:S01]  /*01d0*/  ISETP.NE.U32.AND P3, PT, RZ, UR6, PT ;  /* 0x00000006ff007c0c */ /* 0x000fe2000bf65070 */
[----:B------:R-:W4:Y:S08]  /*01e0*/  I2F.U32.RP R16, UR6 ;  /* 0x0000000600107d06 */ /* 0x000f300008209000 */
[----:B----4-:R-:W4:Y:S01]  /*01f0*/  MUFU.RCP R16, R16 ;  /* 0x0000001000107308 */ /* 0x010f220000001000 */
[----:B0-----:R-:W-:-:S04]  /*0200*/  VIADD R3, R7, UR5 ;  /* 0x0000000507037c36 */ /* 0x001fc80008000000 */
[----:B------:R-:W-:Y:S01]  /*0210*/  IMAD R3, R3, UR4, RZ ;  /* 0x0000000403037c24 */ /* 0x000fe2000f8e02ff */
[----:B--2---:R-:W-:-:S04]  /*0220*/  IADD3 R8, PT, PT, R8, R5, RZ ;  /* 0x0000000508087210 */ /* 0x004fc80007ffe0ff */
[----:B------:R-:W-:Y:S01]  /*0230*/  IADD3 R2, PT, PT, R8, 0x1, R3 ;  /* 0x0000000108027810 */ /* 0x000fe20007ffe003 */
[----:B----4-:R-:W-:Y:S01]  /*0240*/  VIADD R17, R16, 0xffffffe ;  /* 0x0ffffffe10117836 */ /* 0x010fe20000000000 */
[----:B------:R-:W-:Y:S02]  /*0250*/  LOP3.LUT R12, RZ, R3, RZ, 0x33, !PT ;  /* 0x00000003ff0c7212 */ /* 0x000fe400078e33ff */
[----:B-1----:R-:W-:Y:S01]  /*0260*/  VIMNMX R5, PT, PT, R2, UR7, !PT ;  /* 0x0000000702057c48 */ /* 0x002fe2000ffe0100 */
[----:B------:R-:W0:Y:S01]  /*0270*/  F2I.FTZ.U32.TRUNC.NTZ R3, R17 ;  /* 0x0000001100037305 */ /* 0x000e22000021f000 */
[----:B------:R-:W-:Y:S02]  /*0280*/  MOV R2, RZ ;  /* 0x000000ff00027202 */ /* 0x000fe40000000f00 */
[----:B------:R-:W-:Y:S01]  /*0290*/  IADD3 R5, PT, PT, -R8, R5, R12 ;  /* 0x0000000508057210 */ /* 0x000fe20007ffe10c */
[----:B------:R-:W-:Y:S01]  /*02a0*/  IMAD R8, R7, UR4, R8 ;  /* 0x0000000407087c24 */ /* 0x000fe2000f8e0208 */
[----:B------:R-:W1:Y:S02]  /*02b0*/  LDCU UR4, c[0x0][0x370] ;  /* 0x00006e00ff0477ac */ /* 0x000e640008000800 */
[C---:B------:R-:W-:Y:S01]  /*02c0*/  ISETP.NE.AND P0, PT, R5.reuse, RZ, PT ;  /* 0x000000ff0500720c */ /* 0x040fe20003f05270 */
[----:B------:R-:W-:-:S02]  /*02d0*/  VIADD R12, R5, 0xffffffff ;  /* 0xffffffff050c7836 */ /* 0x000fc40000000000 */
[----:B0-----:R-:W-:-:S04]  /*02e0*/  IMAD R19, R19, R3, RZ ;  /* 0x0000000313137224 */ /* 0x001fc800078e02ff */
[----:B------:R-:W-:Y:S01]  /*02f0*/  IMAD.HI.U32 R3, R3, R19, R2 ;  /* 0x0000001303037227 */ /* 0x000fe200078e0002 */
[----:B------:R-:W-:-:S05]  /*0300*/  IADD3 R2, PT, PT, R8, 0x1, RZ ;  /* 0x0000000108027810 */ /* 0x000fca0007ffe0ff */
[----:B------:R-:W-:Y:S02]  /*0310*/  @!P0 IMAD.MOV R12, RZ, RZ, R5 ;  /* 0x000000ffff0c8224 */ /* 0x000fe400078e0205 */
[----:B------:R-:W-:Y:S02]  /*0320*/  IMAD R5, R8, R13, R13 ;  /* 0x0000000d08057224 */ /* 0x000fe400078e020d */
[----:B------:R-:W-:-:S04]  /*0330*/  IMAD.HI.U32 R19, R3, R12, RZ ;  /* 0x0000000c03137227 */ /* 0x000fc800078e00ff */
[----:B------:R-:W-:Y:S01]  /*0340*/  IMAD.IADD R17, R5, 0x1, R4 ;  /* 0x0000000105117824 */ /* 0x000fe200078e0204 */
[----:B------:R-:W-:Y:S01]  /*0350*/  IADD3 R3, PT, PT, -R19, RZ, RZ ;  /* 0x000000ff13037210 */ /* 0x000fe20007ffe1ff */
[----:B-1----:R-:W-:-:S04]  /*0360*/  IMAD R9, R9, UR4, RZ ;  /* 0x0000000409097c24 */ /* 0x002fc8000f8e02ff */
[----:B------:R-:W-:Y:S02]  /*0370*/  IMAD R12, R3, UR6, R12 ;  /* 0x00000006030c7c24 */ /* 0x000fe4000f8e020c */
[----:B------:R-:W-:-:S03]  /*0380*/  VIADD R3, R2, UR6 ;  /* 0x0000000602037c36 */ /* 0x000fc60008000000 */
[----:B------:R-:W-:Y:S01]  /*0390*/  ISETP.GE.U32.AND P1, PT, R12, UR6, PT ;  /* 0x000000060c007c0c */ /* 0x000fe2000bf26070 */
[----:B------:R-:W-:-:S04]  /*03a0*/  VIADD R7, R3, UR6 ;  /* 0x0000000603077c36 */ /* 0x000fc80008000000 */
[----:B------:R-:W-:Y:S01]  /*03b0*/  IMAD R21, R7, R13, R4 ;  /* 0x0000000d07157224 */ /* 0x000fe200078e0204 */
[----:B------:R-:W-:-:S07]  /*03c0*/  SEL R4, RZ, 0x1, !P0 ;  /* 0x00000001ff047807 */ /* 0x000fce0004000000 */
[----:B------:R-:W-:Y:S01]  /*03d0*/  @P1 VIADD R12, R12, -UR6 ;  /* 0x800000060c0c1c36 */ /* 0x000fe20008000000 */
[----:B------:R-:W-:-:S04]  /*03e0*/  @P1 IADD3 R19, PT, PT, R19, 0x1, RZ ;  /* 0x0000000113131810 */ /* 0x000fc80007ffe0ff */
[----:B------:R-:W-:Y:S01]  /*03f0*/  ISETP.GE.U32.AND P2, PT, R12, UR6, PT ;  /* 0x000000060c007c0c */ /* 0x000fe2000bf46070 */
[----:B------:R-:W-:-:S04]  /*0400*/  IMAD.WIDE R12, R17, 0x4, R14 ;  /* 0x00000004110c7825 */ /* 0x000fc800078e020e */
[----:B------:R-:W-:-:S08]  /*0410*/  IMAD.WIDE R14, R21, 0x4, R14 ;  /* 0x00000004150e7825 */ /* 0x000fd000078e020e */
[----:B------:R-:W-:Y:S02]  /*0420*/  @P2 IADD3 R19, PT, PT, R19, 0x1, RZ ;  /* 0x0000000113132810 */ /* 0x000fe40007ffe0ff */
[----:B------:R-:W-:-:S04]  /*0430*/  @!P3 LOP3.LUT R19, RZ, UR6, RZ, 0x33, !PT ;  /* 0x00000006ff13bc12 */ /* 0x000fc8000f8e33ff */
[----:B---3--:R-:W-:-:S07]  /*0440*/  IADD3 R4, PT, PT, R4, R19, RZ ;  /* 0x0000001304047210 */ /* 0x008fce0007ffe0ff */
.L_x_697:
[----:B0-23--:R-:W0:Y:S01]  /*0450*/  LDC R17, c[0x0][0x394] ;  /* 0x0000e500ff117b82 */ /* 0x00de220000000800 */
[----:B------:R-:W0:Y:S01]  /*0460*/  LDCU.64 UR4, c[0x0][0x388] ;  /* 0x00007100ff0477ac */ /* 0x000e220008000a00 */
[----:B------:R-:W2:Y:S06]  /*0470*/  LDG.E R16, desc[UR8][R10.64] ;  /* 0x000000080a107981 */ /* 0x000eac000c1e1900 */
[----:B-1----:R-:W1:Y:S01]  /*0480*/  LDC.64 R18, c[0x0][0x380] ;  /* 0x0000e000ff127b82 */ /* 0x002e620000000a00 */
[----:B0-----:R-:W-:-:S04]  /*0490*/  IMAD R17, R17, UR4, R6 ;  /* 0x0000000411117c24 */ /* 0x001fc8000f8e0206 */
[----:B-1----:R-:W-:-:S05]  /*04a0*/  IMAD.WIDE R18, R17, 0x4, R18 ;  /* 0x0000000411127825 */ /* 0x002fca00078e0212 */
[----:B------:R-:W3:Y:S01]  /*04b0*/  LDG.E R17, desc[UR8][R18.64] ;  /* 0x0000000812117981 */ /* 0x000ee2000c1e1900 */
[----:B------:R-:W-:Y:S01]  /*04c0*/  ISETP.GE.AND P2, PT, R2, UR5, PT ;  /* 0x0000000502007c0c */ /* 0x000fe2000bf46270 */
[----:B------:R-:W-:Y:S01]  /*04d0*/  BSSY.RECONVERGENT B1, `(.L_x_690) ;  /* 0x000000c000017945 */ /* 0x000fe20003800200 */
[----:B--2---:R-:W0:Y:S02]  /*04e0*/  MUFU.RCP R21, R16 ;  /* 0x0000001000157308 */ /* 0x004e240000001000 */
[----:B0-----:R-:W-:-:S04]  /*04f0*/  FFMA R8, -R16, R21, 1 ;  /* 0x3f80000010087423 */ /* 0x001fc80000000115 */
[----:B------:R-:W-:Y:S02]  /*0500*/  FFMA R8, R21, R8, R21 ;  /* 0x0000000815087223 */ /* 0x000fe40000000015 */
[----:B---3--:R-:W0:Y:S02]  /*0510*/  FCHK P0, -R17, R16 ;  /* 0x0000001011007302 */ /* 0x008e240000000100 */
[----:B------:R-:W-:-:S04]  /*0520*/  FFMA R21, -R17, R8, RZ ;  /* 0x0000000811157223 */ /* 0x000fc800000001ff */
[----:B------:R-:W-:-:S04]  /*0530*/  FFMA R20, -R16, R21, -R17 ;  /* 0x0000001510147223 */ /* 0x000fc80000000911 */
[----:B------:R-:W-:Y:S01]  /*0540*/  FFMA R8, R8, R20, R21 ;  /* 0x0000001408087223 */ /* 0x000fe20000000015 */
[----:B0-----:R-:W-:Y:S06]  /*0550*/  @!P0 BRA `(.L_x_691) ;  /* 0x00000000000c8947 */ /* 0x001fec0003800000 */
[----:B------:R-:W-:Y:S01]  /*0560*/  FADD R17, -R17, -RZ ;  /* 0x800000ff11117221 */ /* 0x000fe20000000100 */
[----:B------:R-:W-:-:S07]  /*0570*/  MOV R18, 0x590 ;  /* 0x0000059000127802 */ /* 0x000fce0000000f00 */
[----:B------:R-:W-:Y:S05]  /*0580*/  CALL.REL.NOINC `($__internal_0_$__cuda_sm3x_div_rn_noftz_f32_slowpath) ;  /* 0x0000000400747944 */ /* 0x000fea0003c00000 */
.L_x_691:
[----:B------:R-:W-:Y:S05]  /*0590*/  BSYNC.RECONVERGENT B1 ;  /* 0x0000000000017941 */ /* 0x000fea0003800200 */
.L_x_690:
[----:B------:R-:W-:Y:S04]  /*05a0*/  BSSY.RECONVERGENT B1, `(.L_x_692) ;  /* 0x0000050000017945 */ /* 0x000fe80003800200 */
[----:B------:R-:W-:Y:S05]  /*05b0*/  @P2 BRA `(.L_x_693) ;  /* 0x0000000400382947 */ /* 0x000fea0003800000 */
[----:B------:R-:W-:Y:S01]  /*05c0*/  LOP3.LUT R22, R4, 0x3, RZ, 0xc0, !PT ;  /* 0x0000000304167812 */ /* 0x000fe200078ec0ff */
[----:B------:R-:W-:Y:S01]  /*05d0*/  BSSY.RECONVERGENT B2, `(.L_x_694) ;  /* 0x0000022000027945 */ /* 0x000fe20003800200 */
[----:B------:R-:W-:Y:S02]  /*05e0*/  IMAD.MOV.U32 R27, RZ, RZ, R2 ;  /* 0x000000ffff1b7224 */ /* 0x000fe400078e0002 */
[----:B------:R-:W-:-:S13]  /*05f0*/  ISETP.NE.AND P0, PT, R22, 0x3, PT ;  /* 0x000000031600780c */ /* 0x000fda0003f05270 */
[----:B------:R-:W-:Y:S05]  /*0600*/  @!P0 BRA `(.L_x_695) ;  /* 0x0000000000788947 */ /* 0x000fea0003800000 */
[----:B------:R-:W0:Y:S01]  /*0610*/  LDC.64 R16, c[0x0][0x380] ;  /* 0x0000e000ff107b82 */ /* 0x000e220000000a00 */
[----:B------:R-:W-:Y:S01]  /*0620*/  IADD3 R19, PT, PT, R5, R6, RZ ;  /* 0x0000000605137210 */ /* 0x000fe20007ffe0ff */
[----:B------:R-:W2:Y:S04]  /*0630*/  LDG.E R20, desc[UR8][R12.64] ;  /* 0x000000080c147981 */ /* 0x000ea8000c1e1900 */
[----:B0-----:R-:W-:-:S05]  /*0640*/  IMAD.WIDE R18, R19, 0x4, R16 ;  /* 0x0000000413127825 */ /* 0x001fca00078e0210 */
[----:B------:R-:W2:Y:S01]  /*0650*/  LDG.E R21, desc[UR8][R18.64] ;  /* 0x0000000812157981 */ /* 0x000ea2000c1e1900 */
[----:B------:R-:W-:Y:S01]  /*0660*/  ISETP.NE.AND P0, PT, R22, RZ, PT ;  /* 0x000000ff1600720c */ /* 0x000fe20003f05270 */
[----:B------:R-:W-:Y:S02]  /*0670*/  IMAD.MOV.U32 R27, RZ, RZ, R3 ;  /* 0x000000ffff1b7224 */ /* 0x000fe400078e0003 */
[----:B--2---:R-:W-:-:S05]  /*0680*/  FFMA R21, R20, R8, R21 ;  /* 0x0000000814157223 */ /* 0x004fca0000000015 */
[----:B------:R0:W-:Y:S05]  /*0690*/  STG.E desc[UR8][R18.64], R21 ;  /* 0x0000001512007986 */ /* 0x0001ea000c101908 */
[----:B------:R-:W-:Y:S05]  /*06a0*/  @!P0 BRA `(.L_x_695) ;  /* 0x0000000000508947 */ /* 0x000fea0003800000 */
[----:B------:R-:W0:Y:S01]  /*06b0*/  LDC R24, c[0x0][0x388] ;  /* 0x0000e200ff187b82 */ /* 0x000e220000000800 */
[----:B------:R-:W0:Y:S02]  /*06c0*/  LDCU UR4, c[0x0][0x390] ;  /* 0x00007200ff0477ac */ /* 0x000e240008000800 */
[CC--:B0-----:R-:W-:Y:S02]  /*06d0*/  IMAD R19, R3.reuse, R24.reuse, UR4 ;  /* 0x0000000403137e24 */ /* 0x0c1fe4000f8e0218 */
[----:B------:R-:W-:Y:S02]  /*06e0*/  IMAD R21, R3, R24, R6 ;  /* 0x0000001803157224 */ /* 0x000fe400078e0206 */
[----:B------:R-:W-:-:S04]  /*06f0*/  IMAD.WIDE R18, R19, 0x4, R16 ;  /* 0x0000000413127825 */ /* 0x000fc800078e0210 */
[----:B------:R-:W-:Y:S02]  /*0700*/  IMAD.WIDE R20, R21, 0x4, R16 ;  /* 0x0000000415147825 */ /* 0x000fe400078e0210 */
[----:B------:R-:W2:Y:S04]  /*0710*/  LDG.E R18, desc[UR8][R18.64] ;  /* 0x0000000812127981 */ /* 0x000ea8000c1e1900 */
[----:B------:R-:W2:Y:S01]  /*0720*/  LDG.E R23, desc[UR8][R20.64] ;  /* 0x0000000814177981 */ /* 0x000ea2000c1e1900 */
[----:B------:R-:W-:Y:S02]  /*0730*/  ISETP.NE.AND P0, PT, R22, 0x1, PT ;  /* 0x000000011600780c */ /* 0x000fe40003f05270 */
[----:B------:R-:W-:Y:S01]  /*0740*/  MOV R27, R7 ;  /* 0x00000007001b7202 */ /* 0x000fe20000000f00 */
[----:B--2---:R-:W-:-:S05]  /*0750*/  FFMA R23, R18, R8, R23 ;  /* 0x0000000812177223 */ /* 0x004fca0000000017 */
[----:B------:R1:W-:Y:S05]  /*0760*/  STG.E desc[UR8][R20.64], R23 ;  /* 0x0000001714007986 */ /* 0x0003ea000c101908 */
[----:B------:R-:W-:Y:S05]  /*0770*/  @!P0 BRA `(.L_x_695) ;  /* 0x00000000001c8947 */ /* 0x000fea0003800000 */
[----:B------:R-:W-:Y:S01]  /*0780*/  IMAD R19, R7, R24, R6 ;  /* 0x0000001807137224 */ /* 0x000fe200078e0206 */
[----:B------:R-:W2:Y:S03]  /*0790*/  LDG.E R18, desc[UR8][R14.64] ;  /* 0x000000080e127981 */ /* 0x000ea6000c1e1900 */
[----:B------:R-:W-:-:S05]  /*07a0*/  IMAD.WIDE R16, R19, 0x4, R16 ;  /* 0x0000000413107825 */ /* 0x000fca00078e0210 */
[----:B------:R-:W2:Y:S01]  /*07b0*/  LDG.E R19, desc[UR8][R16.64] ;  /* 0x0000000810137981 */ /* 0x000ea2000c1e1900 */
[----:B------:R-:W-:Y:S02]  /*07c0*/  VIADD R27, R7, UR6 ;  /* 0x00000006071b7c36 */ /* 0x000fe40008000000 */
[----:B--2---:R-:W-:-:S05]  /*07d0*/  FFMA R19, R18, R8, R19 ;  /* 0x0000000812137223 */ /* 0x004fca0000000013 */
[----:B------:R2:W-:Y:S02]  /*07e0*/  STG.E desc[UR8][R16.64], R19 ;  /* 0x0000001310007986 */ /* 0x0005e4000c101908 */
.L_x_695:
[----:B------:R-:W-:Y:S05]  /*07f0*/  BSYNC.RECONVERGENT B2 ;  /* 0x0000000000027941 */ /* 0x000fea0003800200 */
.L_x_694:
[----:B------:R-:W-:-:S13]  /*0800*/  ISETP.GE.U32.AND P0, PT, R4, 0x3, PT ;  /* 0x000000030400780c */ /* 0x000fda0003f06070 */
[----:B------:R-:W-:Y:S05]  /*0810*/  @!P0 BRA `(.L_x_693) ;  /* 0x0000000000a08947 */ /* 0x000fea0003800000 */
.L_x_696:
[----:B------:R-:W1:Y:S01]  /*0820*/  LDC R26, c[0x0][0x390] ;  /* 0x0000e400ff1a7b82 */ /* 0x000e620000000800 */
[----:B---3--:R-:W-:-:S07]  /*0830*/  IMAD R25, R27, UR10, R6 ;  /* 0x0000000a1b197c24 */ /* 0x008fce000f8e0206 */
[----:B--2---:R-:W2:Y:S01]  /*0840*/  LDC.64 R16, c[0x0][0x380] ;  /* 0x0000e000ff107b82 */ /* 0x004ea20000000a00 */
[----:B-1----:R-:W-:-:S04]  /*0850*/  IMAD R23, R27, UR10, R26 ;  /* 0x0000000a1b177c24 */ /* 0x002fc8000f8e021a */
[----:B--2---:R-:W-:-:S04]  /*0860*/  IMAD.WIDE R22, R23, 0x4, R16 ;  /* 0x0000000417167825 */ /* 0x004fc800078e0210 */
[----:B------:R-:W-:Y:S02]  /*0870*/  IMAD.WIDE R24, R25, 0x4, R16 ;  /* 0x0000000419187825 */ /* 0x000fe400078e0210 */
[----:B------:R-:W2:Y:S04]  /*0880*/  LDG.E R22, desc[UR8][R22.64] ;  /* 0x0000000816167981 */ /* 0x000ea8000c1e1900 */
[----:B0-----:R-:W2:Y:S01]  /*0890*/  LDG.E R19, desc[UR8][R24.64] ;  /* 0x0000000818137981 */ /* 0x001ea2000c1e1900 */
[----:B------:R-:W-:-:S05]  /*08a0*/  IADD3 R27, PT, PT, R27, UR6, RZ ;  /* 0x000000061b1b7c10 */ /* 0x000fca000fffe0ff */
[----:B------:R-:W-:-:S04]  /*08b0*/  IMAD R21, R27, UR10, R6 ;  /* 0x0000000a1b157c24 */ /* 0x000fc8000f8e0206 */
[----:B------:R-:W-:-:S04]  /*08c0*/  IMAD.WIDE R20, R21, 0x4, R16 ;  /* 0x0000000415147825 */ /* 0x000fc800078e0210 */
[----:B--2---:R-:W-:Y:S01]  /*08d0*/  FFMA R29, R22, R8, R19 ;  /* 0x00000008161d7223 */ /* 0x004fe20000000013 */
[----:B------:R-:W-:-:S04]  /*08e0*/  IMAD R19, R27, UR10, R26 ;  /* 0x0000000a1b137c24 */ /* 0x000fc8000f8e021a */
[----:B------:R-:W-:Y:S01]  /*08f0*/  IMAD.WIDE R18, R19, 0x4, R16 ;  /* 0x0000000413127825 */ /* 0x000fe200078e0210 */
[----:B------:R0:W-:Y:S04]  /*0900*/  STG.E desc[UR8][R24.64], R29 ;  /* 0x0000001d18007986 */ /* 0x0001e8000c101908 */
[----:B------:R-:W2:Y:S04]  /*0910*/  LDG.E R28, desc[UR8][R20.64] ;  /* 0x00000008141c7981 */ /* 0x000ea8000c1e1900 */
[----:B------:R-:W2:Y:S01]  /*0920*/  LDG.E R19, desc[UR8][R18.64] ;  /* 0x0000000812137981 */ /* 0x000ea2000c1e1900 */
[----:B------:R-:W-:-:S04]  /*0930*/  VIADD R27, R27, UR6 ;  /* 0x000000061b1b7c36 */ /* 0x000fc80008000000 */
[----:B------:R-:W-:-:S04]  /*0940*/  IMAD R23, R27, UR10, R26 ;  /* 0x0000000a1b177c24 */ /* 0x000fc8000f8e021a */
[----:B------:R-:W-:-:S04]  /*0950*/  IMAD.WIDE R22, R23, 0x4, R16 ;  /* 0x0000000417167825 */ /* 0x000fc800078e0210 */
[----:B--2---:R-:W-:Y:S01]  /*0960*/  FFMA R28, R19, R8, R28 ;  /* 0x00000008131c7223 */ /* 0x004fe2000000001c */
[----:B------:R-:W-:-:S04]  /*0970*/  IMAD R19, R27, UR10, R6 ;  /* 0x0000000a1b137c24 */ /* 0x000fc8000f8e0206 */
[----:B0-----:R-:W-:Y:S01]  /*0980*/  IMAD.WIDE R24, R19, 0x4, R16 ;  /* 0x0000000413187825 */ /* 0x001fe200078e0210 */
[----:B------:R0:W-:Y:S04]  /*0990*/  STG.E desc[UR8][R20.64], R28 ;  /* 0x0000001c14007986 */ /* 0x0001e8000c101908 */
[----:B------:R-:W2:Y:S04]  /*09a0*/  LDG.E R22, desc[UR8][R22.64] ;  /* 0x0000000816167981 */ /* 0x000ea8000c1e1900 */
[----:B------:R-:W2:Y:S01]  /*09b0*/  LDG.E R29, desc[UR8][R24.64] ;  /* 0x00000008181d7981 */ /* 0x000ea2000c1e1900 */
[----:B------:R-:W-:-:S05]  /*09c0*/  IADD3 R27, PT, PT, R27, UR6, RZ ;  /* 0x000000061b1b7c10 */ /* 0x000fca000fffe0ff */
[C---:B------:R-:W-:Y:S02]  /*09d0*/  IMAD R19, R27.reuse, UR10, R26 ;  /* 0x0000000a1b137c24 */ /* 0x040fe4000f8e021a */
[----:B------:R-:W-:Y:S02]  /*09e0*/  IMAD R26, R27, UR10, R6 ;  /* 0x0000000a1b1a7c24 */ /* 0x000fe4000f8e0206 */
[----:B------:R-:W-:-:S04]  /*09f0*/  IMAD.WIDE R18, R19, 0x4, R16 ;  /* 0x0000000413127825 */ /* 0x000fc800078e0210 */
[----:B------:R-:W-:-:S04]  /*0a00*/  IMAD.WIDE R16, R26, 0x4, R16 ;  /* 0x000000041a107825 */ /* 0x000fc800078e0210 */
[----:B--2---:R-:W-:-:S05]  /*0a10*/  FFMA R29, R22, R8, R29 ;  /* 0x00000008161d7223 */ /* 0x004fca000000001d */
[----:B------:R3:W-:Y:S04]  /*0a20*/  STG.E desc[UR8][R24.64], R29 ;  /* 0x0000001d18007986 */ /* 0x0007e8000c101908 */
[----:B------:R-:W2:Y:S04]  /*0a30*/  LDG.E R18, desc[UR8][R18.64] ;  /* 0x0000000812127981 */ /* 0x000ea8000c1e1900 */
[----:B0-----:R-:W2:Y:S01]  /*0a40*/  LDG.E R21, desc[UR8][R16.64] ;  /* 0x0000000810157981 */ /* 0x001ea2000c1e1900 */
[----:B------:R-:W-:-:S05]  /*0a50*/  VIADD R27, R27, UR6 ;  /* 0x000000061b1b7c36 */ /* 0x000fca0008000000 */
[----:B------:R-:W-:Y:S01]  /*0a60*/  ISETP.GE.AND P0, PT, R27, UR11, PT ;  /* 0x0000000b1b007c0c */ /* 0x000fe2000bf06270 */
[----:B--2---:R-:W-:-:S05]  /*0a70*/  FFMA R21, R18, R8, R21 ;  /* 0x0000000812157223 */ /* 0x004fca0000000015 */
[----:B------:R3:W-:Y:S07]  /*0a80*/  STG.E desc[UR8][R16.64], R21 ;  /* 0x0000001510007986 */ /* 0x0007ee000c101908 */
[----:B------:R-:W-:Y:S05]  /*0a90*/  @!P0 BRA `(.L_x_696) ;  /* 0xfffffffc00608947 */ /* 0x000fea000383ffff */
.L_x_693:
[----:B------:R-:W-:Y:S05]  /*0aa0*/  BSYNC.RECONVERGENT B1 ;  /* 0x0000000000017941 */ /* 0x000fea0003800200 */
.L_x_692:
[----:B------:R-:W4:Y:S01]  /*0ab0*/  LDCU UR4, c[0x0][0x388] ;  /* 0x00007100ff0477ac */ /* 0x000f220008000800 */
[----:B------:R-:W-:-:S04]  /*0ac0*/  IADD3 R6, PT, PT, R9, R6, RZ ;  /* 0x0000000609067210 */ /* 0x000fc80007ffe0ff */
[----:B----4-:R-:W-:-:S13]  /*0ad0*/  ISETP.GE.AND P0, PT, R6, UR4, PT ;  /* 0x0000000406007c0c */ /* 0x010fda000bf06270 */
[----:B------:R-:W-:Y:S05]  /*0ae0*/  @!P0 BRA `(.L_x_697) ;  /* 0xfffffff800588947 */ /* 0x000fea000383ffff */
[----:B------:R-:W-:Y:S05]  /*0af0*/  BSYNC.RECONVERGENT B0 ;  /* 0x0000000000007941 */ /* 0x000fea0003800200 */
.L_x_689:
[----:B------:R-:W4:Y:S01]  /*0b00*/  S2UR UR5, SR_CgaCtaId ;  /* 0x00000000000579c3 */ /* 0x000f220000008800 */
[----:B------:R-:W-:Y:S02]  /*0b10*/  UMOV UR4, 0x400 ;  /* 0x0000040000047882 */ /* 0x000fe40000000000 */
[----:B----4-:R-:W-:-:S06]  /*0b20*/  ULEA UR4, UR5, UR4, 0x18 ;  /* 0x0000000405047291 */ /* 0x010fcc000f8ec0ff */
[----:B------:R-:W-:-:S05]  /*0b30*/  LEA R3, R0, UR4, 0x2 ;  /* 0x0000000400037c11 */ /* 0x000fca000f8e10ff */
[----:B------:R-:W-:Y:S01]  /*0b40*/  STS [R3], R8 ;  /* 0x0000000803007388 */ /* 0x000fe20000000800 */
[----:B------:R-:W-:Y:S05]  /*0b50*/  EXIT ;  /* 0x000000000000794d */ /* 0x000fea0003800000 */
        .weak           $__internal_0_$__cuda_sm3x_div_rn_noftz_f32_slowpath
        .type           $__internal_0_$__cuda_sm3x_div_rn_noftz_f32_slowpath,@function
        .size           $__internal_0_$__cuda_sm3x_div_rn_noftz_f32_slowpath,(.L_x_715 - $__internal_0_$__cuda_sm3x_div_rn_noftz_f32_slowpath)
$__internal_0_$__cuda_sm3x_div_rn_noftz_f32_slowpath:
[----:B------:R-:W-:Y:S01]  /*0b60*/  SHF.R.U32.HI R19, RZ, 0x17, R16 ;  /* 0x00000017ff137819 */ /* 0x000fe20000011610 */
[----:B------:R-:W-:Y:S01]  /*0b70*/  BSSY.RECONVERGENT B2, `(.L_x_698) ;  /* 0x0000063000027945 */ /* 0x000fe20003800200 */
[----:B------:R-:W-:Y:S02]  /*0b80*/  SHF.R.U32.HI R8, RZ, 0x17, R17 ;  /* 0x00000017ff087819 */ /* 0x000fe40000011611 */
[----:B------:R-:W-:Y:S02]  /*0b90*/  LOP3.LUT R19, R19, 0xff, RZ, 0xc0, !PT ;  /* 0x000000ff13137812 */ /* 0x000fe400078ec0ff */
[----:B------:R-:W-:-:S03]  /*0ba0*/  LOP3.LUT R22, R8, 0xff, RZ, 0xc0, !PT ;  /* 0x000000ff08167812 */ /* 0x000fc600078ec0ff */
[----:B------:R-:W-:Y:S01]  /*0bb0*/  VIADD R21, R19, 0xffffffff ;  /* 0xffffffff13157836 */ /* 0x000fe20000000000 */
[----:B------:R-:W-:-:S04]  /*0bc0*/  IADD3 R23, PT, PT, R22, -0x1, RZ ;  /* 0xffffffff16177810 */ /* 0x000fc80007ffe0ff */
[----:B------:R-:W-:-:S04]  /*0bd0*/  ISETP.GT.U32.AND P0, PT, R21, 0xfd, PT ;  /* 0x000000fd1500780c */ /* 0x000fc80003f04070 */
[----:B------:R-:W-:-:S13]  /*0be0*/  ISETP.GT.U32.OR P0, PT, R23, 0xfd, P0 ;  /* 0x000000fd1700780c */ /* 0x000fda0000704470 */
[----:B------:R-:W-:Y:S01]  /*0bf0*/  @!P0 IMAD.MOV.U32 R20, RZ, RZ, RZ ;  /* 0x000000ffff148224 */ /* 0x000fe200078e00ff */
[----:B------:R-:W-:Y:S06]  /*0c00*/  @!P0 BRA `(.L_x_699) ;  /* 0x0000000000608947 */ /* 0x000fec0003800000 */
[----:B------:R-:W-:Y:S02]  /*0c10*/  FSETP.GTU.FTZ.AND P0, PT, |R17|, +INF , PT ;  /* 0x7f8000001100780b */ /* 0x000fe40003f1c200 */
[----:B------:R-:W-:Y:S02]  /*0c20*/  FSETP.GTU.FTZ.AND P1, PT, |R16|, +INF , PT ;  /* 0x7f8000001000780b */ /* 0x000fe40003f3c200 */
[----:B------:R-:W-:Y:S02]  /*0c30*/  MOV R8, R16 ;  /* 0x0000001000087202 */ /* 0x000fe40000000f00 */
[----:B------:R-:W-:-:S13]  /*0c40*/  PLOP3.LUT P0, PT, P0, P1, PT, 0xf8, 0x8f ;  /* 0x00000000008f781c */ /* 0x000fda0000703f70 */
[----:B------:R-:W-:Y:S05]  /*0c50*/  @P0 BRA `(.L_x_700) ;  /* 0x00000004004c0947 */ /* 0x000fea0003800000 */
[----:B------:R-:W-:-:S13]  /*0c60*/  LOP3.LUT P0, RZ, R16, 0x7fffffff, R17, 0xc8, !PT ;  /* 0x7fffffff10ff7812 */ /* 0x000fda000780c811 */
[----:B------:R-:W-:Y:S05]  /*0c70*/  @!P0 BRA `(.L_x_701) ;  /* 0x00000004003c8947 */ /* 0x000fea0003800000 */
[C---:B------:R-:W-:Y:S02]  /*0c80*/  FSETP.NEU.FTZ.AND P3, PT, |R17|.reuse, +INF , PT ;  /* 0x7f8000001100780b */ /* 0x040fe40003f7d200 */
[----:B------:R-:W-:Y:S02]  /*0c90*/  FSETP.NEU.FTZ.AND P1, PT, |R8|, +INF , PT ;  /* 0x7f8000000800780b */ /* 0x000fe40003f3d200 */
[----:B------:R-:W-:-:S11]  /*0ca0*/  FSETP.NEU.FTZ.AND P0, PT, |R17|, +INF , PT ;  /* 0x7f8000001100780b */ /* 0x000fd60003f1d200 */
[----:B------:R-:W-:Y:S05]  /*0cb0*/  @!P1 BRA !P3, `(.L_x_701) ;  /* 0x00000004002c9947 */ /* 0x000fea0005800000 */
[----:B------:R-:W-:-:S04]  /*0cc0*/  LOP3.LUT P3, RZ, R17, 0x7fffffff, RZ, 0xc0, !PT ;  /* 0x7fffffff11ff7812 */ /* 0x000fc8000786c0ff */
[----:B------:R-:W-:-:S13]  /*0cd0*/  PLOP3.LUT P1, PT, P1, P3, PT, 0x2f, 0xf2 ;  /* 0x0000000000f2781c */ /* 0x000fda0000f26577 */
[----:B------:R-:W-:Y:S05]  /*0ce0*/  @P1 BRA `(.L_x_702) ;  /* 0x0000000400181947 */ /* 0x000fea0003800000 */
[----:B------:R-:W-:-:S04]  /*0cf0*/  LOP3.LUT P1, RZ, R16, 0x7fffffff, RZ, 0xc0, !PT ;  /* 0x7fffffff10ff7812 */ /* 0x000fc8000782c0ff */
[----:B------:R-:W-:-:S13]  /*0d00*/  PLOP3.LUT P0, PT, P0, P1, PT, 0x2f, 0xf2 ;  /* 0x0000000000f2781c */ /* 0x000fda0000702577 */
[----:B------:R-:W-:Y:S05]  /*0d10*/  @P0 BRA `(.L_x_703) ;  /* 0x0000000400000947 */ /* 0x000fea0003800000 */
[----:B------:R-:W-:Y:S02]  /*0d20*/  ISETP.GE.AND P0, PT, R23, RZ, PT ;  /* 0x000000ff1700720c */ /* 0x000fe40003f06270 */
[----:B------:R-:W-:-:S11]  /*0d30*/  ISETP.GE.AND P1, PT, R21, RZ, PT ;  /* 0x000000ff1500720c */ /* 0x000fd60003f26270 */
[----:B------:R-:W-:Y:S01]  /*0d40*/  @P0 IMAD.MOV.U32 R20, RZ, RZ, RZ ;  /* 0x000000ffff140224 */ /* 0x000fe200078e00ff */
[----:B------:R-:W-:Y:S01]  /*0d50*/  @!P0 MOV R20, 0xffffffc0 ;  /* 0xffffffc000148802 */ /* 0x000fe20000000f00 */
[----:B------:R-:W-:Y:S01]  /*0d60*/  @!P0 FFMA R17, R17, 1.84467440737095516160e+19, RZ ;  /* 0x5f80000011118823 */ /* 0x000fe200000000ff */
[----:B------:R-:W-:-:S03]  /*0d70*/  @!P1 FFMA R16, R8, 1.84467440737095516160e+19, RZ ;  /* 0x5f80000008109823 */ /* 0x000fc600000000ff */
[----:B------:R-:W-:-:S07]  /*0d80*/  @!P1 VIADD R20, R20, 0x40 ;  /* 0x0000004014149836 */ /* 0x000fce0000000000 */
.L_x_699:
[----:B------:R-:W-:Y:S01]  /*0d90*/  LEA R21, R19, 0xc0800000, 0x17 ;  /* 0xc080000013157811 */ /* 0x000fe200078eb8ff */
[----:B------:R-:W-:Y:S01]  /*0da0*/  VIADD R22, R22, 0xffffff81 ;  /* 0xffffff8116167836 */ /* 0x000fe20000000000 */
[----:B------:R-:W-:Y:S02]  /*0db0*/  BSSY.RECONVERGENT B3, `(.L_x_704) ;  /* 0x0000035000037945 */ /* 0x000fe40003800200 */
[----:B------:R-:W-:Y:S01]  /*0dc0*/  IADD3 R23, PT, PT, -R21, R16, RZ ;  /* 0x0000001015177210 */ /* 0x000fe20007ffe1ff */
[----:B------:R-:W-:-:S03]  /*0dd0*/  IMAD R8, R22, -0x800000, R17 ;  /* 0xff80000016087824 */ /* 0x000fc600078e0211 */
[----:B------:R0:W1:Y:S01]  /*0de0*/  MUFU.RCP R16, R23 ;  /* 0x0000001700107308 */ /* 0x0000620000001000 */
[----:B------:R-:W-:Y:S01]  /*0df0*/  FADD.FTZ R21, -R23, -RZ ;  /* 0x800000ff17157221 */ /* 0x000fe20000010100 */
[----:B0-----:R-:W-:-:S04]  /*0e00*/  IADD3 R23, PT, PT, R22, 0x7f, -R19 ;  /* 0x0000007f16177810 */ /* 0x001fc80007ffe813 */
[----:B------:R-:W-:Y:S01]  /*0e10*/  IADD3 R23, PT, PT, R23, R20, RZ ;  /* 0x0000001417177210 */ /* 0x000fe20007ffe0ff */
[----:B-1----:R-:W-:-:S04]  /*0e20*/  FFMA R25, R16, R21, 1 ;  /* 0x3f80000010197423 */ /* 0x002fc80000000015 */
[----:B------:R-:W-:-:S04]  /*0e30*/  FFMA R17, R16, R25, R16 ;  /* 0x0000001910117223 */ /* 0x000fc80000000010 */
[----:B------:R-:W-:-:S04]  /*0e40*/  FFMA R16, R8, R17, RZ ;  /* 0x0000001108107223 */ /* 0x000fc800000000ff */
[----:B------:R-:W-:-:S04]  /*0e50*/  FFMA R24, R21, R16, R8 ;  /* 0x0000001015187223 */ /* 0x000fc80000000008 */
[----:B------:R-:W-:-:S04]  /*0e60*/  FFMA R16, R17, R24, R16 ;  /* 0x0000001811107223 */ /* 0x000fc80000000010 */
[----:B------:R-:W-:-:S04]  /*0e70*/  FFMA R21, R21, R16, R8 ;  /* 0x0000001015157223 */ /* 0x000fc80000000008 */
[----:B------:R-:W-:-:S05]  /*0e80*/  FFMA R8, R17, R21, R16 ;  /* 0x0000001511087223 */ /* 0x000fca0000000010 */
[----:B------:R-:W-:-:S04]  /*0e90*/  SHF.R.U32.HI R19, RZ, 0x17, R8 ;  /* 0x00000017ff137819 */ /* 0x000fc80000011608 */
[----:B------:R-:W-:-:S05]  /*0ea0*/  LOP3.LUT R19, R19, 0xff, RZ, 0xc0, !PT ;  /* 0x000000ff13137812 */ /* 0x000fca00078ec0ff */
[----:B------:R-:W-:-:S05]  /*0eb0*/  IMAD.IADD R22, R19, 0x1, R23 ;  /* 0x0000000113167824 */ /* 0x000fca00078e0217 */
[----:B------:R-:W-:-:S04]  /*0ec0*/  IADD3 R19, PT, PT, R22, -0x1, RZ ;  /* 0xffffffff16137810 */ /* 0x000fc80007ffe0ff */
[----:B------:R-:W-:-:S13]  /*0ed0*/  ISETP.GE.U32.AND P0, PT, R19, 0xfe, PT ;  /* 0x000000fe1300780c */ /* 0x000fda0003f06070 */
[----:B------:R-:W-:Y:S05]  /*0ee0*/  @!P0 BRA `(.L_x_705) ;  /* 0x0000000000808947 */ /* 0x000fea0003800000 */
[----:B------:R-:W-:-:S13]  /*0ef0*/  ISETP.GT.AND P0, PT, R22, 0xfe, PT ;  /* 0x000000fe1600780c */ /* 0x000fda0003f04270 */
[----:B------:R-:W-:Y:S05]  /*0f00*/  @P0 BRA `(.L_x_706) ;  /* 0x00000000006c0947 */ /* 0x000fea0003800000 */
[----:B------:R-:W-:-:S13]  /*0f10*/  ISETP.GE.AND P0, PT, R22, 0x1, PT ;  /* 0x000000011600780c */ /* 0x000fda0003f06270 */
[----:B------:R-:W-:Y:S05]  /*0f20*/  @P0 BRA `(.L_x_707) ;  /* 0x0000000000740947 */ /* 0x000fea0003800000 */
[----:B------:R-:W-:Y:S02]  /*0f30*/  ISETP.GE.AND P0, PT, R22, -0x18, PT ;  /* 0xffffffe81600780c */ /* 0x000fe40003f06270 */
[----:B------:R-:W-:-:S11]  /*0f40*/  LOP3.LUT R8, R8, 0x80000000, RZ, 0xc0, !PT ;  /* 0x8000000008087812 */ /* 0x000fd600078ec0ff */
[----:B------:R-:W-:Y:S05]  /*0f50*/  @!P0 BRA `(.L_x_707) ;  /* 0x0000000000688947 */ /* 0x000fea0003800000 */
[-CC-:B------:R-:W-:Y:S01]  /*0f60*/  FFMA.RZ R19, R17, R21.reuse, R16.reuse ;  /* 0x0000001511137223 */ /* 0x180fe2000000c010 */
[C---:B------:R-:W-:Y:S02]  /*0f70*/  ISETP.NE.AND P3, PT, R22.reuse, RZ, PT ;  /* 0x000000ff1600720c */ /* 0x040fe40003f65270 */
[C---:B------:R-:W-:Y:S02]  /*0f80*/  ISETP.NE.AND P1, PT, R22.reuse, RZ, PT ;  /* 0x000000ff1600720c */ /* 0x040fe40003f25270 */
[----:B------:R-:W-:Y:S01]  /*0f90*/  LOP3.LUT R20, R19, 0x7fffff, RZ, 0xc0, !PT ;  /* 0x007fffff13147812 */ /* 0x000fe200078ec0ff */
[CCC-:B------:R-:W-:Y:S01]  /*0fa0*/  FFMA.RP R19, R17.reuse, R21.reuse, R16.reuse ;  /* 0x0000001511137223 */ /* 0x1c0fe20000008010 */
[----:B------:R-:W-:Y:S01]  /*0fb0*/  FFMA.RM R16, R17, R21, R16 ;  /* 0x0000001511107223 */ /* 0x000fe20000004010 */
[----:B------:R-:W-:Y:S01]  /*0fc0*/  VIADD R17, R22, 0x20 ;  /* 0x0000002016117836 */ /* 0x000fe20000000000 */
[----:B------:R-:W-:Y:S02]  /*0fd0*/  LOP3.LUT R20, R20, 0x800000, RZ, 0xfc, !PT ;  /* 0x0080000014147812 */ /* 0x000fe400078efcff */
[----:B------:R-:W-:-:S02]  /*0fe0*/  IADD3 R21, PT, PT, -R22, RZ, RZ ;  /* 0x000000ff16157210 */ /* 0x000fc40007ffe1ff */
[----:B------:R-:W-:Y:S02]  /*0ff0*/  SHF.L.U32 R17, R20, R17, RZ ;  /* 0x0000001114117219 */ /* 0x000fe400000006ff */
[----:B------:R-:W-:Y:S02]  /*1000*/  FSETP.NEU.FTZ.AND P0, PT, R19, R16, PT ;  /* 0x000000101300720b */ /* 0x000fe40003f1d000 */
[----:B------:R-:W-:Y:S02]  /*1010*/  SEL R19, R21, RZ, P3 ;  /* 0x000000ff15137207 */ /* 0x000fe40001800000 */
[----:B------:R-:W-:Y:S02]  /*1020*/  ISETP.NE.AND P1, PT, R17, RZ, P1 ;  /* 0x000000ff1100720c */ /* 0x000fe40000f25270 */
[----:B------:R-:W-:Y:S02]  /*1030*/  SHF.R.U32.HI R19, RZ, R19, R20 ;  /* 0x00000013ff137219 */ /* 0x000fe40000011614 */
[----:B------:R-:W-:-:S02]  /*1040*/  PLOP3.LUT P0, PT, P0, P1, PT, 0xf8, 0x8f ;  /* 0x00000000008f781c */ /* 0x000fc40000703f70 */
[----:B------:R-:W-:Y:S02]  /*1050*/  SHF.R.U32.HI R17, RZ, 0x1, R19 ;  /* 0x00000001ff117819 */ /* 0x000fe40000011613 */
[----:B------:R-:W-:-:S04]  /*1060*/  SEL R16, RZ, 0x1, !P0 ;  /* 0x00000001ff107807 */ /* 0x000fc80004000000 */
[----:B------:R-:W-:-:S04]  /*1070*/  LOP3.LUT R16, R16, 0x1, R17, 0xf8, !PT ;  /* 0x0000000110107812 */ /* 0x000fc800078ef811 */
[----:B------:R-:W-:-:S05]  /*1080*/  LOP3.LUT R16, R16, R19, RZ, 0xc0, !PT ;  /* 0x0000001310107212 */ /* 0x000fca00078ec0ff */
[----:B------:R-:W-:-:S05]  /*1090*/  IMAD.IADD R17, R17, 0x1, R16 ;  /* 0x0000000111117824 */ /* 0x000fca00078e0210 */
[----:B------:R-:W-:Y:S01]  /*10a0*/  LOP3.LUT R8, R17, R8, RZ, 0xfc, !PT ;  /* 0x0000000811087212 */ /* 0x000fe200078efcff */
[----:B------:R-:W-:Y:S06]  /*10b0*/  BRA `(.L_x_707) ;  /* 0x0000000000107947 */ /* 0x000fec0003800000 */
.L_x_706:
[----:B------:R-:W-:-:S04]  /*10c0*/  LOP3.LUT R8, R8, 0x80000000, RZ, 0xc0, !PT ;  /* 0x8000000008087812 */ /* 0x000fc800078ec0ff */
[----:B------:R-:W-:Y:S01]  /*10d0*/  LOP3.LUT R8, R8, 0x7f800000, RZ, 0xfc, !PT ;  /* 0x7f80000008087812 */ /* 0x000fe200078efcff */
[----:B------:R-:W-:Y:S06]  /*10e0*/  BRA `(.L_x_707) ;  /* 0x0000000000047947 */ /* 0x000fec0003800000 */
.L_x_705:
[----:B------:R-:W-:-:S07]  /*10f0*/  LEA R8, R23, R8, 0x17 ;  /* 0x0000000817087211 */ /* 0x000fce00078eb8ff */
.L_x_707:
[----:B------:R-:W-:Y:S05]  /*1100*/  BSYNC.RECONVERGENT B3 ;  /* 0x0000000000037941 */ /* 0x000fea0003800200 */
.L_x_704:
[----:B------:R-:W-:Y:S05]  /*1110*/  BRA `(.L_x_708) ;  /* 0x0000000000207947 */ /* 0x000fea0003800000 */
.L_x_703:
[----:B------:R-:W-:-:S04]  /*1120*/  LOP3.LUT R8, R16, 0x80000000, R17, 0x48, !PT ;  /* 0x8000000010087812 */ /* 0x000fc800078e4811 */
[----:B------:R-:W-:Y:S01]  /*1130*/  LOP3.LUT R8, R8, 0x7f800000, RZ, 0xfc, !PT ;  /* 0x7f80000008087812 */ /* 0x000fe200078efcff */
[----:B------:R-:W-:Y:S06]  /*1140*/  BRA `(.L_x_708) ;  /* 0x0000000000147947 */ /* 0x000fec0003800000 */
.L_x_702:
[----:B------:R-:W-:Y:S01]  /*1150*/  LOP3.LUT R8, R16, 0x80000000, R17, 0x48, !PT ;  /* 0x8000000010087812 */ /* 0x000fe200078e4811 */
[----:B------:R-:W-:Y:S06]  /*1160*/  BRA `(.L_x_708) ;  /* 0x00000000000c7947 */ /* 0x000fec0003800000 */
.L_x_701:
[----:B------:R-:W0:Y:S01]  /*1170*/  MUFU.RSQ R8, -QNAN ;  /* 0xffc0000000087908 */ /* 0x000e220000001400 */
[----:B------:R-:W-:Y:S05]  /*1180*/  BRA `(.L_x_708) ;  /* 0x0000000000047947 */ /* 0x000fea0003800000 */
.L_x_700:
[----:B------:R-:W-:-:S07]  /*1190*/  FADD.FTZ R8, R17, R8 ;  /* 0x0000000811087221 */ /* 0x000fce0000010000 */
.L_x_708:
[----:B------:R-:W-:Y:S05]  /*11a0*/  BSYNC.RECONVERGENT B2 ;  /* 0x0000000000027941 */ /* 0x000fea0003800200 */
.L_x_698:
[----:B------:R-:W-:-:S04]  /*11b0*/  IMAD.MOV.U32 R19, RZ, RZ, 0x0 ;  /* 0x00000000ff137424 */ /* 0x000fc800078e00ff */
[----:B0-----:R-:W-:Y:S05]  /*11c0*/  RET.REL.NODEC R18 `(_Z20kernel_gaussian_stepPfiiii) ;  /* 0xffffffec128c7950 */ /* 0x001fea0003c3ffff */
.L_x_709:
        /* <DEDUP_REMOVED lines=11> */
.L_x_715:


//--------------------- .text._Z16kernel_swap_rowsPfiiii --------------------------
	.section	.text._Z16kernel_swap_rowsPfiiii,"ax",@progbits
	.align	128
        .global         _Z16kernel_swap_rowsPfiiii
        .type           _Z16kernel_swap_rowsPfiiii,@function
        .size           _Z16kernel_swap_rowsPfiiii,(.L_x_726 - _Z16kernel_swap_rowsPfiiii)
        .other          _Z16kernel_swap_rowsPfiiii,@"STO_CUDA_ENTRY STV_DEFAULT"
_Z16kernel_swap_rowsPfiiii:
.text._Z16kernel_swap_rowsPfiiii:
[----:B------:R-:W-:Y:S01]  /*0000*/  LDC R1, c[0x0][0x37c] ;  /* 0x0000df00ff017b82 */ /* 0x000fe20000000800 */
[----:B------:R-:W0:Y:S07]  /*0010*/  S2R R7, SR_TID.X ;  /* 0x0000000000077919 */ /* 0x000e2e0000002100 */
[----:B------:R-:W0:Y:S01]  /*0020*/  S2UR UR4, SR_CTAID.X ;  /* 0x00000000000479c3 */ /* 0x000e220000002500 */
[----:B------:R-:W1:Y:S07]  /*0030*/  LDCU UR6, c[0x0][0x394] ;  /* 0x00007280ff0677ac */ /* 0x000e6e0008000800 */
[----:B------:R-:W0:Y:S01]  /*0040*/  LDC R0, c[0x0][0x360] ;  /* 0x0000d800ff007b82 */ /* 0x000e220000000800 */
[----:B------:R-:W2:Y:S01]  /*0050*/  LDCU UR5, c[0x0][0x370] ;  /* 0x00006e00ff0577ac */ /* 0x000ea20008000800 */
[----:B0-----:R-:W-:-:S02]  /*0060*/  IMAD R7, R0, UR4, R7 ;  /* 0x0000000400077c24 */ /* 0x001fc4000f8e0207 */
[----:B--2---:R-:W-:-:S03]  /*0070*/  IMAD R0, R0, UR5, RZ ;  /* 0x0000000500007c24 */ /* 0x004fc6000f8e02ff */
[----:B-1----:R-:W-:-:S13]  /*0080*/  ISETP.GE.AND P0, PT, R7, UR6, PT ;  /* 0x0000000607007c0c */ /* 0x002fda000bf06270 */
[----:B------:R-:W-:Y:S05]  /*0090*/  @P0 EXIT ;  /* 0x000000000000094d */ /* 0x000fea0003800000 */
[----:B------:R-:W0:Y:S01]  /*00a0*/  I2F.U32.RP R8, R0 ;  /* 0x0000000000087306 */ /* 0x000e220000209000 */
[----:B------:R-:W-:Y:S01]  /*00b0*/  IADD3 R4, PT, PT, R0, R7, RZ ;  /* 0x0000000700047210 */ /* 0x000fe20007ffe0ff */
[----:B------:R-:W1:Y:S01]  /*00c0*/  LDCU UR7, c[0x0][0x390] ;  /* 0x00007200ff0777ac */ /* 0x000e620008000800 */
[----:B------:R-:W-:Y:S01]  /*00d0*/  IADD3 R9, PT, PT, RZ, -R0, RZ ;  /* 0x80000000ff097210 */ /* 0x000fe20007ffe0ff */
[----:B------:R-:W-:Y:S01]  /*00e0*/  BSSY.RECONVERGENT B0, `(.L_x_710) ;  /* 0x0000031000007945 */ /* 0x000fe20003800200 */
[C---:B------:R-:W-:Y:S01]  /*00f0*/  ISETP.GE.AND P0, PT, R4.reuse, UR6, PT ;  /* 0x0000000604007c0c */ /* 0x040fe2000bf06270 */
[----:B------:R-:W2:Y:S01]  /*0100*/  LDCU.64 UR4, c[0x0][0x358] ;  /* 0x00006b00ff0477ac */ /* 0x000ea20008000a00 */
[----:B------:R-:W-:Y:S02]  /*0110*/  VIMNMX R5, PT, PT, R4, UR6, !PT ;  /* 0x0000000604057c48 */ /* 0x000fe4000ffe0100 */
[----:B------:R-:W-:Y:S02]  /*0120*/  SEL R6, RZ, 0x1, P0 ;  /* 0x00000001ff067807 */ /* 0x000fe40000000000 */
[----:B------:R-:W-:-:S02]  /*0130*/  ISETP.NE.U32.AND P2, PT, R0, RZ, PT ;  /* 0x000000ff0000720c */ /* 0x000fc40003f45070 */
[----:B------:R-:W-:Y:S01]  /*0140*/  IADD3 R5, PT, PT, R5, -R4, -R6 ;  /* 0x8000000405057210 */ /* 0x000fe20007ffe806 */
[----:B0-----:R-:W0:Y:S02]  /*0150*/  MUFU.RCP R8, R8 ;  /* 0x0000000800087308 */ /* 0x001e240000001000 */
[----:B0-----:R-:W-:-:S06]  /*0160*/  IADD3 R2, PT, PT, R8, 0xffffffe, RZ ;  /* 0x0ffffffe08027810 */ /* 0x001fcc0007ffe0ff */
[----:B------:R0:W3:Y:S02]  /*0170*/  F2I.FTZ.U32.TRUNC.NTZ R3, R2 ;  /* 0x0000000200037305 */ /* 0x0000e4000021f000 */
[----:B0-----:R-:W-:Y:S02]  /*0180*/  HFMA2 R2, -RZ, RZ, 0, 0 ;  /* 0x00000000ff027431 */ /* 0x001fe400000001ff */
[----:B---3--:R-:W-:-:S04]  /*0190*/  IMAD R9, R9, R3, RZ ;  /* 0x0000000309097224 */ /* 0x008fc800078e02ff */
[----:B------:R-:W-:-:S06]  /*01a0*/  IMAD.HI.U32 R8, R3, R9, R2 ;  /* 0x0000000903087227 */ /* 0x000fcc00078e0002 */
[----:B------:R-:W-:-:S05]  /*01b0*/  IMAD.HI.U32 R9, R8, R5, RZ ;  /* 0x0000000508097227 */ /* 0x000fca00078e00ff */
[----:B------:R-:W-:-:S05]  /*01c0*/  IADD3 R2, PT, PT, -R9, RZ, RZ ;  /* 0x000000ff09027210 */ /* 0x000fca0007ffe1ff */
[----:B------:R-:W-:Y:S02]  /*01d0*/  IMAD R5, R0, R2, R5 ;  /* 0x0000000200057224 */ /* 0x000fe400078e0205 */
[----:B------:R-:W0:Y:S03]  /*01e0*/  LDC.64 R2, c[0x0][0x380] ;  /* 0x0000e000ff027b82 */ /* 0x000e260000000a00 */
[----:B------:R-:W-:-:S13]  /*01f0*/  ISETP.GE.U32.AND P0, PT, R5, R0, PT ;  /* 0x000000000500720c */ /* 0x000fda0003f06070 */
[----:B------:R-:W-:Y:S02]  /*0200*/  @P0 IADD3 R5, PT, PT, -R0, R5, RZ ;  /* 0x0000000500050210 */ /* 0x000fe40007ffe1ff */
[----:B------:R-:W-:Y:S02]  /*0210*/  @P0 IADD3 R9, PT, PT, R9, 0x1, RZ ;  /* 0x0000000109090810 */ /* 0x000fe40007ffe0ff */
[-C--:B------:R-:W-:Y:S02]  /*0220*/  ISETP.GE.U32.AND P1, PT, R5, R0.reuse, PT ;  /* 0x000000000500720c */ /* 0x080fe40003f26070 */
[----:B------:R-:W3:Y:S11]  /*0230*/  LDC.64 R4, c[0x0][0x388] ;  /* 0x0000e200ff047b82 */ /* 0x000ef60000000a00 */
[----:B------:R-:W-:Y:S01]  /*0240*/  @P1 VIADD R9, R9, 0x1 ;  /* 0x0000000109091836 */ /* 0x000fe20000000000 */
[----:B------:R-:W-:-:S04]  /*0250*/  @!P2 LOP3.LUT R9, RZ, R0, RZ, 0x33, !PT ;  /* 0x00000000ff09a212 */ /* 0x000fc800078e33ff */
[----:B------:R-:W-:-:S04]  /*0260*/  IADD3 R6, PT, PT, R6, R9, RZ ;  /* 0x0000000906067210 */ /* 0x000fc80007ffe0ff */
[C---:B------:R-:W-:Y:S02]  /*0270*/  LOP3.LUT R8, R6.reuse, 0x3, RZ, 0xc0, !PT ;  /* 0x0000000306087812 */ /* 0x040fe400078ec0ff */
[----:B------:R-:W-:Y:S02]  /*0280*/  ISETP.GE.U32.AND P1, PT, R6, 0x3, PT ;  /* 0x000000030600780c */ /* 0x000fe40003f26070 */
[----:B------:R-:W-:-:S13]  /*0290*/  ISETP.NE.AND P0, PT, R8, 0x3, PT ;  /* 0x000000030800780c */ /* 0x000fda0003f05270 */
[----:B012---:R-:W-:Y:S05]  /*02a0*/  @!P0 BRA `(.L_x_711) ;  /* 0x0000000000508947 */ /* 0x007fea0003800000 */
[----:B------:R-:W0:Y:S01]  /*02b0*/  LDC R14, c[0x0][0x390] ;  /* 0x0000e400ff0e7b82 */ /* 0x000e220000000800 */
[----:B------:R-:W0:Y:S01]  /*02c0*/  LDCU.64 UR8, c[0x0][0x388] ;  /* 0x00007100ff0877ac */ /* 0x000e220008000a00 */
[----:B------:R-:W-:-:S04]  /*02d0*/  IADD3 R6, PT, PT, R6, 0x1, RZ ;  /* 0x0000000106067810 */ /* 0x000fc80007ffe0ff */
[----:B------:R-:W-:Y:S02]  /*02e0*/  LOP3.LUT R6, R6, 0x3, RZ, 0xc0, !PT ;  /* 0x0000000306067812 */ /* 0x000fe400078ec0ff */
[----:B------:R-:W1:Y:S02]  /*02f0*/  LDC.64 R8, c[0x0][0x380] ;  /* 0x0000e000ff087b82 */ /* 0x000e640000000a00 */
[----:B------:R-:W-:Y:S01]  /*0300*/  IADD3 R6, PT, PT, -R6, RZ, RZ ;  /* 0x000000ff06067210 */ /* 0x000fe20007ffe1ff */
[CC--:B0-----:R-:W-:Y:S02]  /*0310*/  IMAD R15, R7.reuse, R14.reuse, UR9 ;  /* 0x00000009070f7e24 */ /* 0x0c1fe4000f8e020e */
[----:B------:R-:W-:-:S07]  /*0320*/  IMAD R17, R7, R14, UR8 ;  /* 0x0000000807117e24 */ /* 0x000fce000f8e020e */
.L_x_712:
[----:B01----:R-:W-:-:S04]  /*0330*/  IMAD.WIDE R12, R15, 0x4, R8 ;  /* 0x000000040f0c7825 */ /* 0x003fc800078e0208 */
[----:B------:R-:W-:Y:S01]  /*0340*/  IMAD.WIDE R10, R17, 0x4, R8 ;  /* 0x00000004110a7825 */ /* 0x000fe200078e0208 */
[----:B------:R-:W2:Y:S04]  /*0350*/  LDG.E R21, desc[UR4][R12.64] ;  /* 0x000000040c157981 */ /* 0x000ea8000c1e1900 */
[----:B------:R-:W4:Y:S01]  /*0360*/  LDG.E R19, desc[UR4][R10.64] ;  /* 0x000000040a137981 */ /* 0x000f22000c1e1900 */
[----:B------:R-:W-:Y:S01]  /*0370*/  IADD3 R6, PT, PT, R6, 0x1, RZ ;  /* 0x0000000106067810 */ /* 0x000fe20007ffe0ff */
[C---:B------:R-:W-:Y:S02]  /*0380*/  IMAD.IADD R7, R0.reuse, 0x1, R7 ;  /* 0x0000000100077824 */ /* 0x040fe400078e0207 */
[-C--:B------:R-:W-:Y:S01]  /*0390*/  IMAD R15, R0, R14.reuse, R15 ;  /* 0x0000000e000f7224 */ /* 0x080fe200078e020f */
[----:B------:R-:W-:Y:S01]  /*03a0*/  ISETP.NE.AND P0, PT, R6, RZ, PT ;  /* 0x000000ff0600720c */ /* 0x000fe20003f05270 */
[----:B------:R-:W-:Y:S01]  /*03b0*/  IMAD R17, R0, R14, R17 ;  /* 0x0000000e00117224 */ /* 0x000fe200078e0211 */
[----:B--2---:R0:W-:Y:S04]  /*03c0*/  STG.E desc[UR4][R10.64], R21 ;  /* 0x000000150a007986 */ /* 0x0041e8000c101904 */
[----:B----4-:R0:W-:Y:S07]  /*03d0*/  STG.E desc[UR4][R12.64], R19 ;  /* 0x000000130c007986 */ /* 0x0101ee000c101904 */
[----:B------:R-:W-:Y:S05]  /*03e0*/  @P0 BRA `(.L_x_712) ;  /* 0xfffffffc00d00947 */ /* 0x000fea000383ffff */
.L_x_711:
[----:B------:R-:W-:Y:S05]  /*03f0*/  BSYNC.RECONVERGENT B0 ;  /* 0x0000000000007941 */ /* 0x000fea0003800200 */
.L_x_710:
[----:B------:R-:W-:Y:S05]  /*0400*/  @!P1 EXIT ;  /* 0x000000000000994d */ /* 0x000fea0003800000 */
.L_x_713:
[C---:B-1-3--:R-:W-:Y:S02]  /*0410*/  IMAD R17, R7.reuse, UR7, R5 ;  /* 0x0000000707117c24 */ /* 0x04afe4000f8e0205 */
[----:B------:R-:W-:Y:S02]  /*0420*/  IMAD R15, R7, UR7, R4 ;  /* 0x00000007070f7c24 */ /* 0x000fe4000f8e0204 */
[----:B------:R-:W-:-:S04]  /*0430*/  IMAD.WIDE R16, R17, 0x4, R2 ;  /* 0x0000000411107825 */ /* 0x000fc800078e0202 */
[----:B------:R-:W-:Y:S01]  /*0440*/  IMAD.WIDE R14, R15, 0x4, R2 ;  /* 0x000000040f0e7825 */ /* 0x000fe200078e0202 */
[----:B0-----:R-:W2:Y:S04]  /*0450*/  LDG.E R21, desc[UR4][R16.64] ;  /* 0x0000000410157981 */ /* 0x001ea8000c1e1900 */
[----:B------:R-:W3:Y:S01]  /*0460*/  LDG.E R19, desc[UR4][R14.64] ;  /* 0x000000040e137981 */ /* 0x000ee2000c1e1900 */
[----:B------:R-:W-:-:S05]  /*0470*/  IADD3 R27, PT, PT, R0, R7, RZ ;  /* 0x00000007001b7210 */ /* 0x000fca0007ffe0ff */
[C---:B------:R-:W-:Y:S02]  /*0480*/  IMAD R7, R27.reuse, UR7, R5 ;  /* 0x000000071b077c24 */ /* 0x040fe4000f8e0205 */
[----:B------:R-:W-:Y:S02]  /*0490*/  IMAD R9, R27, UR7, R4 ;  /* 0x000000071b097c24 */ /* 0x000fe4000f8e0204 */
[----:B------:R-:W-:-:S04]  /*04a0*/  IMAD.WIDE R6, R7, 0x4, R2 ;  /* 0x0000000407067825 */ /* 0x000fc800078e0202 */
[----:B------:R-:W-:Y:S01]  /*04b0*/  IMAD.WIDE R8, R9, 0x4, R2 ;  /* 0x0000000409087825 */ /* 0x000fe200078e0202 */
[----:B--2---:R0:W-:Y:S04]  /*04c0*/  STG.E desc[UR4][R14.64], R21 ;  /* 0x000000150e007986 */ /* 0x0041e8000c101904 */
[----:B---3--:R1:W-:Y:S04]  /*04d0*/  STG.E desc[UR4][R16.64], R19 ;  /* 0x0000001310007986 */ /* 0x0083e8000c101904 */
[----:B------:R-:W2:Y:S04]  /*04e0*/  LDG.E R25, desc[UR4][R6.64] ;  /* 0x0000000406197981 */ /* 0x000ea8000c1e1900 */
        /* <DEDUP_REMOVED lines=8> */
[----:B0-----:R-:W4:Y:S04]  /*0570*/  LDG.E R21, desc[UR4][R10.64] ;  /* 0x000000040a157981 */ /* 0x001f28000c1e1900 */
[----:B-1----:R-:W5:Y:S01]  /*0580*/  LDG.E R19, desc[UR4][R12.64] ;  /* 0x000000040c137981 */ /* 0x002f62000c1e1900 */
[----:B------:R-:W-:-:S05]  /*0590*/  IADD3 R27, PT, PT, R0, R27, RZ ;  /* 0x0000001b001b7210 */ /* 0x000fca0007ffe0ff */
[C---:B------:R-:W-:Y:S02]  /*05a0*/  IMAD R17, R27.reuse, UR7, R5 ;  /* 0x000000071b117c24 */ /* 0x040fe4000f8e0205 */
[----:B------:R-:W-:Y:S02]  /*05b0*/  IMAD R15, R27, UR7, R4 ;  /* 0x000000071b0f7c24 */ /* 0x000fe4000f8e0204 */
[----:B------:R-:W-:-:S04]  /*05c0*/  IMAD.WIDE R16, R17, 0x4, R2 ;  /* 0x0000000411107825 */ /* 0x000fc800078e0202 */
[----:B------:R-:W-:Y:S01]  /*05d0*/  IMAD.WIDE R14, R15, 0x4, R2 ;  /* 0x000000040f0e7825 */ /* 0x000fe200078e0202 */
[----:B----4-:R1:W-:Y:S04]  /*05e0*/  STG.E desc[UR4][R12.64], R21 ;  /* 0x000000150c007986 */ /* 0x0103e8000c101904 */
[----:B-----5:R1:W-:Y:S04]  /*05f0*/  STG.E desc[UR4][R10.64], R19 ;  /* 0x000000130a007986 */ /* 0x0203e8000c101904 */
[----:B--2---:R-:W2:Y:S04]  /*0600*/  LDG.E R25, desc[UR4][R16.64] ;  /* 0x0000000410197981 */ /* 0x004ea8000c1e1900 */
[----:B------:R-:W4:Y:S01]  /*0610*/  LDG.E R9, desc[UR4][R14.64] ;  /* 0x000000040e097981 */ /* 0x000f22000c1e1900 */
[----:B---3--:R-:W-:-:S04]  /*0620*/  IADD3 R7, PT, PT, R0, R27, RZ ;  /* 0x0000001b00077210 */ /* 0x008fc80007ffe0ff */
[----:B------:R-:W-:Y:S01]  /*0630*/  ISETP.GE.AND P0, PT, R7, UR6, PT ;  /* 0x0000000607007c0c */ /* 0x000fe2000bf06270 */
[----:B--2---:R1:W-:Y:S04]  /*0640*/  STG.E desc[UR4][R14.64], R25 ;  /* 0x000000190e007986 */ /* 0x0043e8000c101904 */
[----:B----4-:R1:W-:Y:S08]  /*0650*/  STG.E desc[UR4][R16.64], R9 ;  /* 0x0000000910007986 */ /* 0x0103f0000c101904 */
[----:B------:R-:W-:Y:S05]  /*0660*/  @!P0 BRA `(.L_x_713) ;  /* 0xfffffffc00688947 */ /* 0x000fea000383ffff */
[----:B------:R-:W-:Y:S05]  /*0670*/  EXIT ;  /* 0x000000000000794d */ /* 0x000fea0003800000 */
.L_x_714:
        /* <DEDUP_REMOVED lines=16> */
.L_x_726:


//--------------------- .nv.shared._ZN3cub18CUB_300001_SM_10006detail11EmptyKernelIvEEvv --------------------------
	.section	.nv.shared._ZN3cub18CUB_300001_SM_10006detail11EmptyKernelIvEEvv,"aw",@nobits
	.sectionflags	@""
	.align	16
	.zero		1024


//--------------------- .nv.shared.reserved.0     --------------------------
	.section	.nv.shared.reserved.0,"aw",@nobits
	.weak		__nv_reservedSMEM_offset_0_alias
	.size		__nv_reservedSMEM_offset_0_alias, 0, 64
	.other		__nv_reservedSMEM_offset_0_alias,@"STO_CUDA_RESERVED_SHARED STV_DEFAULT"
__nv_reservedSMEM_offset_0_alias:
	.zero		0
	.zero		64


//--------------------- .nv.global                --------------------------
	.section	.nv.global,"aw",@nobits
.nv.global:
	.type		_ZN34_INTERNAL_9252517f_4_k_cu_9d620cfc6thrust24THRUST_300001_SM_1000_NS12placeholders2_8E,@object
	.size		_ZN34_INTERNAL_9252517f_4_k_cu_9d620cfc6thrust24THRUST_300001_SM_1000_NS12placeholders2_8E,(_ZN34_INTERNAL_9252517f_4_k_cu_9d620cfc4cuda3std3__436_GLOBAL__N__9252517f_4_k_cu_9d620cfc6ignoreE - _ZN34_INTERNAL_9252517f_4_k_cu_9d620cfc6thrust24THRUST_300001_SM_1000_NS12placeholders2_8E)
_ZN34_INTERNAL_9252517f_4_k_cu_9d620cfc6thrust24THRUST_300001_SM_1000_NS12placeholders2_8E:
	.zero		1
	.type		_ZN34_INTERNAL_9252517f_4_k_cu_9d620cfc4cuda3std3__436_GLOBAL__N__9252517f_4_k_cu_9d620cfc6ignoreE,@object
	.size		_ZN34_INTERNAL_9252517f_4_k_cu_9d620cfc4cuda3std3__436_GLOBAL__N__9252517f_4_k_cu_9d620cfc6ignoreE,(_ZN34_INTERNAL_9252517f_4_k_cu_9d620cfc4cuda3std6ranges3__45__cpo4dataE - _ZN34_INTERNAL_9252517f_4_k_cu_9d620cfc4cuda3std3__436_GLOBAL__N__9252517f_4_k_cu_9d620cfc6ignoreE)
_ZN34_INTERNAL_9252517f_4_k_cu_9d620cfc4cuda3std3__436_GLOBAL__N__9252517f_4_k_cu_9d620cfc6ignoreE:
	.zero		1
	.type		_ZN34_INTERNAL_9252517f_4_k_cu_9d620cfc4cuda3std6ranges3__45__cpo4dataE,@object
	.size		_ZN34_INTERNAL_9252517f_4_k_cu_9d620cfc4cuda3std6ranges3__45__cpo4dataE,(_ZN34_INTERNAL_9252517f_4_k_cu_9d620cfc6thrust24THRUST_300001_SM_1000_NS6system3cpp3parE - _ZN34_INTERNAL_9252517f_4_k_cu_9d620cfc4cuda3std6ranges3__45__cpo4dataE)
_ZN34_INTERNAL_9252517f_4_k_cu_9d620cfc4cuda3std6ranges3__45__cpo4dataE:
	.zero		1
	.type		_ZN34_INTERNAL_9252517f_4_k_cu_9d620cfc6thrust24THRUST_300001_SM_1000_NS6system3cpp3parE,@object
	.size		_ZN34_INTERNAL_9252517f_4_k_cu_9d620cfc6thrust24THRUST_300001_SM_1000_NS6system3cpp3parE,(_ZN34_INTERNAL_9252517f_4_k_cu_9d620cfc4cuda3std3__45__cpo5beginE - _ZN34_INTERNAL_9252517f_4_k_cu_9d620cfc6thrust24THRUST_300001_SM_1000_NS6system3cpp3parE)
_ZN34_INTERNAL_9252517f_4_k_cu_9d620cfc6thrust24THRUST_300001_SM_1000_NS6system3cpp3parE:
	.zero		1
	.type		_ZN34_INTERNAL_9252517f_4_k_cu_9d620cfc4cuda3std3__45__cpo5beginE,@object
	.size		_ZN34_INTERNAL_9252517f_4_k_cu_9d620cfc4cuda3std3__45__cpo5beginE,(_ZN34_INTERNAL_9252517f_4_k_cu_9d620cfc4cuda3std6ranges3__45__cpo5beginE - _ZN34_INTERNAL_9252517f_4_k_cu_9d620cfc4cuda3std3__45__cpo5beginE)
_ZN34_INTERNAL_9252517f_4_k_cu_9d620cfc4cuda3std3__45__cpo5beginE:
	.zero		1
	.type		_ZN34_INTERNAL_9252517f_4_k_cu_9d620cfc4cuda3std6ranges3__45__cpo5beginE,@object
	.size		_ZN34_INTERNAL_9252517f_4_k_cu_9d620cfc4cuda3std6ranges3__45__cpo5beginE,(_ZN34_INTERNAL_9252517f_4_k_cu_9d620cfc6thrust24THRUST_300001_SM_1000_NS6deviceE - _ZN34_INTERNAL_9252517f_4_k_cu_9d620cfc4cuda3std6ranges3__45__cpo5beginE)
_ZN34_INTERNAL_9252517f_4_k_cu_9d620cfc4cuda3std6ranges3__45__cpo5beginE:
	.zero		1
	.type		_ZN34_INTERNAL_9252517f_4_k_cu_9d620cfc6thrust24THRUST_300001_SM_1000_NS6deviceE,@object
	.size		_ZN34_INTERNAL_9252517f_4_k_cu_9d620cfc6thrust24THRUST_300001_SM_1000_NS6deviceE,(_ZN34_INTERNAL_9252517f_4_k_cu_9d620cfc4cuda3std3__47nulloptE - _ZN34_INTERNAL_9252517f_4_k_cu_9d620cfc6thrust24THRUST_300001_SM_1000_NS6deviceE)
_ZN34_INTERNAL_9252517f_4_k_cu_9d620cfc6thrust24THRUST_300001_SM_1000_NS6deviceE:
	.zero		1
	.type		_ZN34_INTERNAL_9252517f_4_k_cu_9d620cfc4cuda3std3__47nulloptE,@object
	.size		_ZN34_INTERNAL_9252517f_4_k_cu_9d620cfc4cuda3std3__47nulloptE,(_ZN34_INTERNAL_9252517f_4_k_cu_9d620cfc4cuda3std6ranges3__45__cpo8distanceE - _ZN34_INTERNAL_9252517f_4_k_cu_9d620cfc4cuda3std3__47nulloptE)
_ZN34_INTERNAL_9252517f_4_k_cu_9d620cfc4cuda3std3__47nulloptE:
	.zero		1
	.type		_ZN34_INTERNAL_9252517f_4_k_cu_9d620cfc4cuda3std6ranges3__45__cpo8distanceE,@object
	.size		_ZN34_INTERNAL_9252517f_4_k_cu_9d620cfc4cuda3std6ranges3__45__cpo8distanceE,(_ZN34_INTERNAL_9252517f_4_k_cu_9d620cfc6thrust24THRUST_300001_SM_1000_NS12placeholders2_4E - _ZN34_INTERNAL_9252517f_4_k_cu_9d620cfc4cuda3std6ranges3__45__cpo8distanceE)
_ZN34_INTERNAL_9252517f_4_k_cu_9d620cfc4cuda3std6ranges3__45__cpo8distanceE:
	.zero		1
	.type		_ZN34_INTERNAL_9252517f_4_k_cu_9d620cfc6thrust24THRUST_300001_SM_1000_NS12placeholders2_4E,@object
	.size		_ZN34_INTERNAL_9252517f_4_k_cu_9d620cfc6thrust24THRUST_300001_SM_1000_NS12placeholders2_4E,(_ZN34_INTERNAL_9252517f_4_k_cu_9d620cfc4cuda3std3__45__cpo6rbeginE - _ZN34_INTERNAL_9252517f_4_k_cu_9d620cfc6thrust24THRUST_300001_SM_1000_NS12placeholders2_4E)
_ZN34_INTERNAL_9252517f_4_k_cu_9d620cfc6thrust24THRUST_300001_SM_1000_NS12placeholders2_4E:
	.zero		1
	.type		_ZN34_INTERNAL_9252517f_4_k_cu_9d620cfc4cuda3std3__45__cpo6rbeginE,@object
	.size		_ZN34_INTERNAL_9252517f_4_k_cu_9d620cfc4cuda3std3__45__cpo6rbeginE,(_ZN34_INTERNAL_9252517f_4_k_cu_9d620cfc4cuda3std6ranges3__45__cpo7advanceE - _ZN34_INTERNAL_9252517f_4_k_cu_9d620cfc4cuda3std3__45__cpo6rbeginE)
_ZN34_INTERNAL_9252517f_4_k_cu_9d620cfc4cuda3std3__45__cpo6rbeginE:
	.zero		1
	.type		_ZN34_INTERNAL_9252517f_4_k_cu_9d620cfc4cuda3std6ranges3__45__cpo7advanceE,@object
	.size		_ZN34_INTERNAL_9252517f_4_k_cu_9d620cfc4cuda3std6ranges3__45__cpo7advanceE,(_ZN34_INTERNAL_9252517f_4_k_cu_9d620cfc6thrust24THRUST_300001_SM_1000_NS12placeholders3_10E - _ZN34_INTERNAL_9252517f_4_k_cu_9d620cfc4cuda3std6ranges3__45__cpo7advanceE)
_ZN34_INTERNAL_9252517f_4_k_cu_9d620cfc4cuda3std6ranges3__45__cpo7advanceE:
	.zero		1
	.type		_ZN34_INTERNAL_9252517f_4_k_cu_9d620cfc6thrust24THRUST_300001_SM_1000_NS12placeholders3_10E,@object
	.size		_ZN34_INTERNAL_9252517f_4_k_cu_9d620cfc6thrust24THRUST_300001_SM_1000_NS12placeholders3_10E,(_ZN34_INTERNAL_9252517f_4_k_cu_9d620cfc4cuda3std3__48in_placeE - _ZN34_INTERNAL_9252517f_4_k_cu_9d620cfc6thrust24THRUST_300001_SM_1000_NS12placeholders3_10E)
_ZN34_INTERNAL_9252517f_4_k_cu_9d620cfc6thrust24THRUST_300001_SM_1000_NS12placeholders3_10E:
	.zero		1
	.type		_ZN34_INTERNAL_9252517f_4_k_cu_9d620cfc4cuda3std3__48in_placeE,@object
	.size		_ZN34_INTERNAL_9252517f_4_k_cu_9d620cfc4cuda3std3__48in_placeE,(_ZN34_INTERNAL_9252517f_4_k_cu_9d620cfc4cuda3std6ranges3__45__cpo4sizeE - _ZN34_INTERNAL_9252517f_4_k_cu_9d620cfc4cuda3std3__48in_placeE)
_ZN34_INTERNAL_9252517f_4_k_cu_9d620cfc4cuda3std3__48in_placeE:
	.zero		1
	.type		_ZN34_INTERNAL_9252517f_4_k_cu_9d620cfc4cuda3std6ranges3__45__cpo4sizeE,@object
	.size		_ZN34_INTERNAL_9252517f_4_k_cu_9d620cfc4cuda3std6ranges3__45__cpo4sizeE,(_ZN34_INTERNAL_9252517f_4_k_cu_9d620cfc6thrust24THRUST_300001_SM_1000_NS12placeholders2_2E - _ZN34_INTERNAL_9252517f_4_k_cu_9d620cfc4cuda3std6ranges3__45__cpo4sizeE)
_ZN34_INTERNAL_9252517f_4_k_cu_9d620cfc4cuda3std6ranges3__45__cpo4sizeE:
	.zero		1
	.type		_ZN34_INTERNAL_9252517f_4_k_cu_9d620cfc6thrust24THRUST_300001_SM_1000_NS12placeholders2_2E,@object
	.size		_ZN34_INTERNAL_9252517f_4_k_cu_9d620cfc6thrust24THRUST_300001_SM_1000_NS12placeholders2_2E,(_ZN34_INTERNAL_9252517f_4_k_cu_9d620cfc4cuda3std3__45__cpo6cbeginE - _ZN34_INTERNAL_9252517f_4_k_cu_9d620cfc6thrust24THRUST_300001_SM_1000_NS12placeholders2_2E)
_ZN34_INTERNAL_9252517f_4_k_cu_9d620cfc6thrust24THRUST_300001_SM_1000_NS12placeholders2_2E:
	.zero		1
	.type		_ZN34_INTERNAL_9252517f_4_k_cu_9d620cfc4cuda3std3__45__cpo6cbeginE,@object
	.size		_ZN34_INTERNAL_9252517f_4_k_cu_9d620cfc4cuda3std3__45__cpo6cbeginE,(_ZN34_INTERNAL_9252517f_4_k_cu_9d620cfc4cuda3std6ranges3__45__cpo6cbeginE - _ZN34_INTERNAL_9252517f_4_k_cu_9d620cfc4cuda3std3__45__cpo6cbeginE)
_ZN34_INTERNAL_9252517f_4_k_cu_9d620cfc4cuda3std3__45__cpo6cbeginE:
	.zero		1
	.type		_ZN34_INTERNAL_9252517f_4_k_cu_9d620cfc4cuda3std6ranges3__45__cpo6cbeginE,@object
	.size		_ZN34_INTERNAL_9252517f_4_k_cu_9d620cfc4cuda3std6ranges3__45__cpo6cbeginE,(_ZN34_INTERNAL_9252517f_4_k_cu_9d620cfc6thrust24THRUST_300001_SM_1000_NS12placeholders2_6E - _ZN34_INTERNAL_9252517f_4_k_cu_9d620cfc4cuda3std6ranges3__45__cpo6cbeginE)
_ZN34_INTERNAL_9252517f_4_k_cu_9d620cfc4cuda3std6ranges3__45__cpo6cbeginE:
	.zero		1
	.type		_ZN34_INTERNAL_9252517f_4_k_cu_9d620cfc6thrust24THRUST_300001_SM_1000_NS12placeholders2_6E,@object
	.size		_ZN34_INTERNAL_9252517f_4_k_cu_9d620cfc6thrust24THRUST_300001_SM_1000_NS12placeholders2_6E,(_ZN34_INTERNAL_9252517f_4_k_cu_9d620cfc4cuda3std3__45__cpo7crbeginE - _ZN34_INTERNAL_9252517f_4_k_cu_9d620cfc6thrust24THRUST_300001_SM_1000_NS12placeholders2_6E)
_ZN34_INTERNAL_9252517f_4_k_cu_9d620cfc6thrust24THRUST_300001_SM_1000_NS12placeholders2_6E:
	.zero		1
	.type		_ZN34_INTERNAL_9252517f_4_k_cu_9d620cfc4cuda3std3__45__cpo7crbeginE,@object
	.size		_ZN34_INTERNAL_9252517f_4_k_cu_9d620cfc4cuda3std3__45__cpo7crbeginE,(_ZN34_INTERNAL_9252517f_4_k_cu_9d620cfc4cuda3std6ranges3__45__cpo4nextE - _ZN34_INTERNAL_9252517f_4_k_cu_9d620cfc4cuda3std3__45__cpo7crbeginE)
_ZN34_INTERNAL_9252517f_4_k_cu_9d620cfc4cuda3std3__45__cpo7crbeginE:
	.zero		1
	.type		_ZN34_INTERNAL_9252517f_4_k_cu_9d620cfc4cuda3std6ranges3__45__cpo4nextE,@object
	.size		_ZN34_INTERNAL_9252517f_4_k_cu_9d620cfc4cuda3std6ranges3__45__cpo4nextE,(_ZN34_INTERNAL_9252517f_4_k_cu_9d620cfc4cuda3std6ranges3__45__cpo4swapE - _ZN34_INTERNAL_9252517f_4_k_cu_9d620cfc4cuda3std6ranges3__45__cpo4nextE)
_ZN34_INTERNAL_9252517f_4_k_cu_9d620cfc4cuda3std6ranges3__45__cpo4nextE:
	.zero		1
	.type		_ZN34_INTERNAL_9252517f_4_k_cu_9d620cfc4cuda3std6ranges3__45__cpo4swapE,@object
	.size		_ZN34_INTERNAL_9252517f_4_k_cu_9d620cfc4cuda3std6ranges3__45__cpo4swapE,(_ZN34_INTERNAL_9252517f_4_k_cu_9d620cfc6thrust24THRUST_300001_SM_1000_NS8cuda_cub10par_nosyncE - _ZN34_INTERNAL_9252517f_4_k_cu_9d620cfc4cuda3std6ranges3__45__cpo4swapE)
_ZN34_INTERNAL_9252517f_4_k_cu_9d620cfc4cuda3std6ranges3__45__cpo4swapE:
	.zero		1
	.type		_ZN34_INTERNAL_9252517f_4_k_cu_9d620cfc6thrust24THRUST_300001_SM_1000_NS8cuda_cub10par_nosyncE,@object
	.size		_ZN34_INTERNAL_9252517f_4_k_cu_9d620cfc6thrust24THRUST_300001_SM_1000_NS8cuda_cub10par_nosyncE,(_ZN34_INTERNAL_9252517f_4_k_cu_9d620cfc6thrust24THRUST_300001_SM_1000_NS3seqE - _ZN34_INTERNAL_9252517f_4_k_cu_9d620cfc6thrust24THRUST_300001_SM_1000_NS8cuda_cub10par_nosyncE)
_ZN34_INTERNAL_9252517f_4_k_cu_9d620cfc6thrust24THRUST_300001_SM_1000_NS8cuda_cub10par_nosyncE:
	.zero		1
	.type		_ZN34_INTERNAL_9252517f_4_k_cu_9d620cfc6thrust24THRUST_300001_SM_1000_NS3seqE,@object
	.size		_ZN34_INTERNAL_9252517f_4_k_cu_9d620cfc6thrust24THRUST_300001_SM_1000_NS3seqE,(_ZN34_INTERNAL_9252517f_4_k_cu_9d620cfc4cuda3std3__420unreachable_sentinelE - _ZN34_INTERNAL_9252517f_4_k_cu_9d620cfc6thrust24THRUST_300001_SM_1000_NS3seqE)
_ZN34_INTERNAL_9252517f_4_k_cu_9d620cfc6thrust24THRUST_300001_SM_1000_NS3seqE:
	.zero		1
	.type		_ZN34_INTERNAL_9252517f_4_k_cu_9d620cfc4cuda3std3__420unreachable_sentinelE,@object
	.size		_ZN34_INTERNAL_9252517f_4_k_cu_9d620cfc4cuda3std3__420unreachable_sentinelE,(_ZN34_INTERNAL_9252517f_4_k_cu_9d620cfc4cuda3std6ranges3__45__cpo5ssizeE - _ZN34_INTERNAL_9252517f_4_k_cu_9d620cfc4cuda3std3__420unreachable_sentinelE)
_ZN34_INTERNAL_9252517f_4_k_cu_9d620cfc4cuda3std3__420unreachable_sentinelE:
	.zero		1
	.type		_ZN34_INTERNAL_9252517f_4_k_cu_9d620cfc4cuda3std6ranges3__45__cpo5ssizeE,@object
	.size		_ZN34_INTERNAL_9252517f_4_k_cu_9d620cfc4cuda3std6ranges3__45__cpo5ssizeE,(_ZN34_INTERNAL_9252517f_4_k_cu_9d620cfc6thrust24THRUST_300001_SM_1000_NS12placeholders2_3E - _ZN34_INTERNAL_9252517f_4_k_cu_9d620cfc4cuda3std6ranges3__45__cpo5ssizeE)
_ZN34_INTERNAL_9252517f_4_k_cu_9d620cfc4cuda3std6ranges3__45__cpo5ssizeE:
	.zero		1
	.type		_ZN34_INTERNAL_9252517f_4_k_cu_9d620cfc6thrust24THRUST_300001_SM_1000_NS12placeholders2_3E,@object
	.size		_ZN34_INTERNAL_9252517f_4_k_cu_9d620cfc6thrust24THRUST_300001_SM_1000_NS12placeholders2_3E,(_ZN34_INTERNAL_9252517f_4_k_cu_9d620cfc4cuda3std3__45__cpo4cendE - _ZN34_INTERNAL_9252517f_4_k_cu_9d620cfc6thrust24THRUST_300001_SM_1000_NS12placeholders2_3E)
_ZN34_INTERNAL_9252517f_4_k_cu_9d620cfc6thrust24THRUST_300001_SM_1000_NS12placeholders2_3E:
	.zero		1
	.type		_ZN34_INTERNAL_9252517f_4_k_cu_9d620cfc4cuda3std3__45__cpo4cendE,@object
	.size		_ZN34_INTERNAL_9252517f_4_k_cu_9d620cfc4cuda3std3__45__cpo4cendE,(_ZN34_INTERNAL_9252517f_4_k_cu_9d620cfc4cuda3std6ranges3__45__cpo4cendE - _ZN34_INTERNAL_9252517f_4_k_cu_9d620cfc4cuda3std3__45__cpo4cendE)
_ZN34_INTERNAL_9252517f_4_k_cu_9d620cfc4cuda3std3__45__cpo4cendE:
	.zero		1
	.type		_ZN34_INTERNAL_9252517f_4_k_cu_9d620cfc4cuda3std6ranges3__45__cpo4cendE,@object
	.size		_ZN34_INTERNAL_9252517f_4_k_cu_9d620cfc4cuda3std6ranges3__45__cpo4cendE,(_ZN34_INTERNAL_9252517f_4_k_cu_9d620cfc6thrust24THRUST_300001_SM_1000_NS12placeholders2_7E - _ZN34_INTERNAL_9252517f_4_k_cu_9d620cfc4cuda3std6ranges3__45__cpo4cendE)
_ZN34_INTERNAL_9252517f_4_k_cu_9d620cfc4cuda3std6ranges3__45__cpo4cendE:
	.zero		1
	.type		_ZN34_INTERNAL_9252517f_4_k_cu_9d620cfc6thrust24THRUST_300001_SM_1000_NS12placeholders2_7E,@object
	.size		_ZN34_INTERNAL_9252517f_4_k_cu_9d620cfc6thrust24THRUST_300001_SM_1000_NS12placeholders2_7E,(_ZN34_INTERNAL_9252517f_4_k_cu_9d620cfc4cuda3std3__45__cpo5crendE - _ZN34_INTERNAL_9252517f_4_k_cu_9d620cfc6thrust24THRUST_300001_SM_1000_NS12placeholders2_7E)
_ZN34_INTERNAL_9252517f_4_k_cu_9d620cfc6thrust24THRUST_300001_SM_1000_NS12placeholders2_7E:
	.zero		1
	.type		_ZN34_INTERNAL_9252517f_4_k_cu_9d620cfc4cuda3std3__45__cpo5crendE,@object
	.size		_ZN34_INTERNAL_9252517f_4_k_cu_9d620cfc4cuda3std3__45__cpo5crendE,(_ZN34_INTERNAL_9252517f_4_k_cu_9d620cfc4cuda3std6ranges3__45__cpo4prevE - _ZN34_INTERNAL_9252517f_4_k_cu_9d620cfc4cuda3std3__45__cpo5crendE)
_ZN34_INTERNAL_9252517f_4_k_cu_9d620cfc4cuda3std3__45__cpo5crendE:
	.zero		1
	.type		_ZN34_INTERNAL_9252517f_4_k_cu_9d620cfc4cuda3std6ranges3__45__cpo4prevE,@object
	.size		_ZN34_INTERNAL_9252517f_4_k_cu_9d620cfc4cuda3std6ranges3__45__cpo4prevE,(_ZN34_INTERNAL_9252517f_4_k_cu_9d620cfc4cuda3std6ranges3__45__cpo9iter_moveE - _ZN34_INTERNAL_9252517f_4_k_cu_9d620cfc4cuda3std6ranges3__45__cpo4prevE)
_ZN34_INTERNAL_9252517f_4_k_cu_9d620cfc4cuda3std6ranges3__45__cpo4prevE:
	.zero		1
	.type		_ZN34_INTERNAL_9252517f_4_k_cu_9d620cfc4cuda3std6ranges3__45__cpo9iter_moveE,@object
	.size		_ZN34_INTERNAL_9252517f_4_k_cu_9d620cfc4cuda3std6ranges3__45__cpo9iter_moveE,(_ZN34_INTERNAL_9252517f_4_k_cu_9d620cfc6thrust24THRUST_300001_SM_1000_NS6system6detail10sequential3seqE - _ZN34_INTERNAL_9252517f_4_k_cu_9d620cfc4cuda3std6ranges3__45__cpo9iter_moveE)
_ZN34_INTERNAL_9252517f_4_k_cu_9d620cfc4cuda3std6ranges3__45__cpo9iter_moveE:
	.zero		1
	.type		_ZN34_INTERNAL_9252517f_4_k_cu_9d620cfc6thrust24THRUST_300001_SM_1000_NS6system6detail10sequential3seqE,@object
	.size		_ZN34_INTERNAL_9252517f_4_k_cu_9d620cfc6thrust24THRUST_300001_SM_1000_NS6system6detail10sequential3seqE,(_ZN34_INTERNAL_9252517f_4_k_cu_9d620cfc6thrust24THRUST_300001_SM_1000_NS12placeholders2_9E - _ZN34_INTERNAL_9252517f_4_k_cu_9d620cfc6thrust24THRUST_300001_SM_1000_NS6system6detail10sequential3seqE)
_ZN34_INTERNAL_9252517f_4_k_cu_9d620cfc6thrust24THRUST_300001_SM_1000_NS6system6detail10sequential3seqE:
	.zero		1
	.type		_ZN34_INTERNAL_9252517f_4_k_cu_9d620cfc6thrust24THRUST_300001_SM_1000_NS12placeholders2_9E,@object
	.size		_ZN34_INTERNAL_9252517f_4_k_cu_9d620cfc6thrust24THRUST_300001_SM_1000_NS12placeholders2_9E,(_ZN34_INTERNAL_9252517f_4_k_cu_9d620cfc4cuda3std3__419piecewise_constructE - _ZN34_INTERNAL_9252517f_4_k_cu_9d620cfc6thrust24THRUST_300001_SM_1000_NS12placeholders2_9E)
_ZN34_INTERNAL_9252517f_4_k_cu_9d620cfc6thrust24THRUST_300001_SM_1000_NS12placeholders2_9E:
	.zero		1
	.type		_ZN34_INTERNAL_9252517f_4_k_cu_9d620cfc4cuda3std3__419piecewise_constructE,@object
	.size		_ZN34_INTERNAL_9252517f_4_k_cu_9d620cfc4cuda3std3__419piecewise_constructE,(_ZN34_INTERNAL_9252517f_4_k_cu_9d620cfc4cuda3std6ranges3__45__cpo5cdataE - _ZN34_INTERNAL_9252517f_4_k_cu_9d620cfc4cuda3std3__419piecewise_constructE)
_ZN34_INTERNAL_9252517f_4_k_cu_9d620cfc4cuda3std3__419piecewise_constructE:
	.zero		1
	.type		_ZN34_INTERNAL_9252517f_4_k_cu_9d620cfc4cuda3std6ranges3__45__cpo5cdataE,@object
	.size		_ZN34_INTERNAL_9252517f_4_k_cu_9d620cfc4cuda3std6ranges3__45__cpo5cdataE,(_ZN34_INTERNAL_9252517f_4_k_cu_9d620cfc6thrust24THRUST_300001_SM_1000_NS12placeholders2_1E - _ZN34_INTERNAL_9252517f_4_k_cu_9d620cfc4cuda3std6ranges3__45__cpo5cdataE)
_ZN34_INTERNAL_9252517f_4_k_cu_9d620cfc4cuda3std6ranges3__45__cpo5cdataE:
	.zero		1
	.type		_ZN34_INTERNAL_9252517f_4_k_cu_9d620cfc6thrust24THRUST_300001_SM_1000_NS12placeholders2_1E,@object
	.size		_ZN34_INTERNAL_9252517f_4_k_cu_9d620cfc6thrust24THRUST_300001_SM_1000_NS12placeholders2_1E,(_ZN34_INTERNAL_9252517f_4_k_cu_9d620cfc4cuda3std3__45__cpo3endE - _ZN34_INTERNAL_9252517f_4_k_cu_9d620cfc6thrust24THRUST_300001_SM_1000_NS12placeholders2_1E)
_ZN34_INTERNAL_9252517f_4_k_cu_9d620cfc6thrust24THRUST_300001_SM_1000_NS12placeholders2_1E:
	.zero		1
	.type		_ZN34_INTERNAL_9252517f_4_k_cu_9d620cfc4cuda3std3__45__cpo3endE,@object
	.size		_ZN34_INTERNAL_9252517f_4_k_cu_9d620cfc4cuda3std3__45__cpo3endE,(_ZN34_INTERNAL_9252517f_4_k_cu_9d620cfc4cuda3std6ranges3__45__cpo3endE - _ZN34_INTERNAL_9252517f_4_k_cu_9d620cfc4cuda3std3__45__cpo3endE)
_ZN34_INTERNAL_9252517f_4_k_cu_9d620cfc4cuda3std3__45__cpo3endE:
	.zero		1
	.type		_ZN34_INTERNAL_9252517f_4_k_cu_9d620cfc4cuda3std6ranges3__45__cpo3endE,@object
	.size		_ZN34_INTERNAL_9252517f_4_k_cu_9d620cfc4cuda3std6ranges3__45__cpo3endE,(_ZN34_INTERNAL_9252517f_4_k_cu_9d620cfc6thrust24THRUST_300001_SM_1000_NS12placeholders2_5E - _ZN34_INTERNAL_9252517f_4_k_cu_9d620cfc4cuda3std6ranges3__45__cpo3endE)
_ZN34_INTERNAL_9252517f_4_k_cu_9d620cfc4cuda3std6ranges3__45__cpo3endE:
	.zero		1
	.type		_ZN34_INTERNAL_9252517f_4_k_cu_9d620cfc6thrust24THRUST_300001_SM_1000_NS12placeholders2_5E,@object
	.size		_ZN34_INTERNAL_9252517f_4_k_cu_9d620cfc6thrust24THRUST_300001_SM_1000_NS12placeholders2_5E,(_ZN34_INTERNAL_9252517f_4_k_cu_9d620cfc4cuda3std3__45__cpo4rendE - _ZN34_INTERNAL_9252517f_4_k_cu_9d620cfc6thrust24THRUST_300001_SM_1000_NS12placeholders2_5E)
_ZN34_INTERNAL_9252517f_4_k_cu_9d620cfc6thrust24THRUST_300001_SM_1000_NS12placeholders2_5E:
	.zero		1
	.type		_ZN34_INTERNAL_9252517f_4_k_cu_9d620cfc4cuda3std3__45__cpo4rendE,@object
	.size		_ZN34_INTERNAL_9252517f_4_k_cu_9d620cfc4cuda3std3__45__cpo4rendE,(_ZN34_INTERNAL_9252517f_4_k_cu_9d620cfc4cuda3std6ranges3__45__cpo9iter_swapE - _ZN34_INTERNAL_9252517f_4_k_cu_9d620cfc4cuda3std3__45__cpo4rendE)
_ZN34_INTERNAL_9252517f_4_k_cu_9d620cfc4cuda3std3__45__cpo4rendE:
	.zero		1
	.type		_ZN34_INTERNAL_9252517f_4_k_cu_9d620cfc4cuda3std6ranges3__45__cpo9iter_swapE,@object
	.size		_ZN34_INTERNAL_9252517f_4_k_cu_9d620cfc4cuda3std6ranges3__45__cpo9iter_swapE,(_ZN34_INTERNAL_9252517f_4_k_cu_9d620cfc4cuda3std3__48unexpectE - _ZN34_INTERNAL_9252517f_4_k_cu_9d620cfc4cuda3std6ranges3__45__cpo9iter_swapE)
_ZN34_INTERNAL_9252517f_4_k_cu_9d620cfc4cuda3std6ranges3__45__cpo9iter_swapE:
	.zero		1
	.type		_ZN34_INTERNAL_9252517f_4_k_cu_9d620cfc4cuda3std3__48unexpectE,@object
	.size		_ZN34_INTERNAL_9252517f_4_k_cu_9d620cfc4cuda3std3__48unexpectE,(_ZN34_INTERNAL_9252517f_4_k_cu_9d620cfc6thrust24THRUST_300001_SM_1000_NS8cuda_cub3parE - _ZN34_INTERNAL_9252517f_4_k_cu_9d620cfc4cuda3std3__48unexpectE)
_ZN34_INTERNAL_9252517f_4_k_cu_9d620cfc4cuda3std3__48unexpectE:
	.zero		1
	.type		_ZN34_INTERNAL_9252517f_4_k_cu_9d620cfc6thrust24THRUST_300001_SM_1000_NS8cuda_cub3parE,@object
	.size		_ZN34_INTERNAL_9252517f_4_k_cu_9d620cfc6thrust24THRUST_300001_SM_1000_NS8cuda_cub3parE,(.L_29 - _ZN34_INTERNAL_9252517f_4_k_cu_9d620cfc6thrust24THRUST_300001_SM_1000_NS8cuda_cub3parE)
_ZN34_INTERNAL_9252517f_4_k_cu_9d620cfc6thrust24THRUST_300001_SM_1000_NS8cuda_cub3parE:
	.zero		1
.L_29:


//--------------------- .nv.shared._ZN6thrust24THRUST_300001_SM_1000_NS8cuda_cub4core6detail13_kernel_agentINS1_8__reduce11ReduceAgentIPN4cuda3std3__45tupleIJflEEESC_SB_lNS1_9__extrema9arg_max_fIfl7CompareEEEEJSC_SC_iSG_EEEvDpT0_ --------------------------
	.section	.nv.shared._ZN6thrust24THRUST_300001_SM_1000_NS8cuda_cub4core6detail13_kernel_agentINS1_8__reduce11ReduceAgentIPN4cuda3std3__45tupleIJflEEESC_SB_lNS1_9__extrema9arg_max_fIfl7CompareEEEEJSC_SC_iSG_EEEvDpT0_,"aw",@nobits
	.sectionflags	@""
	.align	16
	.zero		1024


//--------------------- .nv.shared._ZN6thrust24THRUST_300001_SM_1000_NS8cuda_cub4core6detail13_kernel_agentINS1_8__reduce10DrainAgentIlEEJN3cub18CUB_300001_SM_10009GridQueueIyEElEEEvDpT0_ --------------------------
	.section	.nv.shared._ZN6thrust24THRUST_300001_SM_1000_NS8cuda_cub4core6detail13_kernel_agentINS1_8__reduce10DrainAgentIlEEJN3cub18CUB_300001_SM_10009GridQueueIyEElEEEvDpT0_,"aw",@nobits
	.sectionflags	@""
	.align	16
	.zero		1024


//--------------------- .nv.shared._ZN6thrust24THRUST_300001_SM_1000_NS8cuda_cub4core6detail13_kernel_agentINS1_8__reduce11ReduceAgentINS0_12zip_iteratorIN4cuda3std3__45tupleIJNS0_10device_ptrIfEENS0_17counting_iteratorIlNS0_11use_defaultESF_SF_EEEEEEEPNSB_IJflEEESJ_lNS1_9__extrema9arg_max_fIfl7CompareEEEEJSI_SK_lN3cub18CUB_300001_SM_100013GridEvenShareIlEENSR_9GridQueueIyEESO_EEEvDpT0_ --------------------------
	.section	.nv.shared._ZN6thrust24THRUST_300001_SM_1000_NS8cuda_cub4core6detail13_kernel_agentINS1_8__reduce11ReduceAgentINS0_12zip_iteratorIN4cuda3std3__45tupleIJNS0_10device_ptrIfEENS0_17counting_iteratorIlNS0_11use_defaultESF_SF_EEEEEEEPNSB_IJflEEESJ_lNS1_9__extrema9arg_max_fIfl7CompareEEEEJSI_SK_lN3cub18CUB_300001_SM_100013GridEvenShareIlEENSR_9GridQueueIyEESO_EEEvDpT0_,"aw",@nobits
	.sectionflags	@""
	.align	16
	.zero		1024


//--------------------- .nv.shared._ZN6thrust24THRUST_300001_SM_1000_NS8cuda_cub4core6detail13_kernel_agentINS1_8__reduce11ReduceAgentINS0_12zip_iteratorIN4cuda3std3__45tupleIJNS0_10device_ptrIfEENS0_17counting_iteratorIlNS0_11use_defaultESF_SF_EEEEEEEPNSB_IJflEEESJ_lNS1_9__extrema9arg_max_fIfl7CompareEEEEJSI_SK_lSO_EEEvDpT0_ --------------------------
	.section	.nv.shared._ZN6thrust24THRUST_300001_SM_1000_NS8cuda_cub4core6detail13_kernel_agentINS1_8__reduce11ReduceAgentINS0_12zip_iteratorIN4cuda3std3__45tupleIJNS0_10device_ptrIfEENS0_17counting_iteratorIlNS0_11use_defaultESF_SF_EEEEEEEPNSB_IJflEEESJ_lNS1_9__extrema9arg_max_fIfl7CompareEEEEJSI_SK_lSO_EEEvDpT0_,"aw",@nobits
	.sectionflags	@""
	.align	16
	.zero		1024


//--------------------- .nv.shared._ZN6thrust24THRUST_300001_SM_1000_NS8cuda_cub4core6detail13_kernel_agentINS1_8__reduce11ReduceAgentIPN4cuda3std3__45tupleIJflEEESC_SB_iNS1_9__extrema9arg_max_fIfl7CompareEEEEJSC_SC_iSG_EEEvDpT0_ --------------------------
	.section	.nv.shared._ZN6thrust24THRUST_300001_SM_1000_NS8cuda_cub4core6detail13_kernel_agentINS1_8__reduce11ReduceAgentIPN4cuda3std3__45tupleIJflEEESC_SB_iNS1_9__extrema9arg_max_fIfl7CompareEEEEJSC_SC_iSG_EEEvDpT0_,"aw",@nobits
	.sectionflags	@""
	.align	16
	.zero		1024


//--------------------- .nv.shared._ZN6thrust24THRUST_300001_SM_1000_NS8cuda_cub4core6detail13_kernel_agentINS1_8__reduce10DrainAgentIiEEJN3cub18CUB_300001_SM_10009GridQueueIjEEiEEEvDpT0_ --------------------------
	.section	.nv.shared._ZN6thrust24THRUST_300001_SM_1000_NS8cuda_cub4core6detail13_kernel_agentINS1_8__reduce10DrainAgentIiEEJN3cub18CUB_300001_SM_10009GridQueueIjEEiEEEvDpT0_,"aw",@nobits
	.sectionflags	@""
	.align	16
	.zero		1024


//--------------------- .nv.shared._ZN6thrust24THRUST_300001_SM_1000_NS8cuda_cub4core6detail13_kernel_agentINS1_8__reduce11ReduceAgentINS0_12zip_iteratorIN4cuda3std3__45tupleIJNS0_10device_ptrIfEENS0_17counting_iteratorIlNS0_11use_defaultESF_SF_EEEEEEEPNSB_IJflEEESJ_iNS1_9__extrema9arg_max_fIfl7CompareEEEEJSI_SK_iN3cub18CUB_300001_SM_100013GridEvenShareIiEENSR_9GridQueueIjEESO_EEEvDpT0_ --------------------------
	.section	.nv.shared._ZN6thrust24THRUST_300001_SM_1000_NS8cuda_cub4core6detail13_kernel_agentINS1_8__reduce11ReduceAgentINS0_12zip_iteratorIN4cuda3std3__45tupleIJNS0_10device_ptrIfEENS0_17counting_iteratorIlNS0_11use_defaultESF_SF_EEEEEEEPNSB_IJflEEESJ_iNS1_9__extrema9arg_max_fIfl7CompareEEEEJSI_SK_iN3cub18CUB_300001_SM_100013GridEvenShareIiEENSR_9GridQueueIjEESO_EEEvDpT0_,"aw",@nobits
	.sectionflags	@""
	.align	16
	.zero		1024


//--------------------- .nv.shared._ZN6thrust24THRUST_300001_SM_1000_NS8cuda_cub4core6detail13_kernel_agentINS1_8__reduce11ReduceAgentINS0_12zip_iteratorIN4cuda3std3__45tupleIJNS0_10device_ptrIfEENS0_17counting_iteratorIlNS0_11use_defaultESF_SF_EEEEEEEPNSB_IJflEEESJ_iNS1_9__extrema9arg_max_fIfl7CompareEEEEJSI_SK_iSO_EEEvDpT0_ --------------------------
	.section	.nv.shared._ZN6thrust24THRUST_300001_SM_1000_NS8cuda_cub4core6detail13_kernel_agentINS1_8__reduce11ReduceAgentINS0_12zip_iteratorIN4cuda3std3__45tupleIJNS0_10device_ptrIfEENS0_17counting_iteratorIlNS0_11use_defaultESF_SF_EEEEEEEPNSB_IJflEEESJ_iNS1_9__extrema9arg_max_fIfl7CompareEEEEJSI_SK_iSO_EEEvDpT0_,"aw",@nobits
	.sectionflags	@""
	.align	16
	.zero		1024


//--------------------- .nv.shared._Z20kernel_gaussian_stepPfiiii --------------------------
	.section	.nv.shared._Z20kernel_gaussian_stepPfiiii,"aw",@nobits
	.sectionflags	@""
	.align	16
.nv.shared._Z20kernel_gaussian_stepPfiiii:
	.zero		1152


//--------------------- .nv.shared._Z16kernel_swap_rowsPfiiii --------------------------
	.section	.nv.shared._Z16kernel_swap_rowsPfiiii,"aw",@nobits
	.sectionflags	@""
	.align	16
	.zero		1024


//--------------------- .nv.constant0._ZN3cub18CUB_300001_SM_10006detail11EmptyKernelIvEEvv --------------------------
	.section	.nv.constant0._ZN3cub18CUB_300001_SM_10006detail11EmptyKernelIvEEvv,"a",@progbits
	.sectionflags	@""
	.align	4
.nv.constant0._ZN3cub18CUB_300001_SM_10006detail11EmptyKernelIvEEvv:
	.zero		896


//--------------------- .nv.constant0._ZN6thrust24THRUST_300001_SM_1000_NS8cuda_cub4core6detail13_kernel_agentINS1_8__reduce11ReduceAgentIPN4cuda3std3__45tupleIJflEEESC_SB_lNS1_9__extrema9arg_max_fIfl7CompareEEEEJSC_SC_iSG_EEEvDpT0_ --------------------------
	.section	.nv.constant0._ZN6thrust24THRUST_300001_SM_1000_NS8cuda_cub4core6detail13_kernel_agentINS1_8__reduce11ReduceAgentIPN4cuda3std3__45tupleIJflEEESC_SB_lNS1_9__extrema9arg_max_fIfl7CompareEEEEJSC_SC_iSG_EEEvDpT0_,"a",@progbits
	.sectionflags	@""
	.align	4
.nv.constant0._ZN6thrust24THRUST_300001_SM_1000_NS8cuda_cub4core6detail13_kernel_agentINS1_8__reduce11ReduceAgentIPN4cuda3std3__45tupleIJflEEESC_SB_lNS1_9__extrema9arg_max_fIfl7CompareEEEEJSC_SC_iSG_EEEvDpT0_:
	.zero		917


//--------------------- .nv.constant0._ZN6thrust24THRUST_300001_SM_1000_NS8cuda_cub4core6detail13_kernel_agentINS1_8__reduce10DrainAgentIlEEJN3cub18CUB_300001_SM_10009GridQueueIyEElEEEvDpT0_ --------------------------
	.section	.nv.constant0._ZN6thrust24THRUST_300001_SM_1000_NS8cuda_cub4core6detail13_kernel_agentINS1_8__reduce10DrainAgentIlEEJN3cub18CUB_300001_SM_10009GridQueueIyEElEEEvDpT0_,"a",@progbits
	.sectionflags	@""
	.align	4
.nv.constant0._ZN6thrust24THRUST_300001_SM_1000_NS8cuda_cub4core6detail13_kernel_agentINS1_8__reduce10DrainAgentIlEEJN3cub18CUB_300001_SM_10009GridQueueIyEElEEEvDpT0_:
	.zero		912


//--------------------- .nv.constant0._ZN6thrust24THRUST_300001_SM_1000_NS8cuda_cub4core6detail13_kernel_agentINS1_8__reduce11ReduceAgentINS0_12zip_iteratorIN4cuda3std3__45tupleIJNS0_10device_ptrIfEENS0_17counting_iteratorIlNS0_11use_defaultESF_SF_EEEEEEEPNSB_IJflEEESJ_lNS1_9__extrema9arg_max_fIfl7CompareEEEEJSI_SK_lN3cub18CUB_300001_SM_100013GridEvenShareIlEENSR_9GridQueueIyEESO_EEEvDpT0_ --------------------------
	.section	.nv.constant0._ZN6thrust24THRUST_300001_SM_1000_NS8cuda_cub4core6detail13_kernel_agentINS1_8__reduce11ReduceAgentINS0_12zip_iteratorIN4cuda3std3__45tupleIJNS0_10device_ptrIfEENS0_17counting_iteratorIlNS0_11use_defaultESF_SF_EEEEEEEPNSB_IJflEEESJ_lNS1_9__extrema9arg_max_fIfl7CompareEEEEJSI_SK_lN3cub18CUB_300001_SM_100013GridEvenShareIlEENSR_9GridQueueIyEESO_EEEvDpT0_,"a",@progbits
	.sectionflags	@""
	.align	4
.nv.constant0._ZN6thrust24THRUST_300001_SM_1000_NS8cuda_cub4core6detail13_kernel_agentINS1_8__reduce11ReduceAgentINS0_12zip_iteratorIN4cuda3std3__45tupleIJNS0_10device_ptrIfEENS0_17counting_iteratorIlNS0_11use_defaultESF_SF_EEEEEEEPNSB_IJflEEESJ_lNS1_9__extrema9arg_max_fIfl7CompareEEEEJSI_SK_lN3cub18CUB_300001_SM_100013GridEvenShareIlEENSR_9GridQueueIyEESO_EEEvDpT0_:
	.zero		1009


//--------------------- .nv.constant0._ZN6thrust24THRUST_300001_SM_1000_NS8cuda_cub4core6detail13_kernel_agentINS1_8__reduce11ReduceAgentINS0_12zip_iteratorIN4cuda3std3__45tupleIJNS0_10device_ptrIfEENS0_17counting_iteratorIlNS0_11use_defaultESF_SF_EEEEEEEPNSB_IJflEEESJ_lNS1_9__extrema9arg_max_fIfl7CompareEEEEJSI_SK_lSO_EEEvDpT0_ --------------------------
	.section	.nv.constant0._ZN6thrust24THRUST_300001_SM_1000_NS8cuda_cub4core6detail13_kernel_agentINS1_8__reduce11ReduceAgentINS0_12zip_iteratorIN4cuda3std3__45tupleIJNS0_10device_ptrIfEENS0_17counting_iteratorIlNS0_11use_defaultESF_SF_EEEEEEEPNSB_IJflEEESJ_lNS1_9__extrema9arg_max_fIfl7CompareEEEEJSI_SK_lSO_EEEvDpT0_,"a",@progbits
	.sectionflags	@""
	.align	4
.nv.constant0._ZN6thrust24THRUST_300001_SM_1000_NS8cuda_cub4core6detail13_kernel_agentINS1_8__reduce11ReduceAgentINS0_12zip_iteratorIN4cuda3std3__45tupleIJNS0_10device_ptrIfEENS0_17counting_iteratorIlNS0_11use_defaultESF_SF_EEEEEEEPNSB_IJflEEESJ_lNS1_9__extrema9arg_max_fIfl7CompareEEEEJSI_SK_lSO_EEEvDpT0_:
	.zero		929


//--------------------- .nv.constant0._ZN6thrust24THRUST_300001_SM_1000_NS8cuda_cub4core6detail13_kernel_agentINS1_8__reduce11ReduceAgentIPN4cuda3std3__45tupleIJflEEESC_SB_iNS1_9__extrema9arg_max_fIfl7CompareEEEEJSC_SC_iSG_EEEvDpT0_ --------------------------
	.section	.nv.constant0._ZN6thrust24THRUST_300001_SM_1000_NS8cuda_cub4core6detail13_kernel_agentINS1_8__reduce11ReduceAgentIPN4cuda3std3__45tupleIJflEEESC_SB_iNS1_9__extrema9arg_max_fIfl7CompareEEEEJSC_SC_iSG_EEEvDpT0_,"a",@progbits
	.sectionflags	@""
	.align	4
.nv.constant0._ZN6thrust24THRUST_300001_SM_1000_NS8cuda_cub4core6detail13_kernel_agentINS1_8__reduce11ReduceAgentIPN4cuda3std3__45tupleIJflEEESC_SB_iNS1_9__extrema9arg_max_fIfl7CompareEEEEJSC_SC_iSG_EEEvDpT0_:
	.zero		917


//--------------------- .nv.constant0._ZN6thrust24THRUST_300001_SM_1000_NS8cuda_cub4core6detail13_kernel_agentINS1_8__reduce10DrainAgentIiEEJN3cub18CUB_300001_SM_10009GridQueueIjEEiEEEvDpT0_ --------------------------
	.section	.nv.constant0._ZN6thrust24THRUST_300001_SM_1000_NS8cuda_cub4core6detail13_kernel_agentINS1_8__reduce10DrainAgentIiEEJN3cub18CUB_300001_SM_10009GridQueueIjEEiEEEvDpT0_,"a",@progbits
	.sectionflags	@""
	.align	4
.nv.constant0._ZN6thrust24THRUST_300001_SM_1000_NS8cuda_cub4core6detail13_kernel_agentINS1_8__reduce10DrainAgentIiEEJN3cub18CUB_300001_SM_10009GridQueueIjEEiEEEvDpT0_:
	.zero		908


//--------------------- .nv.constant0._ZN6thrust24THRUST_300001_SM_1000_NS8cuda_cub4core6detail13_kernel_agentINS1_8__reduce11ReduceAgentINS0_12zip_iteratorIN4cuda3std3__45tupleIJNS0_10device_ptrIfEENS0_17counting_iteratorIlNS0_11use_defaultESF_SF_EEEEEEEPNSB_IJflEEESJ_iNS1_9__extrema9arg_max_fIfl7CompareEEEEJSI_SK_iN3cub18CUB_300001_SM_100013GridEvenShareIiEENSR_9GridQueueIjEESO_EEEvDpT0_ --------------------------
	.section	.nv.constant0._ZN6thrust24THRUST_300001_SM_1000_NS8cuda_cub4core6detail13_kernel_agentINS1_8__reduce11ReduceAgentINS0_12zip_iteratorIN4cuda3std3__45tupleIJNS0_10device_ptrIfEENS0_17counting_iteratorIlNS0_11use_defaultESF_SF_EEEEEEEPNSB_IJflEEESJ_iNS1_9__extrema9arg_max_fIfl7CompareEEEEJSI_SK_iN3cub18CUB_300001_SM_100013GridEvenShareIiEENSR_9GridQueueIjEESO_EEEvDpT0_,"a",@progbits
	.sectionflags	@""
	.align	4
.nv.constant0._ZN6thrust24THRUST_300001_SM_1000_NS8cuda_cub4core6detail13_kernel_agentINS1_8__reduce11ReduceAgentINS0_12zip_iteratorIN4cuda3std3__45tupleIJNS0_10device_ptrIfEENS0_17counting_iteratorIlNS0_11use_defaultESF_SF_EEEEEEEPNSB_IJflEEESJ_iNS1_9__extrema9arg_max_fIfl7CompareEEEEJSI_SK_iN3cub18CUB_300001_SM_100013GridEvenShareIiEENSR_9GridQueueIjEESO_EEEvDpT0_:
	.zero		977


//--------------------- .nv.constant0._ZN6thrust24THRUST_300001_SM_1000_NS8cuda_cub4core6detail13_kernel_agentINS1_8__reduce11ReduceAgentINS0_12zip_iteratorIN4cuda3std3__45tupleIJNS0_10device_ptrIfEENS0_17counting_iteratorIlNS0_11use_defaultESF_SF_EEEEEEEPNSB_IJflEEESJ_iNS1_9__extrema9arg_max_fIfl7CompareEEEEJSI_SK_iSO_EEEvDpT0_ --------------------------
	.section	.nv.constant0._ZN6thrust24THRUST_300001_SM_1000_NS8cuda_cub4core6detail13_kernel_agentINS1_8__reduce11ReduceAgentINS0_12zip_iteratorIN4cuda3std3__45tupleIJNS0_10device_ptrIfEENS0_17counting_iteratorIlNS0_11use_defaultESF_SF_EEEEEEEPNSB_IJflEEESJ_iNS1_9__extrema9arg_max_fIfl7CompareEEEEJSI_SK_iSO_EEEvDpT0_,"a",@progbits
	.sectionflags	@""
	.align	4
.nv.constant0._ZN6thrust24THRUST_300001_SM_1000_NS8cuda_cub4core6detail13_kernel_agentINS1_8__reduce11ReduceAgentINS0_12zip_iteratorIN4cuda3std3__45tupleIJNS0_10device_ptrIfEENS0_17counting_iteratorIlNS0_11use_defaultESF_SF_EEEEEEEPNSB_IJflEEESJ_iNS1_9__extrema9arg_max_fIfl7CompareEEEEJSI_SK_iSO_EEEvDpT0_:
	.zero		925


//--------------------- .nv.constant0._Z20kernel_gaussian_stepPfiiii --------------------------
	.section	.nv.constant0._Z20kernel_gaussian_stepPfiiii,"a",@progbits
	.sectionflags	@""
	.align	4
.nv.constant0._Z20kernel_gaussian_stepPfiiii:
	.zero		920


//--------------------- .nv.constant0._Z16kernel_swap_rowsPfiiii --------------------------
	.section	.nv.constant0._Z16kernel_swap_rowsPfiiii,"a",@progbits
	.sectionflags	@""
	.align	4
.nv.constant0._Z16kernel_swap_rowsPfiiii:
	.zero		920


//--------------------- SYMBOLS --------------------------

	.type		.nv.reservedSmem.offset0,@object
	.size		.nv.reservedSmem.offset0,0x4
	.type		.nv.reservedSmem.cap,@object
	.size		.nv.reservedSmem.cap,0x4
